	.target	sm_90a

	.elftype	@"ET_EXEC"


//--------------------- .note.nv.tkinfo           --------------------------
	.section	.note.nv.tkinfo,"",@"SHT_NOTE"
	.sectionflags	@"SHF_NOTE_NV_TKINFO"
	.tkinfo
        /*0018*/ 	.word	0x00000002
        /*0030*/ 	.string	""
        /*0030*/ 	.string	"ptxas"
        /*0030*/ 	.string	"Cuda compilation tools, release 13.0, V13.0.88"
        /*0030*/ 	.string	"Build cuda_13.0.r13.0/compiler.36424714_0"
        /*0030*/ 	.string	"-v  -suppress-debug-info  -lineinfo  -arch sm_90a "



//--------------------- .note.nv.cuinfo           --------------------------
	.section	.note.nv.cuinfo,"",@"SHT_NOTE"
	.sectionflags	@"SHF_NOTE_NV_CUINFO"
        /*0018*/ 	.short	0x0002
        /*001a*/ 	.short	0x005a
        /*001c*/ 	.short	0x0082
	.zero		2


//--------------------- .nv.info                  --------------------------
	.section	.nv.info,"",@"SHT_CUDA_INFO"
	.align	4


	//----- nvinfo : EIATTR_REGCOUNT
	.align		4
        /*0000*/ 	.byte	0x04, 0x2f
        /*0002*/ 	.short	(.L_1 - .L_0)
	.align		4
.L_0:
        /*0004*/ 	.word	index@(matmul_kernel)
        /*0008*/ 	.word	0x000000ff


	//----- nvinfo : EIATTR_FRAME_SIZE
	.align		4
.L_1:
        /*000c*/ 	.byte	0x04, 0x11
        /*000e*/ 	.short	(.L_3 - .L_2)
	.align		4
.L_2:
        /*0010*/ 	.word	index@(matmul_kernel)
        /*0014*/ 	.word	0x000010b0


	//----- nvinfo : EIATTR_MIN_STACK_SIZE
	.align		4
.L_3:
        /*0018*/ 	.byte	0x04, 0x12
        /*001a*/ 	.short	(.L_5 - .L_4)
	.align		4
.L_4:
        /*001c*/ 	.word	index@(matmul_kernel)
        /*0020*/ 	.word	0x000010b0
.L_5:


//--------------------- .nv.compat                --------------------------
	.section	.nv.compat,"",@"SHT_CUDA_COMPAT_INFO"
	.align	4
        /*0000*/ 	.byte	0x02, 0x09, 0x01, 0x00, 0x02, 0x02, 0x04, 0x00, 0x02, 0x05, 0x05, 0x00, 0x03, 0x07, 0x01, 0x01
        /*0010*/ 	.byte	0x02, 0x03, 0x00, 0x00, 0x02, 0x06, 0x01, 0x00, 0x04, 0x0b, 0x08, 0x00, 0x00, 0x00, 0x00, 0x00
        /*0020*/ 	.byte	0x00, 0x00, 0x00, 0x00


//--------------------- .nv.info.matmul_kernel    --------------------------
	.section	.nv.info.matmul_kernel,"",@"SHT_CUDA_INFO"
	.sectionflags	@""
	.align	4


	//----- nvinfo : EIATTR_CUDA_API_VERSION
	.align		4
        /*0000*/ 	.byte	0x04, 0x37
        /*0002*/ 	.short	(.L_7 - .L_6)
.L_6:
        /*0004*/ 	.word	0x00000082


	//----- nvinfo : EIATTR_KPARAM_INFO
	.align		4
.L_7:
        /*0008*/ 	.byte	0x04, 0x17
        /*000a*/ 	.short	(.L_9 - .L_8)
.L_8:
        /*000c*/ 	.word	0x00000000
        /*0010*/ 	.short	0x000d
        /*0012*/ 	.short	0x0048
        /*0014*/ 	.byte	0x00, 0xf4, 0x21, 0x00


	//----- nvinfo : EIATTR_KPARAM_INFO
	.align		4
.L_9:
        /*0018*/ 	.byte	0x04, 0x17
        /*001a*/ 	.short	(.L_11 - .L_10)
.L_10:
        /*001c*/ 	.word	0x00000000
        /*0020*/ 	.short	0x000c
        /*0022*/ 	.short	0x0040
        /*0024*/ 	.byte	0x00, 0xf4, 0x21, 0x00


	//----- nvinfo : EIATTR_KPARAM_INFO
	.align		4
.L_11:
        /*0028*/ 	.byte	0x04, 0x17
        /*002a*/ 	.short	(.L_13 - .L_12)
.L_12:
        /*002c*/ 	.word	0x00000000
        /*0030*/ 	.short	0x000b
        /*0032*/ 	.short	0x0038
        /*0034*/ 	.byte	0x00, 0xf0, 0x11, 0x00


	//----- nvinfo : EIATTR_KPARAM_INFO
	.align		4
.L_13:
        /*0038*/ 	.byte	0x04, 0x17
        /*003a*/ 	.short	(.L_15 - .L_14)
.L_14:
        /*003c*/ 	.word	0x00000000
        /*0040*/ 	.short	0x000a
        /*0042*/ 	.short	0x0034
        /*0044*/ 	.byte	0x00, 0xf0, 0x11, 0x00


	//----- nvinfo : EIATTR_KPARAM_INFO
	.align		4
.L_15:
        /*0048*/ 	.byte	0x04, 0x17
        /*004a*/ 	.short	(.L_17 - .L_16)
.L_16:
        /*004c*/ 	.word	0x00000000
        /*0050*/ 	.short	0x0009
        /*0052*/ 	.short	0x0030
        /*0054*/ 	.byte	0x00, 0xf0, 0x11, 0x00


	//----- nvinfo : EIATTR_KPARAM_INFO
	.align		4
.L_17:
        /*0058*/ 	.byte	0x04, 0x17
        /*005a*/ 	.short	(.L_19 - .L_18)
.L_18:
        /*005c*/ 	.word	0x00000000
        /*0060*/ 	.short	0x0008
        /*0062*/ 	.short	0x002c
        /*0064*/ 	.byte	0x00, 0xf0, 0x11, 0x00


	//----- nvinfo : EIATTR_KPARAM_INFO
	.align		4
.L_19:
        /*0068*/ 	.byte	0x04, 0x17
        /*006a*/ 	.short	(.L_21 - .L_20)
.L_20:
        /*006c*/ 	.word	0x00000000
        /*0070*/ 	.short	0x0007
        /*0072*/ 	.short	0x0028
        /*0074*/ 	.byte	0x00, 0xf0, 0x11, 0x00


	//----- nvinfo : EIATTR_KPARAM_INFO
	.align		4
.L_21:
        /*0078*/ 	.byte	0x04, 0x17
        /*007a*/ 	.short	(.L_23 - .L_22)
.L_22:
        /*007c*/ 	.word	0x00000000
        /*0080*/ 	.short	0x0006
        /*0082*/ 	.short	0x0024
        /*0084*/ 	.byte	0x00, 0xf0, 0x11, 0x00


	//----- nvinfo : EIATTR_KPARAM_INFO
	.align		4
.L_23:
        /*0088*/ 	.byte	0x04, 0x17
        /*008a*/ 	.short	(.L_25 - .L_24)
.L_24:
        /*008c*/ 	.word	0x00000000
        /*0090*/ 	.short	0x0005
        /*0092*/ 	.short	0x0020
        /*0094*/ 	.byte	0x00, 0xf0, 0x11, 0x00


	//----- nvinfo : EIATTR_KPARAM_INFO
	.align		4
.L_25:
        /*0098*/ 	.byte	0x04, 0x17
        /*009a*/ 	.short	(.L_27 - .L_26)
.L_26:
        /*009c*/ 	.word	0x00000000
        /*00a0*/ 	.short	0x0004
        /*00a2*/ 	.short	0x001c
        /*00a4*/ 	.byte	0x00, 0xf0, 0x11, 0x00


	//----- nvinfo : EIATTR_KPARAM_INFO
	.align		4
.L_27:
        /*00a8*/ 	.byte	0x04, 0x17
        /*00aa*/ 	.short	(.L_29 - .L_28)
.L_28:
        /*00ac*/ 	.word	0x00000000
        /*00b0*/ 	.short	0x0003
        /*00b2*/ 	.short	0x0018
        /*00b4*/ 	.byte	0x00, 0xf0, 0x11, 0x00


	//----- nvinfo : EIATTR_KPARAM_INFO
	.align		4
.L_29:
        /*00b8*/ 	.byte	0x04, 0x17
        /*00ba*/ 	.short	(.L_31 - .L_30)
.L_30:
        /*00bc*/ 	.word	0x00000000
        /*00c0*/ 	.short	0x0002
        /*00c2*/ 	.short	0x0010
        /*00c4*/ 	.byte	0x00, 0xf4, 0x21, 0x00


	//----- nvinfo : EIATTR_KPARAM_INFO
	.align		4
.L_31:
        /*00c8*/ 	.byte	0x04, 0x17
        /*00ca*/ 	.short	(.L_33 - .L_32)
.L_32:
        /*00cc*/ 	.word	0x00000000
        /*00d0*/ 	.short	0x0001
        /*00d2*/ 	.short	0x0008
        /*00d4*/ 	.byte	0x00, 0xf4, 0x21, 0x00


	//----- nvinfo : EIATTR_KPARAM_INFO
	.align		4
.L_33:
        /*00d8*/ 	.byte	0x04, 0x17
        /*00da*/ 	.short	(.L_35 - .L_34)
.L_34:
        /*00dc*/ 	.word	0x00000000
        /*00e0*/ 	.short	0x0000
        /*00e2*/ 	.short	0x0000
        /*00e4*/ 	.byte	0x00, 0xf4, 0x21, 0x00


	//----- nvinfo : EIATTR_SPARSE_MMA_MASK
	.align		4
.L_35:
        /*00e8*/ 	.byte	0x03, 0x50
        /*00ea*/ 	.short	0x0000


	//----- nvinfo : EIATTR_MAXREG_COUNT
	.align		4
        /*00ec*/ 	.byte	0x03, 0x1b
        /*00ee*/ 	.short	0x00ff


	//----- nvinfo : EIATTR_NUM_BARRIERS
	.align		4
        /*00f0*/ 	.byte	0x02, 0x4c
        /*00f2*/ 	.byte	0x01
	.zero		1


	//----- nvinfo : EIATTR_ANNOTATIONS
	.align		4
        /*00f4*/ 	.byte	0x04, 0x55
        /*00f6*/ 	.short	(.L_37 - .L_36)


	//   ....[0]....
.L_36:
        /*00f8*/ 	.word	0x00000001
        /*00fc*/ 	.byte	0x50, 0x05, 0x00, 0x00, 0x01, 0x00, 0x00, 0x00, 0x80, 0x09, 0x00, 0x00, 0x01, 0x00, 0x00, 0x00
        /* <DEDUP_REMOVED lines=1693> */
        /*6adc*/ 	.byte	0x10, 0x0e, 0x02, 0x00


	//----- nvinfo : EIATTR_MERCURY_ISA_VERSION
	.align		4
.L_37:
        /*6ae0*/ 	.byte	0x03, 0x5f
        /*6ae2*/ 	.short	0x0101


	//----- nvinfo : EIATTR_EXIT_INSTR_OFFSETS
	.align		4
        /*6ae4*/ 	.byte	0x04, 0x1c
        /*6ae6*/ 	.short	(.L_39 - .L_38)


	//   ....[0]....
.L_38:
        /*6ae8*/ 	.word	0x000269c0


	//   ....[1]....
        /*6aec*/ 	.word	0x000269e0


	//----- nvinfo : EIATTR_REQNTID
	.align		4
.L_39:
        /*6af0*/ 	.byte	0x04, 0x10
        /*6af2*/ 	.short	(.L_41 - .L_40)
.L_40:
        /*6af4*/ 	.word	0x00000080
        /*6af8*/ 	.word	0x00000001
        /*6afc*/ 	.word	0x00000001


	//----- nvinfo : EIATTR_CBANK_PARAM_SIZE
	.align		4
.L_41:
        /*6b00*/ 	.byte	0x03, 0x19
        /*6b02*/ 	.short	0x0050


	//----- nvinfo : EIATTR_PARAM_CBANK
	.align		4
        /*6b04*/ 	.byte	0x04, 0x0a
        /*6b06*/ 	.short	(.L_43 - .L_42)
	.align		4
.L_42:
        /*6b08*/ 	.word	index@(.nv.constant0.matmul_kernel)
        /*6b0c*/ 	.short	0x0210
        /*6b0e*/ 	.short	0x0050


	//----- nvinfo : EIATTR_SW_WAR
	.align		4
.L_43:
        /*6b10*/ 	.byte	0x04, 0x36
        /*6b12*/ 	.short	(.L_45 - .L_44)
.L_44:
        /*6b14*/ 	.word	0x00000008
.L_45:


//--------------------- .nv.callgraph             --------------------------
	.section	.nv.callgraph,"",@"SHT_CUDA_CALLGRAPH"
	.align	4
	.sectionentsize	8
	.align		4
        /*0000*/ 	.word	0x00000000
	.align		4
        /*0004*/ 	.word	0xffffffff
	.align		4
        /*0008*/ 	.word	0x00000000
	.align		4
        /*000c*/ 	.word	0xfffffffe
	.align		4
        /*0010*/ 	.word	0x00000000
	.align		4
        /*0014*/ 	.word	0xfffffffd
	.align		4
        /*0018*/ 	.word	0x00000000
	.align		4
        /*001c*/ 	.word	0xfffffffc


//--------------------- .text.matmul_kernel       --------------------------
	.section	.text.matmul_kernel,"ax",@progbits
	.align	128
        .global         matmul_kernel
        .type           matmul_kernel,@function
        .size           matmul_kernel,(.L_x_4 - matmul_kernel)
        .other          matmul_kernel,@"STO_CUDA_ENTRY STV_DEFAULT"
matmul_kernel:
.text.matmul_kernel:
[----:B------:R-:W0:Y:S08]  /*0000*/  LDC R1, c[0x0][0x28] ;  /* 0x00000a00ff017b82 */ /* 0x000e300000000800 */
[----:B------:R-:W1:Y:S01]  /*0010*/  LDC.64 R4, c[0x0][0x228] ;  /* 0x00008a00ff047b82 */ /* 0x000e620000000a00 */
[----:B------:R-:W2:Y:S01]  /*0020*/  S2R R7, SR_CTAID.X ;  /* 0x0000000000077919 */ /* 0x000ea20000002500 */
[----:B0-----:R-:W-:Y:S01]  /*0030*/  VIADD R1, R1, 0xffffef50 ;  /* 0xffffef5001017836 */ /* 0x001fe20000000000 */
[----:B------:R-:W-:Y:S01]  /*0040*/  UMOV UR58, 0x400 ;  /* 0x00000400003a7882 */ /* 0x000fe20000000000 */
[----:B------:R-:W-:Y:S01]  /*0050*/  ULDC.64 UR56, c[0x0][0x208] ;  /* 0x0000820000387ab9 */ /* 0x000fe20000000a00 */
[----:B------:R-:W0:Y:S03]  /*0060*/  S2R R74, SR_TID.X ;  /* 0x00000000004a7919 */ /* 0x000e260000002100 */
[----:B------:R-:W3:Y:S08]  /*0070*/  LDC R152, c[0x0][0x230] ;  /* 0x00008c00ff987b82 */ /* 0x000ef00000000800 */
[----:B------:R-:W4:Y:S01]  /*0080*/  S2UR UR4, SR_CgaCtaId ;  /* 0x00000000000479c3 */ /* 0x000f220000008800 */
[----:B-1----:R-:W-:-:S05]  /*0090*/  VIADD R0, R5, 0x3f ;  /* 0x0000003f05007836 */ /* 0x002fca0000000000 */
[----:B------:R-:W-:Y:S01]  /*00a0*/  SHF.R.S32.HI R3, RZ, 0x1f, R0 ;  /* 0x0000001fff037819 */ /* 0x000fe20000011400 */
[----:B---3--:R-:W-:-:S03]  /*00b0*/  VIADD R152, R152, 0x7f ;  /* 0x0000007f98987836 */ /* 0x008fc60000000000 */
[----:B------:R-:W-:Y:S02]  /*00c0*/  LEA.HI R3, R3, R0, RZ, 0x6 ;  /* 0x0000000003037211 */ /* 0x000fe400078f30ff */
[----:B--2---:R-:W-:Y:S02]  /*00d0*/  IABS R10, R7 ;  /* 0x00000007000a7213 */ /* 0x004fe40000000000 */
[----:B------:R-:W-:Y:S02]  /*00e0*/  SHF.R.S32.HI R6, RZ, 0x6, R3 ;  /* 0x00000006ff067819 */ /* 0x000fe40000011403 */
[----:B0-----:R-:W-:Y:S01]  /*00f0*/  LOP3.LUT R153, R74, 0x7f, RZ, 0xc0, !PT ;  /* 0x0000007f4a997812 */ /* 0x001fe200078ec0ff */
[----:B----4-:R-:W-:Y:S01]  /*0100*/  ULEA UR58, UR4, UR58, 0x18 ;  /* 0x0000003a043a7291 */ /* 0x010fe2000f8ec03f */
[-C--:B------:R-:W-:Y:S02]  /*0110*/  IABS R9, R6.reuse ;  /* 0x0000000600097213 */ /* 0x080fe40000000000 */
[----:B------:R-:W-:-:S02]  /*0120*/  IABS R12, R6 ;  /* 0x00000006000c7213 */ /* 0x000fc40000000000 */
[----:B------:R-:W0:Y:S08]  /*0130*/  I2F.RP R0, R9 ;  /* 0x0000000900007306 */ /* 0x000e300000209400 */
[----:B0-----:R-:W0:Y:S02]  /*0140*/  MUFU.RCP R0, R0 ;  /* 0x0000000000007308 */ /* 0x001e240000001000 */
[----:B0-----:R-:W-:-:S02]  /*0150*/  VIADD R2, R0, 0xffffffe ;  /* 0x0ffffffe00027836 */ /* 0x001fc40000000000 */
[----:B------:R-:W-:-:S04]  /*0160*/  IMAD.MOV R0, RZ, RZ, -R12 ;  /* 0x000000ffff007224 */ /* 0x000fc800078e0a0c */
[----:B------:R0:W1:Y:S02]  /*0170*/  F2I.FTZ.U32.TRUNC.NTZ R3, R2 ;  /* 0x0000000200037305 */ /* 0x000064000021f000 */
[----:B0-----:R-:W-:Y:S02]  /*0180*/  IMAD.MOV.U32 R2, RZ, RZ, RZ ;  /* 0x000000ffff027224 */ /* 0x001fe400078e00ff */
[----:B-1----:R-:W-:-:S04]  /*0190*/  IMAD.MOV R8, RZ, RZ, -R3 ;  /* 0x000000ffff087224 */ /* 0x002fc800078e0a03 */
[----:B------:R-:W-:Y:S02]  /*01a0*/  IMAD R11, R8, R9, RZ ;  /* 0x00000009080b7224 */ /* 0x000fe400078e02ff */
[----:B------:R-:W-:Y:S02]  /*01b0*/  IMAD.MOV.U32 R8, RZ, RZ, R10 ;  /* 0x000000ffff087224 */ /* 0x000fe400078e000a */
[----:B------:R-:W-:-:S06]  /*01c0*/  IMAD.HI.U32 R3, R3, R11, R2 ;  /* 0x0000000b03037227 */ /* 0x000fcc00078e0002 */
[----:B------:R-:W-:-:S04]  /*01d0*/  IMAD.HI.U32 R3, R3, R8, RZ ;  /* 0x0000000803037227 */ /* 0x000fc800078e00ff */
[----:B------:R-:W-:-:S05]  /*01e0*/  IMAD R0, R3, R0, R8 ;  /* 0x0000000003007224 */ /* 0x000fca00078e0208 */
[----:B------:R-:W-:-:S13]  /*01f0*/  ISETP.GT.U32.AND P1, PT, R9, R0, PT ;  /* 0x000000000900720c */ /* 0x000fda0003f24070 */
[----:B------:R-:W-:Y:S02]  /*0200*/  @!P1 IMAD.IADD R0, R0, 0x1, -R9 ;  /* 0x0000000100009824 */ /* 0x000fe400078e0a09 */
[----:B------:R-:W-:Y:S01]  /*0210*/  @!P1 VIADD R3, R3, 0x1 ;  /* 0x0000000103039836 */ /* 0x000fe20000000000 */
[----:B------:R-:W-:Y:S02]  /*0220*/  ISETP.NE.AND P1, PT, R6, RZ, PT ;  /* 0x000000ff0600720c */ /* 0x000fe40003f25270 */
[----:B------:R-:W-:Y:S02]  /*0230*/  ISETP.GE.U32.AND P0, PT, R0, R9, PT ;  /* 0x000000090000720c */ /* 0x000fe40003f06070 */
[----:B------:R-:W-:-:S04]  /*0240*/  LOP3.LUT R0, R7, R6, RZ, 0x3c, !PT ;  /* 0x0000000607007212 */ /* 0x000fc800078e3cff */
[----:B------:R-:W-:Y:S01]  /*0250*/  ISETP.GE.AND P2, PT, R0, RZ, PT ;  /* 0x000000ff0000720c */ /* 0x000fe20003f46270 */
[----:B------:R-:W-:-:S06]  /*0260*/  VIADD R0, R4, 0xff ;  /* 0x000000ff04007836 */ /* 0x000fcc0000000000 */
[----:B------:R-:W-:-:S04]  /*0270*/  @P0 VIADD R3, R3, 0x1 ;  /* 0x0000000103030836 */ /* 0x000fc80000000000 */
[----:B------:R-:W-:Y:S01]  /*0280*/  IMAD.MOV.U32 R10, RZ, RZ, R3 ;  /* 0x000000ffff0a7224 */ /* 0x000fe200078e0003 */
[----:B------:R-:W-:-:S03]  /*0290*/  SHF.R.S32.HI R3, RZ, 0x1f, R0 ;  /* 0x0000001fff037819 */ /* 0x000fc60000011400 */
[----:B------:R-:W-:Y:S01]  /*02a0*/  @!P2 IMAD.MOV R10, RZ, RZ, -R10 ;  /* 0x000000ffff0aa224 */ /* 0x000fe200078e0a0a */
[----:B------:R-:W-:Y:S02]  /*02b0*/  LEA.HI R3, R3, R0, RZ, 0x8 ;  /* 0x0000000003037211 */ /* 0x000fe400078f40ff */
[----:B------:R-:W-:-:S04]  /*02c0*/  @!P1 LOP3.LUT R10, RZ, R6, RZ, 0x33, !PT ;  /* 0x00000006ff0a9212 */ /* 0x000fc800078e33ff */
[----:B------:R-:W-:Y:S01]  /*02d0*/  LEA.HI.SX32 R3, R3, -R10, 0x18 ;  /* 0x8000000a03037211 */ /* 0x000fe200078fc2ff */
[----:B------:R-:W-:-:S03]  /*02e0*/  IMAD.MOV R8, RZ, RZ, -R10 ;  /* 0x000000ffff087224 */ /* 0x000fc600078e0a0a */
[----:B------:R-:W-:Y:S01]  /*02f0*/  VIMNMX R11, R3, 0x1, PT ;  /* 0x00000001030b7848 */ /* 0x000fe20003fe0100 */
[----:B------:R-:W-:-:S03]  /*0300*/  IMAD R8, R6, R8, R7 ;  /* 0x0000000806087224 */ /* 0x000fc600078e0207 */
[-C--:B------:R-:W-:Y:S02]  /*0310*/  IABS R9, R11.reuse ;  /* 0x0000000b00097213 */ /* 0x080fe40000000000 */
[----:B------:R-:W-:Y:S02]  /*0320*/  IABS R13, R11 ;  /* 0x0000000b000d7213 */ /* 0x000fe40000000000 */
[----:B------:R-:W0:Y:S08]  /*0330*/  I2F.RP R0, R9 ;  /* 0x0000000900007306 */ /* 0x000e300000209400 */
[----:B0-----:R-:W0:Y:S02]  /*0340*/  MUFU.RCP R0, R0 ;  /* 0x0000000000007308 */ /* 0x001e240000001000 */
[----:B0-----:R-:W-:-:S02]  /*0350*/  VIADD R2, R0, 0xffffffe ;  /* 0x0ffffffe00027836 */ /* 0x001fc40000000000 */
[----:B------:R-:W-:-:S04]  /*0360*/  IMAD.MOV R0, RZ, RZ, -R13 ;  /* 0x000000ffff007224 */ /* 0x000fc800078e0a0d */
[----:B------:R0:W1:Y:S02]  /*0370*/  F2I.FTZ.U32.TRUNC.NTZ R3, R2 ;  /* 0x0000000200037305 */ /* 0x000064000021f000 */
[----:B0-----:R-:W-:Y:S02]  /*0380*/  IMAD.MOV.U32 R2, RZ, RZ, RZ ;  /* 0x000000ffff027224 */ /* 0x001fe400078e00ff */
[----:B-1----:R-:W-:-:S04]  /*0390*/  IMAD.MOV R12, RZ, RZ, -R3 ;  /* 0x000000ffff0c7224 */ /* 0x002fc800078e0a03 */
[----:B------:R-:W-:Y:S01]  /*03a0*/  IMAD.MOV.U32 R6, RZ, RZ, R12 ;  /* 0x000000ffff067224 */ /* 0x000fe200078e000c */
[----:B------:R-:W-:-:S03]  /*03b0*/  IABS R12, R8 ;  /* 0x00000008000c7213 */ /* 0x000fc60000000000 */
        /* <DEDUP_REMOVED lines=11> */
[----:B------:R-:W-:-:S07]  /*0470*/  ISETP.GE.AND P2, PT, R0, RZ, PT ;  /* 0x000000ff0000720c */ /* 0x000fce0003f46270 */
[----:B------:R-:W-:Y:S01]  /*0480*/  @P0 VIADD R3, R3, 0x1 ;  /* 0x0000000103030836 */ /* 0x000fe20000000000 */
[----:B------:R-:W-:-:S05]  /*0490*/  ISETP.GT.AND P0, PT, R152, 0x7f, PT ;  /* 0x0000007f9800780c */ /* 0x000fca0003f04270 */
[----:B------:R-:W-:Y:S01]  /*04a0*/  @!P2 IMAD.MOV R3, RZ, RZ, -R3 ;  /* 0x000000ffff03a224 */ /* 0x000fe200078e0a03 */
[----:B------:R-:W-:-:S05]  /*04b0*/  @!P1 LOP3.LUT R3, RZ, R11, RZ, 0x33, !PT ;  /* 0x0000000bff039212 */ /* 0x000fca00078e33ff */
[----:B------:R-:W-:-:S04]  /*04c0*/  IMAD.MOV R0, RZ, RZ, -R3 ;  /* 0x000000ffff007224 */ /* 0x000fc800078e0a03 */
[----:B------:R-:W-:-:S04]  /*04d0*/  IMAD R0, R11, R0, R8 ;  /* 0x000000000b007224 */ /* 0x000fc800078e0208 */
[----:B------:R-:W-:Y:S02]  /*04e0*/  IMAD.IADD R2, R10, 0x1, R0 ;  /* 0x000000010a027824 */ /* 0x000fe400078e0200 */
[----:B------:R-:W-:Y:S02]  /*04f0*/  IMAD.SHL.U32 R0, R3, 0x40, RZ ;  /* 0x0000004003007824 */ /* 0x000fe400078e00ff */
[----:B------:R-:W-:Y:S02]  /*0500*/  IMAD R2, R2, 0x100, R153 ;  /* 0x0000010002027824 */ /* 0x000fe400078e0299 */
[----:B------:R-:W-:Y:S02]  /*0510*/  VIADD R52, R0, 0x1 ;  /* 0x0000000100347836 */ /* 0x000fe40000000000 */
[----:B------:R-:W-:Y:S02]  /*0520*/  VIADD R23, R2, 0x80 ;  /* 0x0000008002177836 */ /* 0x000fe40000000000 */
[----:B------:R-:W-:-:S02]  /*0530*/  VIADD R62, R0, 0x2 ;  /* 0x00000002003e7836 */ /* 0x000fc40000000000 */
[C---:B------:R-:W-:Y:S01]  /*0540*/  VIADD R60, R0.reuse, 0x3 ;  /* 0x00000003003c7836 */ /* 0x040fe20000000000 */
[----:B------:R0:W-:Y:S01]  /*0550*/  STL [R1+0xb4], R23 ;  /* 0x0000b41701007387 */ /* 0x0001e20000100800 */
[C---:B------:R-:W-:Y:S02]  /*0560*/  VIADD R58, R0.reuse, 0x4 ;  /* 0x00000004003a7836 */ /* 0x040fe40000000000 */
[C---:B------:R-:W-:Y:S02]  /*0570*/  VIADD R56, R0.reuse, 0x5 ;  /* 0x0000000500387836 */ /* 0x040fe40000000000 */
[C---:B------:R-:W-:Y:S02]  /*0580*/  VIADD R54, R0.reuse, 0x6 ;  /* 0x0000000600367836 */ /* 0x040fe40000000000 */
[C---:B------:R-:W-:Y:S02]  /*0590*/  VIADD R64, R0.reuse, 0x7 ;  /* 0x0000000700407836 */ /* 0x040fe40000000000 */
[----:B------:R-:W-:-:S02]  /*05a0*/  VIADD R76, R0, 0x8 ;  /* 0x00000008004c7836 */ /* 0x000fc40000000000 */
[C---:B------:R-:W-:Y:S02]  /*05b0*/  VIADD R66, R0.reuse, 0x9 ;  /* 0x0000000900427836 */ /* 0x040fe40000000000 */
        /* <DEDUP_REMOVED lines=53> */
[----:B------:R-:W-:Y:S01]  /*0910*/  VIADD R20, R0, 0x3f ;  /* 0x0000003f00147836 */ /* 0x000fe20000000000 */
[----:B0-----:R-:W-:Y:S06]  /*0920*/  @P0 BRA `(.L_x_0) ;  /* 0x00000004000c0947 */ /* 0x001fec0003800000 */
[----:B------:R-:W-:Y:S01]  /*0930*/  IMAD.SHL.U32 R3, R74, 0x10, RZ ;  /* 0x000000104a037824 */ /* 0x000fe200078e00ff */
[----:B------:R-:W-:Y:S02]  /*0940*/  CS2R R120, SRZ ;  /* 0x0000000000787805 */ /* 0x000fe4000001ff00 */
[----:B------:R-:W-:Y:S02]  /*0950*/  CS2R R122, SRZ ;  /* 0x00000000007a7805 */ /* 0x000fe4000001ff00 */
[----:B------:R-:W-:Y:S02]  /*0960*/  CS2R R124, SRZ ;  /* 0x00000000007c7805 */ /* 0x000fe4000001ff00 */
[----:B------:R-:W-:Y:S01]  /*0970*/  CS2R R126, SRZ ;  /* 0x00000000007e7805 */ /* 0x000fe2000001ff00 */
[----:B------:R0:W-:Y:S01]  /*0980*/  STL [R1+0xd4c], R3 ;  /* 0x000d4c0301007387 */ /* 0x0001e20000100800 */
[----:B------:R-:W-:Y:S02]  /*0990*/  CS2R R128, SRZ ;  /* 0x0000000000807805 */ /* 0x000fe4000001ff00 */
[----:B------:R-:W-:-:S02]  /*09a0*/  CS2R R130, SRZ ;  /* 0x0000000000827805 */ /* 0x000fc4000001ff00 */
[----:B------:R-:W-:Y:S02]  /*09b0*/  CS2R R132, SRZ ;  /* 0x0000000000847805 */ /* 0x000fe4000001ff00 */
[----:B------:R-:W-:Y:S02]  /*09c0*/  CS2R R134, SRZ ;  /* 0x0000000000867805 */ /* 0x000fe4000001ff00 */
[----:B------:R-:W-:Y:S02]  /*09d0*/  CS2R R136, SRZ ;  /* 0x0000000000887805 */ /* 0x000fe4000001ff00 */
[----:B------:R-:W-:Y:S02]  /*09e0*/  CS2R R138, SRZ ;  /* 0x00000000008a7805 */ /* 0x000fe4000001ff00 */
        /* <DEDUP_REMOVED lines=53> */
[----:B------:R-:W-:Y:S01]  /*0d40*/  CS2R R54, SRZ ;  /* 0x0000000000367805 */ /* 0x000fe2000001ff00 */
[----:B0-----:R-:W-:Y:S06]  /*0d50*/  BRA `(.L_x_1) ;  /* 0x000001fc00f87947 */ /* 0x001fec0003800000 */
.L_x_0:
[----:B------:R-:W-:Y:S01]  /*0d60*/  IABS R12, R4 ;  /* 0x00000004000c7213 */ /* 0x000fe20000000000 */
[----:B------:R-:W-:Y:S01]  /*0d70*/  ULDC UR4, c[0x0][0x234] ;  /* 0x00008d0000047ab9 */ /* 0x000fe20000000800 */
[----:B------:R-:W-:Y:S01]  /*0d80*/  IABS R6, R5 ;  /* 0x0000000500067213 */ /* 0x000fe20000000000 */
[----:B------:R-:W-:Y:S01]  /*0d90*/  ULDC.64 UR6, c[0x0][0x210] ;  /* 0x0000840000067ab9 */ /* 0x000fe20000000a00 */
[----:B------:R-:W0:Y:S01]  /*0da0*/  I2F.RP R3, R12 ;  /* 0x0000000c00037306 */ /* 0x000e220000209400 */
[----:B------:R-:W-:Y:S01]  /*0db0*/  IABS R14, R20 ;  /* 0x00000014000e7213 */ /* 0x000fe20000000000 */
[----:B------:R-:W-:Y:S01]  /*0dc0*/  ULDC.64 UR10, c[0x0][0x218] ;  /* 0x00008600000a7ab9 */ /* 0x000fe20000000a00 */
[----:B------:R-:W-:Y:S01]  /*0dd0*/  ISETP.GE.AND P6, PT, R2, RZ, PT ;  /* 0x000000ff0200720c */ /* 0x000fe20003fc6270 */
[----:B------:R-:W-:Y:S01]  /*0de0*/  ULDC UR30, c[0x0][0x240] ;  /* 0x00009000001e7ab9 */ /* 0x000fe20000000800 */
[----:B------:R-:W-:Y:S01]  /*0df0*/  ISETP.GE.AND P2, PT, R23, RZ, PT ;  /* 0x000000ff1700720c */ /* 0x000fe20003f46270 */
[----:B------:R-:W-:Y:S01]  /*0e00*/  ULDC UR14, c[0x0][0x238] ;  /* 0x00008e00000e7ab9 */ /* 0x000fe20000000800 */
[----:B------:R-:W-:Y:S01]  /*0e10*/  ISETP.GE.AND P5, PT, R20, RZ, PT ;  /* 0x000000ff1400720c */ /* 0x000fe20003fa6270 */
[----:B------:R-:W1:Y:S01]  /*0e20*/  I2F.RP R7, R6 ;  /* 0x0000000600077306 */ /* 0x000e620000209400 */
[----:B------:R-:W-:Y:S01]  /*0e30*/  IABS R20, R30 ;  /* 0x0000001e00147213 */ /* 0x000fe20000000000 */
[----:B------:R-:W-:Y:S01]  /*0e40*/  ULDC UR18, c[0x0][0x238] ;  /* 0x00008e0000127ab9 */ /* 0x000fe20000000800 */
[----:B------:R-:W-:Y:S01]  /*0e50*/  IABS R35, R80 ;  /* 0x0000005000237213 */ /* 0x000fe20000000000 */
[----:B------:R-:W-:Y:S01]  /*0e60*/  ULDC UR22, c[0x0][0x238] ;  /* 0x00008e0000167ab9 */ /* 0x000fe20000000800 */
[----:B------:R-:W-:Y:S01]  /*0e70*/  IABS R38, R79 ;  /* 0x0000004f00267213 */ /* 0x000fe20000000000 */
[----:B------:R-:W-:Y:S01]  /*0e80*/  ULDC UR23, c[0x0][0x238] ;  /* 0x00008e0000177ab9 */ /* 0x000fe20000000800 */
[----:B------:R-:W-:Y:S01]  /*0e90*/  IABS R36, R51 ;  /* 0x0000003300247213 */ /* 0x000fe20000000000 */
[----:B0-----:R-:W0:Y:S01]  /*0ea0*/  MUFU.RCP R3, R3 ;  /* 0x0000000300037308 */ /* 0x001e220000001000 */
[----:B------:R-:W-:Y:S01]  /*0eb0*/  ULDC UR26, c[0x0][0x238] ;  /* 0x00008e00001a7ab9 */ /* 0x000fe20000000800 */
[----:B------:R-:W-:Y:S01]  /*0ec0*/  ULDC UR27, c[0x0][0x238] ;  /* 0x00008e00001b7ab9 */ /* 0x000fe20000000800 */
[----:B------:R-:W-:Y:S01]  /*0ed0*/  ULDC UR20, c[0x0][0x238] ;  /* 0x00008e0000147ab9 */ /* 0x000fe20000000800 */
[----:B------:R-:W-:Y:S01]  /*0ee0*/  ULDC UR43, c[0x0][0x238] ;  /* 0x00008e00002b7ab9 */ /* 0x000fe20000000800 */
[----:B------:R-:W-:Y:S01]  /*0ef0*/  UIMAD UR20, UR20, 0x34, URZ ;  /* 0x00000034141478a4 */ /* 0x000fe2000f8e023f */
[----:B------:R-:W-:Y:S01]  /*0f00*/  CS2R R134, SRZ ;  /* 0x0000000000867805 */ /* 0x000fe2000001ff00 */
[----:B------:R-:W-:Y:S01]  /*0f10*/  UIMAD UR43, UR43, 0x33, URZ ;  /* 0x000000332b2b78a4 */ /* 0x000fe2000f8e023f */
[----:B-1----:R-:W1:Y:S01]  /*0f20*/  MUFU.RCP R7, R7 ;  /* 0x0000000700077308 */ /* 0x002e620000001000 */
[----:B------:R-:W-:Y:S01]  /*0f30*/  ULDC UR21, c[0x0][0x238] ;  /* 0x00008e0000157ab9 */ /* 0x000fe20000000800 */
[----:B------:R-:W-:Y:S01]  /*0f40*/  ULDC UR9, c[0x0][0x238] ;  /* 0x00008e0000097ab9 */ /* 0x000fe20000000800 */
[----:B------:R-:W-:Y:S01]  /*0f50*/  ULDC UR29, c[0x0][0x238] ;  /* 0x00008e00001d7ab9 */ /* 0x000fe20000000800 */
[----:B------:R-:W-:Y:S01]  /*0f60*/  UIMAD UR9, UR9, 0x30, URZ ;  /* 0x00000030090978a4 */ /* 0x000fe2000f8e023f */
[----:B------:R-:W-:Y:S01]  /*0f70*/  CS2R R136, SRZ ;  /* 0x0000000000887805 */ /* 0x000fe2000001ff00 */
[----:B------:R-:W-:Y:S01]  /*0f80*/  UIMAD UR29, UR29, 0x2f, URZ ;  /* 0x0000002f1d1d78a4 */ /* 0x000fe2000f8e023f */
[----:B------:R-:W-:Y:S01]  /*0f90*/  CS2R R138, SRZ ;  /* 0x00000000008a7805 */ /* 0x000fe2000001ff00 */
[----:B------:R-:W-:Y:S01]  /*0fa0*/  ULDC UR60, c[0x0][0x238] ;  /* 0x00008e00003c7ab9 */ /* 0x000fe20000000800 */
[----:B0-----:R-:W-:Y:S01]  /*0fb0*/  VIADD R8, R3, 0xffffffe ;  /* 0x0ffffffe03087836 */ /* 0x001fe20000000000 */
[----:B------:R-:W-:Y:S01]  /*0fc0*/  IABS R3, R2 ;  /* 0x0000000200037213 */ /* 0x000fe20000000000 */
[----:B------:R-:W-:Y:S01]  /*0fd0*/  ULDC UR19, c[0x0][0x238] ;  /* 0x00008e0000137ab9 */ /* 0x000fe20000000800 */
[----:B------:R-:W-:Y:S01]  /*0fe0*/  ULDC UR53, c[0x0][0x238] ;  /* 0x00008e0000357ab9 */ /* 0x000fe20000000800 */
[----:B------:R0:W2:Y:S01]  /*0ff0*/  F2I.FTZ.U32.TRUNC.NTZ R9, R8 ;  /* 0x0000000800097305 */ /* 0x0000a2000021f000 */
[----:B------:R-:W-:Y:S01]  /*1000*/  UIMAD UR19, UR19, 0x2d, URZ ;  /* 0x0000002d131378a4 */ /* 0x000fe2000f8e023f */
[----:B------:R-:W-:Y:S01]  /*1010*/  CS2R R140, SRZ ;  /* 0x00000000008c7805 */ /* 0x000fe2000001ff00 */
[----:B------:R-:W-:Y:S01]  /*1020*/  UIMAD UR53, UR53, 0x2c, URZ ;  /* 0x0000002c353578a4 */ /* 0x000fe2000f8e023f */
[----:B-1----:R-:W-:Y:S01]  /*1030*/  VIADD R10, R7, 0xffffffe ;  /* 0x0ffffffe070a7836 */ /* 0x002fe20000000000 */
[----:B------:R-:W-:Y:S01]  /*1040*/  ULDC UR45, c[0x0][0x238] ;  /* 0x00008e00002d7ab9 */ /* 0x000fe20000000800 */
[----:B------:R-:W-:Y:S01]  /*1050*/  ULDC UR38, c[0x0][0x238] ;  /* 0x00008e0000267ab9 */ /* 0x000fe20000000800 */
[----:B------:R-:W-:Y:S01]  /*1060*/  UIMAD UR45, UR45, 0x2b, URZ ;  /* 0x0000002b2d2d78a4 */ /* 0x000fe2000f8e023f */
[----:B------:R1:W3:Y:S01]  /*1070*/  F2I.FTZ.U32.TRUNC.NTZ R11, R10 ;  /* 0x0000000a000b7305 */ /* 0x0002e2000021f000 */
[----:B0-----:R-:W-:Y:S01]  /*1080*/  IMAD.MOV.U32 R8, RZ, RZ, RZ ;  /* 0x000000ffff087224 */ /* 0x001fe200078e00ff */
[----:B------:R-:W-:Y:S01]  /*1090*/  UIMAD UR38, UR38, 0x2a, URZ ;  /* 0x0000002a262678a4 */ /* 0x000fe2000f8e023f */
[----:B------:R-:W-:Y:S01]  /*10a0*/  CS2R R142, SRZ ;  /* 0x00000000008e7805 */ /* 0x000fe2000001ff00 */
[----:B------:R-:W-:Y:S01]  /*10b0*/  ULDC UR17, c[0x0][0x238] ;  /* 0x00008e0000117ab9 */ /* 0x000fe20000000800 */
[----:B------:R-:W-:Y:S01]  /*10c0*/  ULDC UR49, c[0x0][0x238] ;  /* 0x00008e0000317ab9 */ /* 0x000fe20000000800 */
[----:B------:R-:W-:Y:S01]  /*10d0*/  UIMAD UR17, UR17, 0x29, URZ ;  /* 0x00000029111178a4 */ /* 0x000fe2000f8e023f */
[--C-:B--2---:R-:W-:Y:S01]  /*10e0*/  IMAD.MOV R13, RZ, RZ, -R9.reuse ;  /* 0x000000ffff0d7224 */ /* 0x104fe200078e0a09 */
[----:B------:R-:W-:Y:S01]  /*10f0*/  UIMAD UR49, UR49, 0x28, URZ ;  /* 0x00000028313178a4 */ /* 0x000fe2000f8e023f */
[----:B-1----:R-:W-:Y:S01]  /*1100*/  IMAD.MOV.U32 R10, RZ, RZ, RZ ;  /* 0x000000ffff0a7224 */ /* 0x002fe200078e00ff */
[----:B------:R-:W-:Y:S01]  /*1110*/  ULDC UR37, c[0x0][0x238] ;  /* 0x00008e0000257ab9 */ /* 0x000fe20000000800 */
[----:B------:R-:W-:Y:S01]  /*1120*/  IMAD R13, R13, R12, RZ ;  /* 0x0000000c0d0d7224 */ /* 0x000fe200078e02ff */
[----:B------:R-:W-:Y:S01]  /*1130*/  UIMAD UR37, UR37, 0x27, URZ ;  /* 0x00000027252578a4 */ /* 0x000fe2000f8e023f */
[----:B------:R-:W-:Y:S01]  /*1140*/  CS2R R144, SRZ ;  /* 0x0000000000907805 */ /* 0x000fe2000001ff00 */
[----:B------:R-:W-:Y:S01]  /*1150*/  ULDC UR42, c[0x0][0x238] ;  /* 0x00008e00002a7ab9 */ /* 0x000fe20000000800 */
[----:B------:R-:W-:Y:S01]  /*1160*/  IMAD.HI.U32 R9, R9, R13, R8 ;  /* 0x0000000d09097227 */ /* 0x000fe200078e0008 */
[----:B------:R-:W-:Y:S01]  /*1170*/  IABS R8, R23 ;  /* 0x0000001700087213 */ /* 0x000fe20000000000 */
[----:B------:R-:W-:Y:S01]  /*1180*/  UIMAD UR42, UR42, 0x26, URZ ;  /* 0x000000262a2a78a4 */ /* 0x000fe2000f8e023f */
[----:B------:R-:W-:Y:S01]  /*1190*/  IABS R23, R24 ;  /* 0x0000001800177213 */ /* 0x000fe20000000000 */
[----:B------:R-:W-:Y:S01]  /*11a0*/  IMAD.MOV.U32 R13, RZ, RZ, R3 ;  /* 0x000000ffff0d7224 */ /* 0x000fe200078e0003 */
[----:B------:R-:W-:Y:S01]  /*11b0*/  ULDC UR34, c[0x0][0x238] ;  /* 0x00008e0000227ab9 */ /* 0x000fe20000000800 */
[----:B---3--:R-:W-:Y:S01]  /*11c0*/  IMAD.MOV R7, RZ, RZ, -R11 ;  /* 0x000000ffff077224 */ /* 0x008fe200078e0a0b */
[----:B------:R-:W-:Y:S01]  /*11d0*/  UIMAD UR34, UR34, 0x25, URZ ;  /* 0x00000025222278a4 */ /* 0x000fe2000f8e023f */
[C---:B------:R-:W-:Y:S01]  /*11e0*/  IMAD.HI.U32 R3, R9.reuse, R13, RZ ;  /* 0x0000000d09037227 */ /* 0x040fe200078e00ff */
[----:B------:R-:W-:Y:S01]  /*11f0*/  ULDC UR48, c[0x0][0x238] ;  /* 0x00008e0000307ab9 */ /* 0x000fe20000000800 */
[----:B------:R-:W-:Y:S01]  /*1200*/  ULDC UR13, c[0x0][0x238] ;  /* 0x00008e00000d7ab9 */ /* 0x000fe20000000800 */
[----:B------:R-:W-:Y:S01]  /*1210*/  ULDC UR55, c[0x0][0x238] ;  /* 0x00008e0000377ab9 */ /* 0x000fe20000000800 */
[----:B------:R-:W-:Y:S01]  /*1220*/  IMAD.HI.U32 R9, R9, R8, RZ ;  /* 0x0000000809097227 */ /* 0x000fe200078e00ff */
[----:B------:R-:W-:Y:S01]  /*1230*/  UIMAD UR13, UR13, 0x23, URZ ;  /* 0x000000230d0d78a4 */ /* 0x000fe2000f8e023f */
[----:B------:R-:W-:Y:S01]  /*1240*/  CS2R R146, SRZ ;  /* 0x0000000000927805 */ /* 0x000fe2000001ff00 */
[----:B------:R-:W-:Y:S01]  /*1250*/  UIMAD UR55, UR55, 0x22, URZ ;  /* 0x00000022373778a4 */ /* 0x000fe2000f8e023f */
[----:B------:R-:W-:Y:S01]  /*1260*/  IMAD.MOV R3, RZ, RZ, -R3 ;  /* 0x000000ffff037224 */ /* 0x000fe200078e0a03 */
[----:B------:R-:W-:Y:S01]  /*1270*/  ULDC UR51, c[0x0][0x238] ;  /* 0x00008e0000337ab9 */ /* 0x000fe20000000800 */
[----:B------:R-:W-:Y:S01]  /*1280*/  IMAD.MOV R9, RZ, RZ, -R9 ;  /* 0x000000ffff097224 */ /* 0x000fe200078e0a09 */
[----:B------:R-:W-:Y:S01]  /*1290*/  UIMAD UR51, UR51, 0x21, URZ ;  /* 0x00000021333378a4 */ /* 0x000fe2000f8e023f */
[----:B------:R-:W-:Y:S01]  /*12a0*/  IMAD R7, R7, R6, RZ ;  /* 0x0000000607077224 */ /* 0x000fe200078e02ff */
[----:B------:R-:W-:Y:S01]  /*12b0*/  ULDC UR25, c[0x0][0x238] ;  /* 0x00008e0000197ab9 */ /* 0x000fe20000000800 */
[C---:B------:R-:W-:Y:S01]  /*12c0*/  IMAD R3, R12.reuse, R3, R13 ;  /* 0x000000030c037224 */ /* 0x040fe200078e020d */
[----:B------:R-:W-:Y:S01]  /*12d0*/  IABS R13, R19 ;  /* 0x00000013000d7213 */ /* 0x000fe20000000000 */
[C---:B------:R-:W-:Y:S01]  /*12e0*/  IMAD R8, R12.reuse, R9, R8 ;  /* 0x000000090c087224 */ /* 0x040fe200078e0208 */
[----:B------:R-:W-:Y:S01]  /*12f0*/  USHF.L.U32 UR25, UR25, 0x5, URZ ;  /* 0x0000000519197899 */ /* 0x000fe2000800063f */
[----:B------:R-:W-:Y:S01]  /*1300*/  IMAD.HI.U32 R7, R11, R7, R10 ;  /* 0x000000070b077227 */ /* 0x000fe200078e000a */
[C---:B------:R-:W-:Y:S01]  /*1310*/  ISETP.GT.U32.AND P0, PT, R12.reuse, R3, PT ;  /* 0x000000030c00720c */ /* 0x040fe20003f04070 */
[----:B------:R-:W-:Y:S01]  /*1320*/  ULDC UR33, c[0x0][0x238] ;  /* 0x00008e0000217ab9 */ /* 0x000fe20000000800 */
[----:B------:R-:W-:Y:S01]  /*1330*/  ISETP.GT.U32.AND P1, PT, R12, R8, PT ;  /* 0x000000080c00720c */ /* 0x000fe20003f24070 */
[----:B------:R-:W-:Y:S01]  /*1340*/  IMAD.MOV.U32 R11, RZ, RZ, R14 ;  /* 0x000000ffff0b7224 */ /* 0x000fe200078e000e */
[----:B------:R-:W-:Y:S01]  /*1350*/  IABS R14, R16 ;  /* 0x00000010000e7213 */ /* 0x000fe20000000000 */
[C---:B------:R-:W-:Y:S01]  /*1360*/  IMAD.HI.U32 R10, R7.reuse, R13, RZ ;  /* 0x0000000d070a7227 */ /* 0x040fe200078e00ff */
[----:B------:R-:W-:Y:S01]  /*1370*/  UIMAD UR33, UR33, 0x1f, URZ ;  /* 0x0000001f212178a4 */ /* 0x000fe2000f8e023f */
[----:B------:R-:W-:Y:S01]  /*1380*/  CS2R R148, SRZ ;  /* 0x0000000000947805 */ /* 0x000fe2000001ff00 */
[----:B------:R-:W-:Y:S01]  /*1390*/  ULDC UR41, c[0x0][0x238] ;  /* 0x00008e0000297ab9 */ /* 0x000fe20000000800 */
[----:B------:R-:W-:Y:S01]  /*13a0*/  IMAD.HI.U32 R9, R7, R11, RZ ;  /* 0x0000000b07097227 */ /* 0x000fe200078e00ff */
[----:B------:R-:W-:Y:S01]  /*13b0*/  UIMAD UR41, UR41, 0x1e, URZ ;  /* 0x0000001e292978a4 */ /* 0x000fe2000f8e023f */
[----:B------:R-:W-:Y:S01]  /*13c0*/  CS2R R150, SRZ ;  /* 0x0000000000967805 */ /* 0x000fe2000001ff00 */
[----:B------:R-:W-:Y:S01]  /*13d0*/  ULDC UR47, c[0x0][0x238] ;  /* 0x00008e00002f7ab9 */ /* 0x000fe20000000800 */
[----:B------:R-:W-:Y:S01]  /*13e0*/  IMAD.MOV R9, RZ, RZ, -R9 ;  /* 0x000000ffff097224 */ /* 0x000fe200078e0a09 */
[----:B------:R-:W-:Y:S01]  /*13f0*/  UIMAD UR47, UR47, 0x1d, URZ ;  /* 0x0000001d2f2f78a4 */ /* 0x000fe2000f8e023f */
[----:B------:R-:W-:Y:S01]  /*1400*/  IMAD.MOV R10, RZ, RZ, -R10 ;  /* 0x000000ffff0a7224 */ /* 0x000fe200078e0a0a */
[----:B------:R-:W-:Y:S01]  /*1410*/  ULDC UR15, c[0x0][0x238] ;  /* 0x00008e00000f7ab9 */ /* 0x000fe20000000800 */
[C---:B------:R-:W-:Y:S01]  /*1420*/  IMAD R9, R6.reuse, R9, R11 ;  /* 0x0000000906097224 */ /* 0x040fe200078e020b */
[----:B------:R-:W-:Y:S01]  /*1430*/  UIMAD UR15, UR15, 0x1c, URZ ;  /* 0x0000001c0f0f78a4 */ /* 0x000fe2000f8e023f */
[--C-:B------:R-:W-:Y:S01]  /*1440*/  @!P0 IMAD.IADD R3, R3, 0x1, -R12.reuse ;  /* 0x0000000103038824 */ /* 0x100fe200078e0a0c */
[----:B------:R-:W-:Y:S01]  /*1450*/  ULDC UR31, c[0x0][0x238] ;  /* 0x00008e00001f7ab9 */ /* 0x000fe20000000800 */
[C---:B------:R-:W-:Y:S01]  /*1460*/  IMAD R11, R6.reuse, R10, R13 ;  /* 0x0000000a060b7224 */ /* 0x040fe200078e020d */
[----:B------:R-:W-:Y:S01]  /*1470*/  ISETP.GT.U32.AND P3, PT, R6, R9, PT ;  /* 0x000000090600720c */ /* 0x000fe20003f64070 */
[----:B------:R-:W-:Y:S01]  /*1480*/  @!P1 IMAD.IADD R8, R8, 0x1, -R12 ;  /* 0x0000000108089824 */ /* 0x000fe200078e0a0c */
[----:B------:R-:W-:Y:S01]  /*1490*/  ISETP.GT.U32.AND P1, PT, R12, R3, PT ;  /* 0x000000030c00720c */ /* 0x000fe20003f24070 */
[----:B------:R-:W-:Y:S01]  /*14a0*/  IMAD.HI.U32 R10, R7, R14, RZ ;  /* 0x0000000e070a7227 */ /* 0x000fe200078e00ff */
[----:B------:R-:W-:Y:S01]  /*14b0*/  ISETP.GT.U32.AND P0, PT, R6, R11, PT ;  /* 0x0000000b0600720c */ /* 0x000fe20003f04070 */
[----:B------:R-:W-:Y:S01]  /*14c0*/  UIMAD UR31, UR31, 0x1b, URZ ;  /* 0x0000001b1f1f78a4 */ /* 0x000fe2000f8e023f */
[----:B------:R-:W-:Y:S01]  /*14d0*/  ISETP.GT.U32.AND P4, PT, R12, R8, PT ;  /* 0x000000080c00720c */ /* 0x000fe20003f84070 */
[----:B------:R-:W-:Y:S01]  /*14e0*/  IMAD.MOV R13, RZ, RZ, -R10 ;  /* 0x000000ffff0d7224 */ /* 0x000fe200078e0a0a */
[----:B------:R-:W-:Y:S01]  /*14f0*/  ULDC UR35, c[0x0][0x238] ;  /* 0x00008e0000237ab9 */ /* 0x000fe20000000800 */
[----:B------:R-:W-:Y:S01]  /*1500*/  ULDC UR39, c[0x0][0x238] ;  /* 0x00008e0000277ab9 */ /* 0x000fe20000000800 */
[----:B------:R-:W-:Y:S01]  /*1510*/  UIMAD UR35, UR35, 0x1a, URZ ;  /* 0x0000001a232378a4 */ /* 0x000fe2000f8e023f */
[C---:B------:R-:W-:Y:S01]  /*1520*/  IMAD R10, R6.reuse, R13, R14 ;  /* 0x0000000d060a7224 */ /* 0x040fe200078e020e */
[----:B------:R-:W-:Y:S01]  /*1530*/  IABS R13, R15 ;  /* 0x0000000f000d7213 */ /* 0x000fe20000000000 */
[----:B------:R-:W-:Y:S01]  /*1540*/  @!P3 IMAD.IADD R9, R9, 0x1, -R6 ;  /* 0x000000010909b824 */ /* 0x000fe200078e0a06 */
[----:B------:R-:W-:Y:S01]  /*1550*/  UIMAD UR39, UR39, 0x19, URZ ;  /* 0x00000019272778a4 */ /* 0x000fe2000f8e023f */
[----:B------:R-:W-:Y:S01]  /*1560*/  @!P1 IMAD.IADD R3, R3, 0x1, -R12 ;  /* 0x0000000103039824 */ /* 0x000fe200078e0a0c */
[----:B------:R-:W-:Y:S01]  /*1570*/  ISETP.GE.AND P1, PT, R19, RZ, PT ;  /* 0x000000ff1300720c */ /* 0x000fe20003f26270 */
[----:B------:R-:W-:Y:S01]  /*1580*/  @!P0 IMAD.IADD R11, R11, 0x1, -R6 ;  /* 0x000000010b0b8824 */ /* 0x000fe200078e0a06 */
[----:B------:R-:W-:Y:S01]  /*1590*/  ISETP.GT.U32.AND P3, PT, R6, R9, PT ;  /* 0x000000090600720c */ /* 0x000fe20003f64070 */
[----:B------:R-:W-:Y:S01]  /*15a0*/  @!P4 IMAD.IADD R8, R8, 0x1, -R12 ;  /* 0x000000010808c824 */ /* 0x000fe200078e0a0c */
[----:B------:R-:W-:Y:S01]  /*15b0*/  ISETP.GE.AND P4, PT, R16, RZ, PT ;  /* 0x000000ff1000720c */ /* 0x000fe20003f86270 */
[----:B------:R-:W-:Y:S01]  /*15c0*/  @!P6 IMAD.MOV R3, RZ, RZ, -R3 ;  /* 0x000000ffff03e224 */ /* 0x000fe200078e0a03 */
[----:B------:R-:W-:Y:S01]  /*15d0*/  ISETP.NE.AND P6, PT, R4, RZ, PT ;  /* 0x000000ff0400720c */ /* 0x000fe20003fc5270 */
[----:B------:R-:W-:Y:S01]  /*15e0*/  @!P2 IMAD.MOV R8, RZ, RZ, -R8 ;  /* 0x000000ffff08a224 */ /* 0x000fe200078e0a08 */
[----:B------:R-:W-:Y:S01]  /*15f0*/  LOP3.LUT R4, RZ, R4, RZ, 0x33, !PT ;  /* 0x00000004ff047212 */ /* 0x000fe200078e33ff */
[----:B------:R-:W-:Y:S01]  /*1600*/  ULDC UR8, c[0x0][0x238] ;  /* 0x00008e0000087ab9 */ /* 0x000fe20000000800 */
[----:B------:R-:W-:Y:S01]  /*1610*/  ISETP.GT.U32.AND P0, PT, R6, R11, PT ;  /* 0x0000000b0600720c */ /* 0x000fe20003f04070 */
[----:B------:R-:W-:Y:S01]  /*1620*/  UIMAD UR8, UR8, 0x18, URZ ;  /* 0x00000018080878a4 */ /* 0x000fe2000f8e023f */
[C---:B------:R-:W-:Y:S01]  /*1630*/  SEL R3, R4.reuse, R3, !P6 ;  /* 0x0000000304037207 */ /* 0x040fe20007000000 */
[----:B------:R-:W-:Y:S01]  /*1640*/  ULDC UR5, c[0x0][0x238] ;  /* 0x00008e0000057ab9 */ /* 0x000fe20000000800 */
[----:B------:R-:W-:Y:S01]  /*1650*/  SEL R4, R4, R8, !P6 ;  /* 0x0000000804047207 */ /* 0x000fe20007000000 */
[----:B------:R-:W-:Y:S01]  /*1660*/  IMAD.HI.U32 R8, R7, R13, RZ ;  /* 0x0000000d07087227 */ /* 0x000fe200078e00ff */
[----:B------:R-:W-:Y:S01]  /*1670*/  IABS R16, R17 ;  /* 0x0000001100107213 */ /* 0x000fe20000000000 */
[----:B------:R-:W-:Y:S01]  /*1680*/  UIMAD UR5, UR5, 0x17, URZ ;  /* 0x00000017050578a4 */ /* 0x000fe2000f8e023f */
[----:B------:R-:W-:Y:S01]  /*1690*/  ISETP.GT.U32.AND P6, PT, R6, R10, PT ;  /* 0x0000000a0600720c */ /* 0x000fe20003fc4070 */
[----:B------:R-:W-:Y:S01]  /*16a0*/  IMAD.MOV R14, RZ, RZ, -R8 ;  /* 0x000000ffff0e7224 */ /* 0x000fe200078e0a08 */
[----:B------:R-:W-:Y:S01]  /*16b0*/  ISETP.GE.AND P2, PT, R15, RZ, PT ;  /* 0x000000ff0f00720c */ /* 0x000fe20003f46270 */
[----:B------:R-:W-:Y:S01]  /*16c0*/  IMAD.HI.U32 R8, R7, R16, RZ ;  /* 0x0000001007087227 */ /* 0x000fe200078e00ff */
[----:B------:R-:W-:Y:S01]  /*16d0*/  IABS R15, R18 ;  /* 0x00000012000f7213 */ /* 0x000fe20000000000 */
[----:B------:R-:W-:Y:S01]  /*16e0*/  ULDC UR61, c[0x0][0x238] ;  /* 0x00008e00003d7ab9 */ /* 0x000fe20000000800 */
[----:B------:R-:W-:Y:S01]  /*16f0*/  ULDC UR12, c[0x0][0x238] ;  /* 0x00008e00000c7ab9 */ /* 0x000fe20000000800 */
[--C-:B------:R-:W-:Y:S01]  /*1700*/  @!P3 IMAD.IADD R9, R9, 0x1, -R6.reuse ;  /* 0x000000010909b824 */ /* 0x100fe200078e0a06 */
[----:B------:R-:W-:Y:S01]  /*1710*/  ISETP.GE.AND P3, PT, R18, RZ, PT ;  /* 0x000000ff1200720c */ /* 0x000fe20003f66270 */
[----:B------:R-:W-:Y:S01]  /*1720*/  @!P0 IMAD.IADD R11, R11, 0x1, -R6 ;  /* 0x000000010b0b8824 */ /* 0x000fe200078e0a06 */
[----:B------:R-:W-:Y:S01]  /*1730*/  ISETP.GE.AND P0, PT, R17, RZ, PT ;  /* 0x000000ff1100720c */ /* 0x000fe20003f06270 */
[----:B------:R-:W-:Y:S01]  /*1740*/  IMAD.MOV R17, RZ, RZ, -R8 ;  /* 0x000000ffff117224 */ /* 0x000fe200078e0a08 */
[----:B------:R-:W-:Y:S01]  /*1750*/  IABS R18, R22 ;  /* 0x0000001600127213 */ /* 0x000fe20000000000 */
[----:B------:R-:W-:Y:S01]  /*1760*/  IMAD R13, R6, R14, R13 ;  /* 0x0000000e060d7224 */ /* 0x000fe200078e020d */
[----:B------:R-:W-:Y:S01]  /*1770*/  UIMAD UR61, UR61, 0x16, URZ ;  /* 0x000000163d3d78a4 */ /* 0x000fe2000f8e023f */
[----:B------:R-:W-:Y:S01]  /*1780*/  IMAD.MOV.U32 R8, RZ, RZ, R9 ;  /* 0x000000ffff087224 */ /* 0x000fe200078e0009 */
[----:B------:R-:W-:Y:S01]  /*1790*/  UIMAD UR12, UR12, 0x15, URZ ;  /* 0x000000150c0c78a4 */ /* 0x000fe2000f8e023f */
[C---:B------:R-:W-:Y:S01]  /*17a0*/  IMAD.HI.U32 R12, R7.reuse, R15, RZ ;  /* 0x0000000f070c7227 */ /* 0x040fe200078e00ff */
[----:B------:R-:W-:Y:S01]  /*17b0*/  ULDC UR16, c[0x0][0x238] ;  /* 0x00008e0000107ab9 */ /* 0x000fe20000000800 */
[----:B------:R-:W-:Y:S01]  /*17c0*/  ULDC UR59, c[0x0][0x238] ;  /* 0x00008e00003b7ab9 */ /* 0x000fe20000000800 */
[----:B------:R-:W-:Y:S01]  /*17d0*/  UIMAD UR16, UR16, 0x14, URZ ;  /* 0x00000014101078a4 */ /* 0x000fe2000f8e023f */
[----:B------:R-:W-:Y:S01]  /*17e0*/  @!P6 IMAD.IADD R10, R10, 0x1, -R6 ;  /* 0x000000010a0ae824 */ /* 0x000fe200078e0a06 */
[----:B------:R-:W-:Y:S01]  /*17f0*/  UIMAD UR59, UR59, 0x13, URZ ;  /* 0x000000133b3b78a4 */ /* 0x000fe2000f8e023f */
[----:B------:R-:W-:Y:S01]  /*1800*/  @!P5 IMAD.MOV R8, RZ, RZ, -R8 ;  /* 0x000000ffff08d224 */ /* 0x000fe200078e0a08 */
[C---:B------:R-:W-:Y:S01]  /*1810*/  ISETP.GT.U32.AND P5, PT, R6.reuse, R13, PT ;  /* 0x0000000d0600720c */ /* 0x040fe20003fa4070 */
[----:B------:R-:W-:Y:S01]  /*1820*/  IMAD.MOV R12, RZ, RZ, -R12 ;  /* 0x000000ffff0c7224 */ /* 0x000fe200078e0a0c */
[C---:B------:R-:W-:Y:S01]  /*1830*/  ISETP.GT.U32.AND P6, PT, R6.reuse, R10, PT ;  /* 0x0000000a0600720c */ /* 0x040fe20003fc4070 */
[----:B------:R-:W-:Y:S01]  /*1840*/  IMAD.HI.U32 R14, R7, R18, RZ ;  /* 0x00000012070e7227 */ /* 0x000fe200078e00ff */
[----:B------:R-:W-:Y:S01]  /*1850*/  ULDC UR54, c[0x0][0x238] ;  /* 0x00008e0000367ab9 */ /* 0x000fe20000000800 */
[----:B------:R-:W-:Y:S01]  /*1860*/  ULDC UR52, c[0x0][0x238] ;  /* 0x00008e0000347ab9 */ /* 0x000fe20000000800 */
[----:B------:R-:W-:Y:S01]  /*1870*/  UIMAD UR54, UR54, 0x12, URZ ;  /* 0x00000012363678a4 */ /* 0x000fe2000f8e023f */
[----:B------:R-:W-:Y:S01]  /*1880*/  IMAD.MOV.U32 R9, RZ, RZ, R11 ;  /* 0x000000ffff097224 */ /* 0x000fe200078e000b */
[----:B------:R-:W-:Y:S01]  /*1890*/  UIMAD UR52, UR52, 0x11, URZ ;  /* 0x00000011343478a4 */ /* 0x000fe2000f8e023f */
[C---:B------:R-:W-:Y:S01]  /*18a0*/  IMAD R12, R6.reuse, R12, R15 ;  /* 0x0000000c060c7224 */ /* 0x040fe200078e020f */
[----:B------:R-:W-:Y:S01]  /*18b0*/  ULDC UR50, c[0x0][0x238] ;  /* 0x00008e0000327ab9 */ /* 0x000fe20000000800 */
[----:B------:R-:W-:Y:S01]  /*18c0*/  IMAD.MOV R11, RZ, RZ, -R14 ;  /* 0x000000ffff0b7224 */ /* 0x000fe200078e0a0e */
[----:B------:R-:W-:Y:S01]  /*18d0*/  USHF.L.U32 UR50, UR50, 0x4, URZ ;  /* 0x0000000432327899 */ /* 0x000fe2000800063f */
[----:B------:R-:W-:Y:S01]  /*18e0*/  @!P1 IMAD.MOV R9, RZ, RZ, -R9 ;  /* 0x000000ffff099224 */ /* 0x000fe200078e0a09 */
[C---:B------:R-:W-:Y:S01]  /*18f0*/  ISETP.GT.U32.AND P1, PT, R6.reuse, R12, PT ;  /* 0x0000000c0600720c */ /* 0x040fe20003f24070 */
[C---:B------:R-:W-:Y:S01]  /*1900*/  IMAD R14, R6.reuse, R11, R18 ;  /* 0x0000000b060e7224 */ /* 0x040fe200078e0212 */
[----:B------:R-:W-:Y:S01]  /*1910*/  ULDC UR24, c[0x0][0x238] ;  /* 0x00008e0000187ab9 */ /* 0x000fe20000000800 */
[C---:B------:R-:W-:Y:S01]  /*1920*/  IMAD R15, R6.reuse, R17, R16 ;  /* 0x00000011060f7224 */ /* 0x040fe200078e0210 */
[----:B------:R-:W-:Y:S01]  /*1930*/  IABS R17, R32 ;  /* 0x0000002000117213 */ /* 0x000fe20000000000 */
[--C-:B------:R-:W-:Y:S01]  /*1940*/  @!P5 IMAD.IADD R13, R13, 0x1, -R6.reuse ;  /* 0x000000010d0dd824 */ /* 0x100fe200078e0a06 */
[----:B------:R-:W-:Y:S01]  /*1950*/  ISETP.GT.U32.AND P5, PT, R6, R14, PT ;  /* 0x0000000e0600720c */ /* 0x000fe20003fa4070 */
[----:B------:R-:W-:Y:S01]  /*1960*/  @!P6 IMAD.IADD R10, R10, 0x1, -R6 ;  /* 0x000000010a0ae824 */ /* 0x000fe200078e0a06 */
[----:B------:R-:W-:Y:S01]  /*1970*/  ISETP.GT.U32.AND P6, PT, R6, R15, PT ;  /* 0x0000000f0600720c */ /* 0x000fe20003fc4070 */
[----:B------:R-:W-:Y:S01]  /*1980*/  IMAD.HI.U32 R11, R7, R17, RZ ;  /* 0x00000011070b7227 */ /* 0x000fe200078e00ff */
[----:B------:R-:W-:Y:S01]  /*1990*/  IABS R16, R21 ;  /* 0x0000001500107213 */ /* 0x000fe20000000000 */
[----:B------:R-:W-:-:S02]  /*19a0*/  UIMAD UR24, UR24, 0xf, URZ ;  /* 0x0000000f181878a4 */ /* 0x000fc4000f8e023f */
[----:B------:R-:W-:Y:S01]  /*19b0*/  @!P1 IMAD.IADD R12, R12, 0x1, -R6 ;  /* 0x000000010c0c9824 */ /* 0x000fe200078e0a06 */
[C---:B------:R-:W-:Y:S01]  /*19c0*/  ISETP.GT.U32.AND P1, PT, R6.reuse, R13, PT ;  /* 0x0000000d0600720c */ /* 0x040fe20003f24070 */
[----:B------:R-:W-:Y:S01]  /*19d0*/  IMAD.MOV.U32 R18, RZ, RZ, R16 ;  /* 0x000000ffff127224 */ /* 0x000fe200078e0010 */
[----:B------:R-:W-:Y:S01]  /*19e0*/  ULDC UR28, c[0x0][0x238] ;  /* 0x00008e00001c7ab9 */ /* 0x000fe20000000800 */
[----:B------:R-:W-:Y:S01]  /*19f0*/  @!P4 IMAD.MOV R10, RZ, RZ, -R10 ;  /* 0x000000ffff0ac224 */ /* 0x000fe200078e0a0a */
[----:B------:R-:W-:Y:S01]  /*1a00*/  ISETP.GT.U32.AND P4, PT, R6, R12, PT ;  /* 0x0000000c0600720c */ /* 0x000fe20003f84070 */
[----:B------:R-:W-:Y:S01]  /*1a10*/  @!P5 IMAD.IADD R14, R14, 0x1, -R6 ;  /* 0x000000010e0ed824 */ /* 0x000fe200078e0a06 */
[----:B------:R-:W-:Y:S01]  /*1a20*/  UIMAD UR28, UR28, 0xe, URZ ;  /* 0x0000000e1c1c78a4 */ /* 0x000fe2000f8e023f */
[----:B------:R-:W-:Y:S01]  /*1a30*/  IMAD.MOV R11, RZ, RZ, -R11 ;  /* 0x000000ffff0b7224 */ /* 0x000fe200078e0a0b */
[----:B------:R-:W-:Y:S01]  /*1a40*/  ULDC UR32, c[0x0][0x238] ;  /* 0x00008e0000207ab9 */ /* 0x000fe20000000800 */
[----:B------:R-:W-:Y:S01]  /*1a50*/  IMAD.HI.U32 R16, R7, R18, RZ ;  /* 0x0000001207107227 */ /* 0x000fe200078e00ff */
[----:B------:R-:W-:Y:S01]  /*1a60*/  ISETP.GT.U32.AND P5, PT, R6, R14, PT ;  /* 0x0000000e0600720c */ /* 0x000fe20003fa4070 */
[----:B------:R-:W-:-:S02]  /*1a70*/  UIMAD UR32, UR32, 0xd, URZ ;  /* 0x0000000d202078a4 */ /* 0x000fc4000f8e023f */
[----:B------:R-:W-:Y:S01]  /*1a80*/  @!P6 IMAD.IADD R15, R15, 0x1, -R6 ;  /* 0x000000010f0fe824 */ /* 0x000fe200078e0a06 */
[----:B------:R-:W-:Y:S01]  /*1a90*/  ULDC UR36, c[0x0][0x238] ;  /* 0x00008e0000247ab9 */ /* 0x000fe20000000800 */
[C---:B------:R-:W-:Y:S01]  /*1aa0*/  IMAD R17, R6.reuse, R11, R17 ;  /* 0x0000000b06117224 */ /* 0x040fe200078e0211 */
[----:B------:R-:W-:Y:S01]  /*1ab0*/  UIMAD UR36, UR36, 0xc, URZ ;  /* 0x0000000c242478a4 */ /* 0x000fe2000f8e023f */
[----:B------:R-:W-:Y:S01]  /*1ac0*/  IMAD.MOV R19, RZ, RZ, -R16 ;  /* 0x000000ffff137224 */ /* 0x000fe200078e0a10 */
[C---:B------:R-:W-:Y:S01]  /*1ad0*/  ISETP.GT.U32.AND P6, PT, R6.reuse, R15, PT ;  /* 0x0000000f0600720c */ /* 0x040fe20003fc4070 */
[----:B------:R-:W-:Y:S01]  /*1ae0*/  IMAD.HI.U32 R11, R7, R20, RZ ;  /* 0x00000014070b7227 */ /* 0x000fe200078e00ff */
[----:B------:R-:W-:Y:S01]  /*1af0*/  ULDC UR40, c[0x0][0x238] ;  /* 0x00008e0000287ab9 */ /* 0x000fe20000000800 */
[----:B------:R-:W-:Y:S01]  /*1b00*/  ULDC UR44, c[0x0][0x238] ;  /* 0x00008e00002c7ab9 */ /* 0x000fe20000000800 */
[----:B------:R-:W-:Y:S01]  /*1b10*/  UIMAD UR40, UR40, 0xb, URZ ;  /* 0x0000000b282878a4 */ /* 0x000fe2000f8e023f */
[----:B------:R-:W-:Y:S01]  /*1b20*/  IMAD R16, R6, R19, R18 ;  /* 0x0000001306107224 */ /* 0x000fe200078e0212 */
[----:B------:R-:W-:Y:S01]  /*1b30*/  IABS R18, R25 ;  /* 0x0000001900127213 */ /* 0x000fe20000000000 */
[----:B------:R-:W-:Y:S01]  /*1b40*/  IMAD.MOV R11, RZ, RZ, -R11 ;  /* 0x000000ffff0b7224 */ /* 0x000fe200078e0a0b */
[----:B------:R-:W-:Y:S01]  /*1b50*/  UIMAD UR44, UR44, 0xa, URZ ;  /* 0x0000000a2c2c78a4 */ /* 0x000fe2000f8e023f */
[----:B------:R-:W-:Y:S01]  /*1b60*/  @!P4 IMAD.IADD R12, R12, 0x1, -R6 ;  /* 0x000000010c0cc824 */ /* 0x000fe200078e0a06 */
[C---:B------:R-:W-:Y:S01]  /*1b70*/  ISETP.GT.U32.AND P4, PT, R6.reuse, R16, PT ;  /* 0x000000100600720c */ /* 0x040fe20003f84070 */
[----:B------:R-:W-:Y:S01]  /*1b80*/  IMAD R19, R6, R11, R20 ;  /* 0x0000000b06137224 */ /* 0x000fe200078e0214 */
[----:B------:R-:W-:Y:S01]  /*1b90*/  ULDC UR46, c[0x0][0x238] ;  /* 0x00008e00002e7ab9 */ /* 0x000fe20000000800 */
[--C-:B------:R-:W-:Y:S01]  /*1ba0*/  @!P5 IMAD.IADD R14, R14, 0x1, -R6.reuse ;  /* 0x000000010e0ed824 */ /* 0x100fe200078e0a06 */
[----:B------:R-:W-:Y:S01]  /*1bb0*/  USHF.L.U32 UR46, UR46, 0x3, URZ ;  /* 0x000000032e2e7899 */ /* 0x000fe2000800063f */
[----:B------:R-:W-:Y:S01]  /*1bc0*/  @!P6 IMAD.IADD R15, R15, 0x1, -R6 ;  /* 0x000000010f0fe824 */ /* 0x000fe200078e0a06 */
[----:B------:R-:W-:Y:S01]  /*1bd0*/  ISETP.GT.U32.AND P5, PT, R6, R19, PT ;  /* 0x000000130600720c */ /* 0x000fe20003fa4070 */
[----:B------:R-:W-:Y:S01]  /*1be0*/  IMAD.HI.U32 R11, R7, R18, RZ ;  /* 0x00000012070b7227 */ /* 0x000fe200078e00ff */
[----:B------:R-:W-:-:S02]  /*1bf0*/  ISETP.GE.AND P6, PT, R22, RZ, PT ;  /* 0x000000ff1600720c */ /* 0x000fc40003fc6270 */
[----:B------:R-:W-:Y:S01]  /*1c00*/  IABS R22, R26 ;  /* 0x0000001a00167213 */ /* 0x000fe20000000000 */
[--C-:B------:R-:W-:Y:S01]  /*1c10*/  @!P1 IMAD.IADD R13, R13, 0x1, -R6.reuse ;  /* 0x000000010d0d9824 */ /* 0x100fe200078e0a06 */
[----:B------:R-:W-:Y:S01]  /*1c20*/  ISETP.GT.U32.AND P1, PT, R6, R17, PT ;  /* 0x000000110600720c */ /* 0x000fe20003f24070 */
[----:B------:R-:W-:Y:S02]  /*1c30*/  IMAD.MOV R11, RZ, RZ, -R11 ;  /* 0x000000ffff0b7224 */ /* 0x000fe400078e0a0b */
[----:B------:R-:W-:Y:S01]  /*1c40*/  @!P4 IMAD.IADD R16, R16, 0x1, -R6 ;  /* 0x000000011010c824 */ /* 0x000fe200078e0a06 */
[----:B------:R-:W-:Y:S01]  /*1c50*/  ISETP.GE.AND P4, PT, R21, RZ, PT ;  /* 0x000000ff1500720c */ /* 0x000fe20003f86270 */
[C---:B------:R-:W-:Y:S02]  /*1c60*/  IMAD R18, R6.reuse, R11, R18 ;  /* 0x0000000b06127224 */ /* 0x040fe400078e0212 */
[----:B------:R-:W-:Y:S01]  /*1c70*/  @!P5 IMAD.IADD R19, R19, 0x1, -R6 ;  /* 0x000000011313d824 */ /* 0x000fe200078e0a06 */
[----:B------:R-:W-:Y:S01]  /*1c80*/  ISETP.GT.U32.AND P5, PT, R6, R16, PT ;  /* 0x000000100600720c */ /* 0x000fe20003fa4070 */
[----:B------:R-:W-:-:S04]  /*1c90*/  IMAD.HI.U32 R20, R7, R22, RZ ;  /* 0x0000001607147227 */ /* 0x000fc800078e00ff */
[----:B------:R-:W-:Y:S01]  /*1ca0*/  @!P6 IMAD.MOV R14, RZ, RZ, -R14 ;  /* 0x000000ffff0ee224 */ /* 0x000fe200078e0a0e */
[----:B------:R-:W-:Y:S01]  /*1cb0*/  ISETP.GT.U32.AND P6, PT, R6, R18, PT ;  /* 0x000000120600720c */ /* 0x000fe20003fc4070 */
[----:B------:R-:W-:-:S04]  /*1cc0*/  IMAD.HI.U32 R21, R7, R23, RZ ;  /* 0x0000001707157227 */ /* 0x000fc800078e00ff */
[----:B------:R-:W-:Y:S02]  /*1cd0*/  IMAD.MOV.U32 R11, RZ, RZ, R15 ;  /* 0x000000ffff0b7224 */ /* 0x000fe400078e000f */
[----:B------:R-:W-:Y:S02]  /*1ce0*/  IMAD.MOV R15, RZ, RZ, -R20 ;  /* 0x000000ffff0f7224 */ /* 0x000fe400078e0a14 */
[----:B------:R-:W-:Y:S01]  /*1cf0*/  @!P1 IMAD.IADD R17, R17, 0x1, -R6 ;  /* 0x0000000111119824 */ /* 0x000fe200078e0a06 */
[----:B------:R-:W-:Y:S01]  /*1d00*/  ISETP.GE.AND P1, PT, R32, RZ, PT ;  /* 0x000000ff2000720c */ /* 0x000fe20003f26270 */
[----:B------:R-:W-:Y:S01]  /*1d10*/  IMAD.MOV R20, RZ, RZ, -R21 ;  /* 0x000000ffff147224 */ /* 0x000fe200078e0a15 */
[----:B------:R-:W-:Y:S01]  /*1d20*/  IABS R32, R81 ;  /* 0x0000005100207213 */ /* 0x000fe20000000000 */
[C---:B------:R-:W-:Y:S02]  /*1d30*/  IMAD R21, R6.reuse, R15, R22 ;  /* 0x0000000f06157224 */ /* 0x040fe400078e0216 */
[----:B------:R-:W-:Y:S01]  /*1d40*/  @!P2 IMAD.MOV R13, RZ, RZ, -R13 ;  /* 0x000000ffff0da224 */ /* 0x000fe200078e0a0d */
[C---:B------:R-:W-:Y:S01]  /*1d50*/  ISETP.GT.U32.AND P2, PT, R6.reuse, R17, PT ;  /* 0x000000110600720c */ /* 0x040fe20003f44070 */
[----:B------:R-:W-:Y:S01]  /*1d60*/  IMAD R20, R6, R20, R23 ;  /* 0x0000001406147224 */ /* 0x000fe200078e0217 */
[----:B------:R-:W-:Y:S01]  /*1d70*/  IABS R23, R29 ;  /* 0x0000001d00177213 */ /* 0x000fe20000000000 */
[--C-:B------:R-:W-:Y:S01]  /*1d80*/  @!P5 IMAD.IADD R16, R16, 0x1, -R6.reuse ;  /* 0x000000011010d824 */ /* 0x100fe200078e0a06 */
[----:B------:R-:W-:Y:S01]  /*1d90*/  ISETP.GT.U32.AND P5, PT, R6, R21, PT ;  /* 0x000000150600720c */ /* 0x000fe20003fa4070 */
[----:B------:R-:W-:Y:S01]  /*1da0*/  @!P6 IMAD.IADD R18, R18, 0x1, -R6 ;  /* 0x000000011212e824 */ /* 0x000fe200078e0a06 */
[C---:B------:R-:W-:Y:S01]  /*1db0*/  ISETP.GT.U32.AND P6, PT, R6.reuse, R20, PT ;  /* 0x000000140600720c */ /* 0x040fe20003fc4070 */
[----:B------:R-:W-:Y:S01]  /*1dc0*/  @!P3 IMAD.MOV R12, RZ, RZ, -R12 ;  /* 0x000000ffff0cb224 */ /* 0x000fe200078e0a0c */
[----:B------:R-:W-:Y:S01]  /*1dd0*/  ISETP.GT.U32.AND P3, PT, R6, R19, PT ;  /* 0x000000130600720c */ /* 0x000fe20003f64070 */
[----:B------:R-:W-:-:S02]  /*1de0*/  @!P4 IMAD.MOV R16, RZ, RZ, -R16 ;  /* 0x000000ffff10c224 */ /* 0x000fc400078e0a10 */
[----:B------:R-:W-:Y:S01]  /*1df0*/  @!P0 IMAD.MOV R11, RZ, RZ, -R11 ;  /* 0x000000ffff0b8224 */ /* 0x000fe200078e0a0b */
[----:B------:R-:W-:Y:S01]  /*1e00*/  ISETP.GE.AND P0, PT, R30, RZ, PT ;  /* 0x000000ff1e00720c */ /* 0x000fe20003f06270 */
[--C-:B------:R-:W-:Y:S01]  /*1e10*/  @!P2 IMAD.IADD R17, R17, 0x1, -R6.reuse ;  /* 0x000000011111a824 */ /* 0x100fe200078e0a06 */
[----:B------:R-:W-:Y:S01]  /*1e20*/  ISETP.GE.AND P2, PT, R25, RZ, PT ;  /* 0x000000ff1900720c */ /* 0x000fe20003f46270 */
[----:B------:R-:W-:Y:S01]  /*1e30*/  IMAD R3, R3, UR4, RZ ;  /* 0x0000000403037c24 */ /* 0x000fe2000f8e02ff */
[----:B------:R-:W-:Y:S01]  /*1e40*/  IABS R25, R28 ;  /* 0x0000001c00197213 */ /* 0x000fe20000000000 */
[--C-:B------:R-:W-:Y:S01]  /*1e50*/  @!P5 IMAD.IADD R21, R21, 0x1, -R6.reuse ;  /* 0x000000011515d824 */ /* 0x100fe200078e0a06 */
[----:B------:R-:W-:Y:S01]  /*1e60*/  ISETP.GT.U32.AND P5, PT, R6, R18, PT ;  /* 0x000000120600720c */ /* 0x000fe20003fa4070 */
[----:B------:R-:W-:Y:S01]  /*1e70*/  @!P6 IMAD.IADD R20, R20, 0x1, -R6 ;  /* 0x000000011414e824 */ /* 0x000fe200078e0a06 */
[----:B------:R-:W-:Y:S01]  /*1e80*/  IABS R30, R82 ;  /* 0x00000052001e7213 */ /* 0x000fe20000000000 */
[----:B------:R-:W-:Y:S01]  /*1e90*/  IMAD.HI.U32 R22, R7, R25, RZ ;  /* 0x0000001907167227 */ /* 0x000fe200078e00ff */
[----:B------:R-:W-:-:S02]  /*1ea0*/  ISETP.GT.U32.AND P6, PT, R6, R21, PT ;  /* 0x000000150600720c */ /* 0x000fc40003fc4070 */
[----:B------:R-:W-:Y:S01]  /*1eb0*/  ISETP.GT.U32.AND P4, PT, R6, R20, PT ;  /* 0x000000140600720c */ /* 0x000fe20003f84070 */
[----:B------:R-:W-:Y:S02]  /*1ec0*/  IMAD.MOV R22, RZ, RZ, -R22 ;  /* 0x000000ffff167224 */ /* 0x000fe400078e0a16 */
[----:B------:R-:W-:Y:S02]  /*1ed0*/  IMAD.MOV.U32 R15, RZ, RZ, R17 ;  /* 0x000000ffff0f7224 */ /* 0x000fe400078e0011 */
[----:B------:R-:W-:-:S04]  /*1ee0*/  IMAD.HI.U32 R17, R7, R23, RZ ;  /* 0x0000001707117227 */ /* 0x000fc800078e00ff */
[C---:B------:R-:W-:Y:S02]  /*1ef0*/  IMAD R22, R6.reuse, R22, R25 ;  /* 0x0000001606167224 */ /* 0x040fe400078e0219 */
[----:B------:R-:W-:Y:S02]  /*1f00*/  IMAD.MOV R17, RZ, RZ, -R17 ;  /* 0x000000ffff117224 */ /* 0x000fe400078e0a11 */
[--C-:B------:R-:W-:Y:S01]  /*1f10*/  @!P6 IMAD.IADD R21, R21, 0x1, -R6.reuse ;  /* 0x000000011515e824 */ /* 0x100fe200078e0a06 */
[----:B------:R-:W-:Y:S01]  /*1f20*/  ISETP.GT.U32.AND P6, PT, R6, R22, PT ;  /* 0x000000160600720c */ /* 0x000fe20003fc4070 */
[--C-:B------:R-:W-:Y:S01]  /*1f30*/  @!P3 IMAD.IADD R19, R19, 0x1, -R6.reuse ;  /* 0x000000011313b824 */ /* 0x100fe200078e0a06 */
[----:B------:R-:W-:Y:S01]  /*1f40*/  ISETP.GE.AND P3, PT, R26, RZ, PT ;  /* 0x000000ff1a00720c */ /* 0x000fe20003f66270 */
[----:B------:R-:W-:Y:S01]  /*1f50*/  IMAD R23, R6, R17, R23 ;  /* 0x0000001106177224 */ /* 0x000fe200078e0217 */
[----:B------:R-:W-:Y:S01]  /*1f60*/  IABS R26, R27 ;  /* 0x0000001b001a7213 */ /* 0x000fe20000000000 */
[----:B------:R-:W-:-:S02]  /*1f70*/  @!P5 IMAD.IADD R18, R18, 0x1, -R6 ;  /* 0x000000011212d824 */ /* 0x000fc400078e0a06 */
[----:B------:R-:W-:Y:S01]  /*1f80*/  @!P1 IMAD.MOV R15, RZ, RZ, -R15 ;  /* 0x000000ffff0f9224 */ /* 0x000fe200078e0a0f */
[----:B------:R-:W-:Y:S01]  /*1f90*/  ISETP.GT.U32.AND P5, PT, R6, R23, PT ;  /* 0x000000170600720c */ /* 0x000fe20003fa4070 */
[----:B------:R-:W-:Y:S01]  /*1fa0*/  IMAD.MOV.U32 R17, RZ, RZ, R19 ;  /* 0x000000ffff117224 */ /* 0x000fe200078e0013 */
[----:B------:R-:W-:Y:S01]  /*1fb0*/  ISETP.GE.AND P1, PT, R24, RZ, PT ;  /* 0x000000ff1800720c */ /* 0x000fe20003f26270 */
[----:B------:R-:W-:-:S04]  /*1fc0*/  IMAD.HI.U32 R24, R7, R26, RZ ;  /* 0x0000001a07187227 */ /* 0x000fc800078e00ff */
[----:B------:R-:W-:Y:S01]  /*1fd0*/  IMAD.MOV R25, RZ, RZ, -R24 ;  /* 0x000000ffff197224 */ /* 0x000fe200078e0a18 */
[----:B------:R-:W-:Y:S01]  /*1fe0*/  IABS R24, R31 ;  /* 0x0000001f00187213 */ /* 0x000fe20000000000 */
[----:B------:R-:W-:Y:S02]  /*1ff0*/  @!P6 IMAD.IADD R22, R22, 0x1, -R6 ;  /* 0x000000011616e824 */ /* 0x000fe400078e0a06 */
[----:B------:R-:W-:Y:S02]  /*2000*/  IMAD.MOV.U32 R19, RZ, RZ, R21 ;  /* 0x000000ffff137224 */ /* 0x000fe400078e0015 */
[C---:B------:R-:W-:Y:S01]  /*2010*/  IMAD R25, R6.reuse, R25, R26 ;  /* 0x0000001906197224 */ /* 0x040fe200078e021a */
[----:B------:R-:W-:Y:S01]  /*2020*/  ISETP.GT.U32.AND P6, PT, R6, R22, PT ;  /* 0x000000160600720c */ /* 0x000fe20003fc4070 */
[----:B------:R-:W-:-:S04]  /*2030*/  IMAD.HI.U32 R21, R7, R24, RZ ;  /* 0x0000001807157227 */ /* 0x000fc800078e00ff */
[----:B------:R-:W-:Y:S02]  /*2040*/  @!P5 IMAD.IADD R23, R23, 0x1, -R6 ;  /* 0x000000011717d824 */ /* 0x000fe400078e0a06 */
[----:B------:R-:W-:Y:S01]  /*2050*/  @!P2 IMAD.MOV R18, RZ, RZ, -R18 ;  /* 0x000000ffff12a224 */ /* 0x000fe200078e0a12 */
[----:B------:R-:W-:Y:S01]  /*2060*/  ISETP.GE.AND P2, PT, R28, RZ, PT ;  /* 0x000000ff1c00720c */ /* 0x000fe20003f46270 */
[----:B------:R-:W-:Y:S01]  /*2070*/  @!P3 IMAD.MOV R19, RZ, RZ, -R19 ;  /* 0x000000ffff13b224 */ /* 0x000fe200078e0a13 */
[----:B------:R-:W-:Y:S01]  /*2080*/  ISETP.GE.AND P3, PT, R27, RZ, PT ;  /* 0x000000ff1b00720c */ /* 0x000fe20003f66270 */
[----:B------:R-:W-:Y:S01]  /*2090*/  @!P4 IMAD.IADD R20, R20, 0x1, -R6 ;  /* 0x000000011414c824 */ /* 0x000fe200078e0a06 */
[----:B------:R-:W-:Y:S01]  /*20a0*/  IABS R28, R84 ;  /* 0x00000054001c7213 */ /* 0x000fe20000000000 */
[----:B------:R-:W-:Y:S01]  /*20b0*/  IMAD.MOV R27, RZ, RZ, -R21 ;  /* 0x000000ffff1b7224 */ /* 0x000fe200078e0a15 */
[C---:B------:R-:W-:Y:S01]  /*20c0*/  ISETP.GT.U32.AND P4, PT, R6.reuse, R25, PT ;  /* 0x000000190600720c */ /* 0x040fe20003f84070 */
[----:B------:R-:W-:Y:S01]  /*20d0*/  @!P0 IMAD.MOV R17, RZ, RZ, -R17 ;  /* 0x000000ffff118224 */ /* 0x000fe200078e0a11 */
[C---:B------:R-:W-:Y:S01]  /*20e0*/  ISETP.GT.U32.AND P5, PT, R6.reuse, R23, PT ;  /* 0x000000170600720c */ /* 0x040fe20003fa4070 */
[----:B------:R-:W-:Y:S01]  /*20f0*/  IMAD R24, R6, R27, R24 ;  /* 0x0000001b06187224 */ /* 0x000fe200078e0218 */
[----:B------:R-:W-:Y:S01]  /*2100*/  ISETP.GE.AND P0, PT, R29, RZ, PT ;  /* 0x000000ff1d00720c */ /* 0x000fe20003f06270 */
[----:B------:R-:W-:Y:S01]  /*2110*/  IMAD.HI.U32 R21, R7, R28, RZ ;  /* 0x0000001c07157227 */ /* 0x000fe200078e00ff */
[----:B------:R-:W-:-:S03]  /*2120*/  IABS R29, R83 ;  /* 0x00000053001d7213 */ /* 0x000fc60000000000 */
[----:B------:R-:W-:Y:S01]  /*2130*/  @!P6 IMAD.IADD R22, R22, 0x1, -R6 ;  /* 0x000000011616e824 */ /* 0x000fe200078e0a06 */
[----:B------:R-:W-:Y:S01]  /*2140*/  ISETP.GT.U32.AND P6, PT, R6, R24, PT ;  /* 0x000000180600720c */ /* 0x000fe20003fc4070 */
[----:B------:R-:W-:Y:S02]  /*2150*/  IMAD.MOV R27, RZ, RZ, -R21 ;  /* 0x000000ffff1b7224 */ /* 0x000fe400078e0a15 */
[----:B------:R-:W-:-:S04]  /*2160*/  IMAD.HI.U32 R21, R7, R29, RZ ;  /* 0x0000001d07157227 */ /* 0x000fc800078e00ff */
[----:B------:R-:W-:-:S04]  /*2170*/  IMAD.HI.U32 R26, R7, R30, RZ ;  /* 0x0000001e071a7227 */ /* 0x000fc800078e00ff */
[--C-:B------:R-:W-:Y:S02]  /*2180*/  @!P4 IMAD.IADD R25, R25, 0x1, -R6.reuse ;  /* 0x000000011919c824 */ /* 0x100fe400078e0a06 */
[----:B------:R-:W-:Y:S02]  /*2190*/  IMAD.MOV R21, RZ, RZ, -R21 ;  /* 0x000000ffff157224 */ /* 0x000fe400078e0a15 */
[----:B------:R-:W-:Y:S01]  /*21a0*/  @!P5 IMAD.IADD R23, R23, 0x1, -R6 ;  /* 0x000000011717d824 */ /* 0x000fe200078e0a06 */
[----:B------:R-:W-:Y:S01]  /*21b0*/  ISETP.GE.AND P5, PT, R31, RZ, PT ;  /* 0x000000ff1f00720c */ /* 0x000fe20003fa6270 */
[----:B------:R-:W-:Y:S01]  /*21c0*/  IMAD.MOV R31, RZ, RZ, -R26 ;  /* 0x000000ffff1f7224 */ /* 0x000fe200078e0a1a */
[C---:B------:R-:W-:Y:S01]  /*21d0*/  ISETP.GT.U32.AND P4, PT, R6.reuse, R25, PT ;  /* 0x000000190600720c */ /* 0x040fe20003f84070 */
[C---:B------:R-:W-:Y:S01]  /*21e0*/  IMAD R27, R6.reuse, R27, R28 ;  /* 0x0000001b061b7224 */ /* 0x040fe200078e021c */
[----:B------:R-:W-:Y:S01]  /*21f0*/  IABS R28, R39 ;  /* 0x00000027001c7213 */ /* 0x000fe20000000000 */
[----:B------:R-:W-:-:S02]  /*2200*/  IMAD R26, R6, R21, R29 ;  /* 0x00000015061a7224 */ /* 0x000fc400078e021d */
[----:B------:R-:W-:Y:S02]  /*2210*/  @!P6 IMAD.IADD R24, R24, 0x1, -R6 ;  /* 0x000000011818e824 */ /* 0x000fe400078e0a06 */
[----:B------:R-:W-:Y:S01]  /*2220*/  IMAD.HI.U32 R21, R7, R28, RZ ;  /* 0x0000001c07157227 */ /* 0x000fe200078e00ff */
[----:B------:R-:W-:-:S03]  /*2230*/  ISETP.GT.U32.AND P6, PT, R6, R26, PT ;  /* 0x0000001a0600720c */ /* 0x000fc60003fc4070 */
[----:B------:R-:W-:Y:S02]  /*2240*/  IMAD.MOV R21, RZ, RZ, -R21 ;  /* 0x000000ffff157224 */ /* 0x000fe400078e0a15 */
[----:B------:R-:W-:Y:S01]  /*2250*/  @!P4 IMAD.IADD R25, R25, 0x1, -R6 ;  /* 0x000000011919c824 */ /* 0x000fe200078e0a06 */
[C---:B------:R-:W-:Y:S01]  /*2260*/  ISETP.GT.U32.AND P4, PT, R6.reuse, R27, PT ;  /* 0x0000001b0600720c */ /* 0x040fe20003f84070 */
[C---:B------:R-:W-:Y:S02]  /*2270*/  IMAD R28, R6.reuse, R21, R28 ;  /* 0x00000015061c7224 */ /* 0x040fe400078e021c */
[----:B------:R-:W-:Y:S02]  /*2280*/  IMAD R29, R6, R31, R30 ;  /* 0x0000001f061d7224 */ /* 0x000fe400078e021e */
[----:B------:R-:W-:-:S04]  /*2290*/  IMAD.HI.U32 R21, R7, R32, RZ ;  /* 0x0000002007157227 */ /* 0x000fc800078e00ff */
[----:B------:R-:W-:Y:S01]  /*22a0*/  @!P6 IMAD.IADD R26, R26, 0x1, -R6 ;  /* 0x000000011a1ae824 */ /* 0x000fe200078e0a06 */
[----:B------:R-:W-:Y:S01]  /*22b0*/  ISETP.GT.U32.AND P6, PT, R6, R28, PT ;  /* 0x0000001c0600720c */ /* 0x000fe20003fc4070 */
[----:B------:R-:W-:-:S04]  /*22c0*/  IMAD.HI.U32 R30, R7, R35, RZ ;  /* 0x00000023071e7227 */ /* 0x000fc800078e00ff */
[----:B------:R-:W-:Y:S01]  /*22d0*/  @!P1 IMAD.MOV R20, RZ, RZ, -R20 ;  /* 0x000000ffff149224 */ /* 0x000fe200078e0a14 */
[C---:B------:R-:W-:Y:S01]  /*22e0*/  ISETP.GT.U32.AND P1, PT, R6.reuse, R24, PT ;  /* 0x000000180600720c */ /* 0x040fe20003f24070 */
[----:B------:R-:W-:Y:S01]  /*22f0*/  @!P4 IMAD.IADD R27, R27, 0x1, -R6 ;  /* 0x000000011b1bc824 */ /* 0x000fe200078e0a06 */
[----:B------:R-:W-:Y:S01]  /*2300*/  ISETP.GT.U32.AND P4, PT, R6, R29, PT ;  /* 0x0000001d0600720c */ /* 0x000fe20003f84070 */
[----:B------:R-:W-:Y:S02]  /*2310*/  IMAD.MOV R33, RZ, RZ, -R21 ;  /* 0x000000ffff217224 */ /* 0x000fe400078e0a15 */
[----:B------:R-:W-:Y:S02]  /*2320*/  IMAD.MOV R30, RZ, RZ, -R30 ;  /* 0x000000ffff1e7224 */ /* 0x000fe400078e0a1e */
[----:B------:R-:W-:-:S04]  /*2330*/  IMAD.HI.U32 R21, R7, R38, RZ ;  /* 0x0000002607157227 */ /* 0x000fc800078e00ff */
[----:B------:R-:W-:-:S04]  /*2340*/  IMAD.HI.U32 R31, R7, R36, RZ ;  /* 0x00000024071f7227 */ /* 0x000fc800078e00ff */
[----:B------:R-:W-:Y:S02]  /*2350*/  IMAD R30, R6, R30, R35 ;  /* 0x0000001e061e7224 */ /* 0x000fe400078e0223 */
[----:B------:R-:W-:Y:S02]  /*2360*/  @!P6 IMAD.IADD R28, R28, 0x1, -R6 ;  /* 0x000000011c1ce824 */ /* 0x000fe400078e0a06 */
[----:B------:R-:W-:Y:S02]  /*2370*/  IMAD.MOV R35, RZ, RZ, -R21 ;  /* 0x000000ffff237224 */ /* 0x000fe400078e0a15 */
[----:B------:R-:W-:Y:S01]  /*2380*/  IMAD.MOV.U32 R21, RZ, RZ, R23 ;  /* 0x000000ffff157224 */ /* 0x000fe200078e0017 */
[C---:B------:R-:W-:Y:S01]  /*2390*/  ISETP.GT.U32.AND P6, PT, R6.reuse, R28, PT ;  /* 0x0000001c0600720c */ /* 0x040fe20003fc4070 */
[----:B------:R-:W-:Y:S02]  /*23a0*/  IMAD.MOV R37, RZ, RZ, -R31 ;  /* 0x000000ffff257224 */ /* 0x000fe400078e0a1f */
[----:B------:R-:W-:-:S02]  /*23b0*/  IMAD R31, R6, R33, R32 ;  /* 0x00000021061f7224 */ /* 0x000fc400078e0220 */
[----:B------:R-:W-:Y:S01]  /*23c0*/  @!P0 IMAD.MOV R21, RZ, RZ, -R21 ;  /* 0x000000ffff158224 */ /* 0x000fe200078e0a15 */
[----:B------:R-:W-:Y:S01]  /*23d0*/  ISETP.GT.U32.AND P0, PT, R6, R27, PT ;  /* 0x0000001b0600720c */ /* 0x000fe20003f04070 */
[--C-:B------:R-:W-:Y:S01]  /*23e0*/  @!P1 IMAD.IADD R24, R24, 0x1, -R6.reuse ;  /* 0x0000000118189824 */ /* 0x100fe200078e0a06 */
[----:B------:R-:W-:Y:S01]  /*23f0*/  ISETP.GT.U32.AND P1, PT, R6, R31, PT ;  /* 0x0000001f0600720c */ /* 0x000fe20003f24070 */
[----:B------:R-:W-:Y:S01]  /*2400*/  @!P4 IMAD.IADD R29, R29, 0x1, -R6 ;  /* 0x000000011d1dc824 */ /* 0x000fe200078e0a06 */
[----:B------:R-:W-:Y:S01]  /*2410*/  ISETP.GE.AND P4, PT, R84, RZ, PT ;  /* 0x000000ff5400720c */ /* 0x000fe20003f86270 */
[----:B------:R-:W-:Y:S02]  /*2420*/  IMAD.MOV.U32 R23, RZ, RZ, R25 ;  /* 0x000000ffff177224 */ /* 0x000fe400078e0019 */
[----:B------:R-:W-:Y:S01]  /*2430*/  @!P2 IMAD.MOV R22, RZ, RZ, -R22 ;  /* 0x000000ffff16a224 */ /* 0x000fe200078e0a16 */
[C---:B------:R-:W-:Y:S01]  /*2440*/  ISETP.GT.U32.AND P2, PT, R6.reuse, R26, PT ;  /* 0x0000001a0600720c */ /* 0x040fe20003f44070 */
[----:B------:R-:W-:Y:S01]  /*2450*/  @!P3 IMAD.MOV R23, RZ, RZ, -R23 ;  /* 0x000000ffff17b224 */ /* 0x000fe200078e0a17 */
[C---:B------:R-:W-:Y:S01]  /*2460*/  ISETP.GT.U32.AND P3, PT, R6.reuse, R29, PT ;  /* 0x0000001d0600720c */ /* 0x040fe20003f64070 */
[----:B------:R-:W-:-:S02]  /*2470*/  IMAD R32, R6, R35, R38 ;  /* 0x0000002306207224 */ /* 0x000fc400078e0226 */
[----:B------:R-:W-:Y:S01]  /*2480*/  IMAD R33, R6, R37, R36 ;  /* 0x0000002506217224 */ /* 0x000fe200078e0224 */
[----:B------:R-:W-:Y:S01]  /*2490*/  IABS R36, R45 ;  /* 0x0000002d00247213 */ /* 0x000fe20000000000 */
[--C-:B------:R-:W-:Y:S01]  /*24a0*/  @!P6 IMAD.IADD R28, R28, 0x1, -R6.reuse ;  /* 0x000000011c1ce824 */ /* 0x100fe200078e0a06 */
[C---:B------:R-:W-:Y:S01]  /*24b0*/  ISETP.GT.U32.AND P6, PT, R6.reuse, R32, PT ;  /* 0x000000200600720c */ /* 0x040fe20003fc4070 */
[----:B------:R-:W-:Y:S01]  /*24c0*/  @!P0 IMAD.IADD R27, R27, 0x1, -R6 ;  /* 0x000000011b1b8824 */ /* 0x000fe200078e0a06 */
[----:B------:R-:W-:Y:S01]  /*24d0*/  IABS R37, R44 ;  /* 0x0000002c00257213 */ /* 0x000fe20000000000 */
[----:B------:R-:W-:Y:S01]  /*24e0*/  IMAD.HI.U32 R25, R7, R36, RZ ;  /* 0x0000002407197227 */ /* 0x000fe200078e00ff */
[----:B------:R-:W-:-:S03]  /*24f0*/  ISETP.GT.U32.AND P0, PT, R6, R30, PT ;  /* 0x0000001e0600720c */ /* 0x000fc60003f04070 */
[----:B------:R-:W-:Y:S01]  /*2500*/  @!P1 IMAD.IADD R31, R31, 0x1, -R6 ;  /* 0x000000011f1f9824 */ /* 0x000fe200078e0a06 */
[----:B------:R-:W-:Y:S01]  /*2510*/  ISETP.GE.AND P1, PT, R82, RZ, PT ;  /* 0x000000ff5200720c */ /* 0x000fe20003f26270 */
[----:B------:R-:W-:-:S04]  /*2520*/  IMAD.HI.U32 R35, R7, R37, RZ ;  /* 0x0000002507237227 */ /* 0x000fc800078e00ff */
[--C-:B------:R-:W-:Y:S01]  /*2530*/  @!P2 IMAD.IADD R26, R26, 0x1, -R6.reuse ;  /* 0x000000011a1aa824 */ /* 0x100fe200078e0a06 */
[C---:B------:R-:W-:Y:S01]  /*2540*/  ISETP.GT.U32.AND P2, PT, R6.reuse, R33, PT ;  /* 0x000000210600720c */ /* 0x040fe20003f44070 */
[----:B------:R-:W-:Y:S02]  /*2550*/  IMAD.MOV R25, RZ, RZ, -R25 ;  /* 0x000000ffff197224 */ /* 0x000fe400078e0a19 */
[----:B------:R-:W-:Y:S01]  /*2560*/  @!P3 IMAD.IADD R29, R29, 0x1, -R6 ;  /* 0x000000011d1db824 */ /* 0x000fe200078e0a06 */
[----:B------:R-:W-:Y:S01]  /*2570*/  ISETP.GE.AND P3, PT, R83, RZ, PT ;  /* 0x000000ff5300720c */ /* 0x000fe20003f66270 */
[----:B------:R-:W-:Y:S02]  /*2580*/  IMAD.MOV R38, RZ, RZ, -R35 ;  /* 0x000000ffff267224 */ /* 0x000fe400078e0a23 */
[----:B------:R-:W-:Y:S02]  /*2590*/  IMAD R35, R6, R25, R36 ;  /* 0x0000001906237224 */ /* 0x000fe400078e0224 */
[----:B------:R-:W-:-:S02]  /*25a0*/  IMAD.MOV.U32 R25, RZ, RZ, R27 ;  /* 0x000000ffff197224 */ /* 0x000fc400078e001b */
[--C-:B------:R-:W-:Y:S01]  /*25b0*/  @!P6 IMAD.IADD R32, R32, 0x1, -R6.reuse ;  /* 0x000000012020e824 */ /* 0x100fe200078e0a06 */
[----:B------:R-:W-:Y:S01]  /*25c0*/  ISETP.GT.U32.AND P6, PT, R6, R31, PT ;  /* 0x0000001f0600720c */ /* 0x000fe20003fc4070 */
[----:B------:R-:W-:Y:S02]  /*25d0*/  IMAD.MOV.U32 R27, RZ, RZ, R29 ;  /* 0x000000ffff1b7224 */ /* 0x000fe400078e001d */
[--C-:B------:R-:W-:Y:S01]  /*25e0*/  @!P0 IMAD.IADD R30, R30, 0x1, -R6.reuse ;  /* 0x000000011e1e8824 */ /* 0x100fe200078e0a06 */
[----:B------:R-:W-:Y:S01]  /*25f0*/  ISETP.GE.AND P0, PT, R39, RZ, PT ;  /* 0x000000ff2700720c */ /* 0x000fe20003f06270 */
[----:B------:R-:W-:Y:S01]  /*2600*/  @!P1 IMAD.MOV R27, RZ, RZ, -R27 ;  /* 0x000000ffff1b9224 */ /* 0x000fe200078e0a1b */
[----:B------:R-:W-:Y:S01]  /*2610*/  IABS R39, R43 ;  /* 0x0000002b00277213 */ /* 0x000fe20000000000 */
[----:B------:R-:W-:Y:S01]  /*2620*/  @!P2 IMAD.IADD R33, R33, 0x1, -R6 ;  /* 0x000000012121a824 */ /* 0x000fe200078e0a06 */
[C---:B------:R-:W-:Y:S01]  /*2630*/  ISETP.GT.U32.AND P1, PT, R6.reuse, R35, PT ;  /* 0x000000230600720c */ /* 0x040fe20003f24070 */
[----:B------:R-:W-:Y:S01]  /*2640*/  @!P5 IMAD.MOV R24, RZ, RZ, -R24 ;  /* 0x000000ffff18d224 */ /* 0x000fe200078e0a18 */
[----:B------:R-:W-:Y:S01]  /*2650*/  ISETP.GE.AND P2, PT, R81, RZ, PT ;  /* 0x000000ff5100720c */ /* 0x000fe20003f46270 */
[----:B------:R-:W-:Y:S01]  /*2660*/  IMAD.HI.U32 R29, R7, R39, RZ ;  /* 0x00000027071d7227 */ /* 0x000fe200078e00ff */
[----:B------:R-:W-:-:S03]  /*2670*/  ISETP.GT.U32.AND P5, PT, R6, R33, PT ;  /* 0x000000210600720c */ /* 0x000fc60003fa4070 */
[----:B------:R-:W-:Y:S02]  /*2680*/  IMAD.MOV R29, RZ, RZ, -R29 ;  /* 0x000000ffff1d7224 */ /* 0x000fe400078e0a1d */
[----:B------:R-:W-:Y:S02]  /*2690*/  @!P6 IMAD.IADD R31, R31, 0x1, -R6 ;  /* 0x000000011f1fe824 */ /* 0x000fe400078e0a06 */
[----:B------:R-:W-:Y:S01]  /*26a0*/  @!P3 IMAD.MOV R26, RZ, RZ, -R26 ;  /* 0x000000ffff1ab224 */ /* 0x000fe200078e0a1a */
[C---:B------:R-:W-:Y:S01]  /*26b0*/  ISETP.GT.U32.AND P3, PT, R6.reuse, R32, PT ;  /* 0x000000200600720c */ /* 0x040fe20003f64070 */
[----:B------:R-:W-:Y:S02]  /*26c0*/  IMAD R39, R6, R29, R39 ;  /* 0x0000001d06277224 */ /* 0x000fe400078e0227 */
[----:B------:R-:W-:Y:S01]  /*26d0*/  @!P1 IMAD.IADD R35, R35, 0x1, -R6 ;  /* 0x0000000123239824 */ /* 0x000fe200078e0a06 */
[----:B------:R-:W-:Y:S01]  /*26e0*/  ISETP.GE.AND P1, PT, R44, RZ, PT ;  /* 0x000000ff2c00720c */ /* 0x000fe20003f26270 */
[----:B------:R-:W-:Y:S01]  /*26f0*/  IMAD.MOV.U32 R29, RZ, RZ, R31 ;  /* 0x000000ffff1d7224 */ /* 0x000fe200078e001f */
[----:B------:R-:W-:Y:S01]  /*2700*/  IABS R44, R47 ;  /* 0x0000002f002c7213 */ /* 0x000fe20000000000 */
[C---:B------:R-:W-:Y:S01]  /*2710*/  IMAD R37, R6.reuse, R38, R37 ;  /* 0x0000002606257224 */ /* 0x040fe200078e0225 */
[----:B------:R-:W-:Y:S01]  /*2720*/  IABS R38, R40 ;  /* 0x0000002800267213 */ /* 0x000fe20000000000 */
[----:B------:R-:W-:Y:S01]  /*2730*/  @!P2 IMAD.MOV R29, RZ, RZ, -R29 ;  /* 0x000000ffff1da224 */ /* 0x000fe200078e0a1d */
[C---:B------:R-:W-:Y:S01]  /*2740*/  ISETP.GT.U32.AND P2, PT, R6.reuse, R35, PT ;  /* 0x000000230600720c */ /* 0x040fe20003f44070 */
[----:B------:R-:W-:Y:S01]  /*2750*/  @!P4 IMAD.MOV R25, RZ, RZ, -R25 ;  /* 0x000000ffff19c224 */ /* 0x000fe200078e0a19 */
[C---:B------:R-:W-:Y:S01]  /*2760*/  ISETP.GT.U32.AND P4, PT, R6.reuse, R30, PT ;  /* 0x0000001e0600720c */ /* 0x040fe20003f84070 */
[----:B------:R-:W-:Y:S01]  /*2770*/  @!P0 IMAD.MOV R28, RZ, RZ, -R28 ;  /* 0x000000ffff1c8224 */ /* 0x000fe200078e0a1c */
[----:B------:R-:W-:Y:S01]  /*2780*/  ISETP.GT.U32.AND P6, PT, R6, R37, PT ;  /* 0x000000250600720c */ /* 0x000fe20003fc4070 */
[--C-:B------:R-:W-:Y:S01]  /*2790*/  @!P5 IMAD.IADD R33, R33, 0x1, -R6.reuse ;  /* 0x000000012121d824 */ /* 0x100fe200078e0a06 */
[----:B------:R-:W-:Y:S01]  /*27a0*/  ISETP.GE.AND P0, PT, R80, RZ, PT ;  /* 0x000000ff5000720c */ /* 0x000fe20003f06270 */
[----:B------:R-:W-:Y:S01]  /*27b0*/  @!P3 IMAD.IADD R32, R32, 0x1, -R6 ;  /* 0x000000012020b824 */ /* 0x000fe200078e0a06 */
[----:B------:R-:W-:Y:S01]  /*27c0*/  ISETP.GE.AND P5, PT, R79, RZ, PT ;  /* 0x000000ff4f00720c */ /* 0x000fe20003fa6270 */
[----:B------:R-:W-:Y:S01]  /*27d0*/  IMAD.HI.U32 R36, R7, R38, RZ ;  /* 0x0000002607247227 */ /* 0x000fe200078e00ff */
[----:B------:R-:W-:-:S02]  /*27e0*/  ISETP.GE.AND P3, PT, R45, RZ, PT ;  /* 0x000000ff2d00720c */ /* 0x000fc40003f66270 */
[----:B------:R-:W-:Y:S01]  /*27f0*/  IABS R45, R77 ;  /* 0x0000004d002d7213 */ /* 0x000fe20000000000 */
[----:B------:R-:W-:Y:S01]  /*2800*/  IMAD.MOV.U32 R31, RZ, RZ, R33 ;  /* 0x000000ffff1f7224 */ /* 0x000fe200078e0021 */
[----:B------:R-:W-:Y:S01]  /*2810*/  IABS R79, R52 ;  /* 0x00000034004f7213 */ /* 0x000fe20000000000 */
[----:B------:R-:W-:Y:S02]  /*2820*/  IMAD.MOV R33, RZ, RZ, -R36 ;  /* 0x000000ffff217224 */ /* 0x000fe400078e0a24 */
[--C-:B------:R-:W-:Y:S01]  /*2830*/  @!P2 IMAD.IADD R35, R35, 0x1, -R6.reuse ;  /* 0x000000012323a824 */ /* 0x100fe200078e0a06 */
[----:B------:R-:W-:Y:S01]  /*2840*/  ISETP.GE.AND P2, PT, R42, RZ, PT ;  /* 0x000000ff2a00720c */ /* 0x000fe20003f46270 */
[--C-:B------:R-:W-:Y:S01]  /*2850*/  @!P4 IMAD.IADD R30, R30, 0x1, -R6.reuse ;  /* 0x000000011e1ec824 */ /* 0x100fe200078e0a06 */
[----:B------:R-:W-:Y:S01]  /*2860*/  ISETP.GE.AND P4, PT, R51, RZ, PT ;  /* 0x000000ff3300720c */ /* 0x000fe20003f86270 */
[----:B------:R-:W-:Y:S01]  /*2870*/  @!P6 IMAD.IADD R37, R37, 0x1, -R6 ;  /* 0x000000012525e824 */ /* 0x000fe200078e0a06 */
[C---:B------:R-:W-:Y:S01]  /*2880*/  ISETP.GT.U32.AND P6, PT, R6.reuse, R39, PT ;  /* 0x000000270600720c */ /* 0x040fe20003fc4070 */
[----:B------:R-:W-:Y:S01]  /*2890*/  IMAD R36, R6, R33, R38 ;  /* 0x0000002106247224 */ /* 0x000fe200078e0226 */
[----:B------:R-:W-:Y:S01]  /*28a0*/  IABS R51, R49 ;  /* 0x0000003100337213 */ /* 0x000fe20000000000 */
[----:B------:R-:W-:-:S02]  /*28b0*/  IMAD.MOV.U32 R33, RZ, RZ, R35 ;  /* 0x000000ffff217224 */ /* 0x000fc400078e0023 */
[----:B------:R-:W-:Y:S01]  /*28c0*/  @!P0 IMAD.MOV R30, RZ, RZ, -R30 ;  /* 0x000000ffff1e8224 */ /* 0x000fe200078e0a1e */
[----:B------:R-:W-:Y:S01]  /*28d0*/  ISETP.GT.U32.AND P0, PT, R6, R37, PT ;  /* 0x000000250600720c */ /* 0x000fe20003f04070 */
[----:B------:R-:W-:Y:S01]  /*28e0*/  @!P5 IMAD.MOV R32, RZ, RZ, -R32 ;  /* 0x000000ffff20d224 */ /* 0x000fe200078e0a20 */
[----:B------:R-:W-:Y:S01]  /*28f0*/  ISETP.GE.AND P5, PT, R40, RZ, PT ;  /* 0x000000ff2800720c */ /* 0x000fe20003fa6270 */
[----:B------:R-:W-:Y:S01]  /*2900*/  @!P3 IMAD.MOV R33, RZ, RZ, -R33 ;  /* 0x000000ffff21b224 */ /* 0x000fe200078e0a21 */
[----:B------:R-:W-:Y:S01]  /*2910*/  IABS R40, R42 ;  /* 0x0000002a00287213 */ /* 0x000fe20000000000 */
[----:B------:R-:W-:Y:S01]  /*2920*/  @!P4 IMAD.MOV R31, RZ, RZ, -R31 ;  /* 0x000000ffff1fc224 */ /* 0x000fe200078e0a1f */
[----:B------:R-:W-:Y:S01]  /*2930*/  ISETP.GT.U32.AND P3, PT, R6, R36, PT ;  /* 0x000000240600720c */ /* 0x000fe20003f64070 */
[----:B------:R-:W-:Y:S01]  /*2940*/  @!P6 IMAD.IADD R39, R39, 0x1, -R6 ;  /* 0x000000012727e824 */ /* 0x000fe200078e0a06 */
[----:B------:R-:W-:Y:S01]  /*2950*/  IABS R42, R41 ;  /* 0x00000029002a7213 */ /* 0x000fe20000000000 */
[----:B------:R-:W-:Y:S01]  /*2960*/  IMAD.MOV.U32 R38, RZ, RZ, R40 ;  /* 0x000000ffff267224 */ /* 0x000fe200078e0028 */
[----:B------:R-:W-:Y:S01]  /*2970*/  IABS R40, R34 ;  /* 0x0000002200287213 */ /* 0x000fe20000000000 */
[----:B------:R-:W-:Y:S01]  /*2980*/  IMAD R4, R4, UR4, RZ ;  /* 0x0000000404047c24 */ /* 0x000fe2000f8e02ff */
[----:B------:R-:W-:Y:S01]  /*2990*/  ISETP.GT.U32.AND P6, PT, R6, R39, PT ;  /* 0x000000270600720c */ /* 0x000fe20003fc4070 */
[----:B------:R-:W-:Y:S01]  /*29a0*/  IMAD.HI.U32 R35, R7, R38, RZ ;  /* 0x0000002607237227 */ /* 0x000fe200078e00ff */
[----:B------:R-:W-:Y:S01]  /*29b0*/  ISETP.GE.AND P4, PT, R43, RZ, PT ;  /* 0x000000ff2b00720c */ /* 0x000fe20003f86270 */
[----:B------:R-:W-:-:S02]  /*29c0*/  ULDC UR4, c[0x0][0x238] ;  /* 0x00008e0000047ab9 */ /* 0x000fc40000000800 */
[--C-:B------:R-:W-:Y:S01]  /*29d0*/  @!P0 IMAD.IADD R37, R37, 0x1, -R6.reuse ;  /* 0x0000000125258824 */ /* 0x100fe200078e0a06 */
[----:B------:R-:W-:Y:S01]  /*29e0*/  ISETP.GE.AND P0, PT, R34, RZ, PT ;  /* 0x000000ff2200720c */ /* 0x000fe20003f06270 */
[----:B------:R-:W-:Y:S01]  /*29f0*/  IMAD.MOV R35, RZ, RZ, -R35 ;  /* 0x000000ffff237224 */ /* 0x000fe200078e0a23 */
[----:B------:R-:W-:Y:S01]  /*2a00*/  UIMAD UR4, UR4, 0x31, URZ ;  /* 0x00000031040478a4 */ /* 0x000fe2000f8e023f */
[----:B------:R-:W-:Y:S02]  /*2a10*/  @!P3 IMAD.IADD R36, R36, 0x1, -R6 ;  /* 0x000000012424b824 */ /* 0x000fe400078e0a06 */
[----:B------:R-:W-:Y:S02]  /*2a20*/  IMAD.MOV.U32 R34, RZ, RZ, R37 ;  /* 0x000000ffff227224 */ /* 0x000fe400078e0025 */
[C---:B------:R-:W-:Y:S01]  /*2a30*/  IMAD R37, R6.reuse, R35, R38 ;  /* 0x0000002306257224 */ /* 0x040fe200078e0226 */
[----:B------:R-:W-:Y:S01]  /*2a40*/  ISETP.GT.U32.AND P3, PT, R6, R36, PT ;  /* 0x000000240600720c */ /* 0x000fe20003f64070 */
[----:B------:R-:W-:-:S04]  /*2a50*/  IMAD.HI.U32 R35, R7, R40, RZ ;  /* 0x0000002807237227 */ /* 0x000fc800078e00ff */
[----:B------:R-:W-:Y:S01]  /*2a60*/  @!P1 IMAD.MOV R34, RZ, RZ, -R34 ;  /* 0x000000ffff229224 */ /* 0x000fe200078e0a22 */
[----:B------:R-:W-:Y:S01]  /*2a70*/  ISETP.GE.AND P1, PT, R41, RZ, PT ;  /* 0x000000ff2900720c */ /* 0x000fe20003f26270 */
[----:B------:R-:W-:Y:S02]  /*2a80*/  IMAD.MOV R41, RZ, RZ, -R35 ;  /* 0x000000ffff297224 */ /* 0x000fe400078e0a23 */
[----:B------:R-:W-:-:S04]  /*2a90*/  IMAD.HI.U32 R38, R7, R42, RZ ;  /* 0x0000002a07267227 */ /* 0x000fc800078e00ff */
[----:B------:R-:W-:-:S04]  /*2aa0*/  IMAD.HI.U32 R35, R7, R44, RZ ;  /* 0x0000002c07237227 */ /* 0x000fc800078e00ff */
[----:B------:R-:W-:Y:S02]  /*2ab0*/  IMAD.MOV R43, RZ, RZ, -R38 ;  /* 0x000000ffff2b7224 */ /* 0x000fe400078e0a26 */
[----:B------:R-:W-:Y:S02]  /*2ac0*/  IMAD.MOV R35, RZ, RZ, -R35 ;  /* 0x000000ffff237224 */ /* 0x000fe400078e0a23 */
[----:B------:R-:W-:Y:S01]  /*2ad0*/  @!P6 IMAD.IADD R39, R39, 0x1, -R6 ;  /* 0x000000012727e824 */ /* 0x000fe200078e0a06 */
[C---:B------:R-:W-:Y:S01]  /*2ae0*/  ISETP.GT.U32.AND P6, PT, R6.reuse, R37, PT ;  /* 0x000000250600720c */ /* 0x040fe20003fc4070 */
[C---:B------:R-:W-:Y:S02]  /*2af0*/  IMAD R38, R6.reuse, R41, R40 ;  /* 0x0000002906267224 */ /* 0x040fe400078e0228 */
[C---:B------:R-:W-:Y:S02]  /*2b00*/  IMAD R40, R6.reuse, R35, R44 ;  /* 0x0000002306287224 */ /* 0x040fe400078e022c */
[----:B------:R-:W-:-:S02]  /*2b10*/  IMAD R41, R6, R43, R42 ;  /* 0x0000002b06297224 */ /* 0x000fc400078e022a */
[----:B------:R-:W-:Y:S01]  /*2b20*/  @!P3 IMAD.IADD R36, R36, 0x1, -R6 ;  /* 0x000000012424b824 */ /* 0x000fe200078e0a06 */
[----:B------:R-:W-:Y:S01]  /*2b30*/  ISETP.GT.U32.AND P3, PT, R6, R38, PT ;  /* 0x000000260600720c */ /* 0x000fe20003f64070 */
[----:B------:R-:W-:Y:S02]  /*2b40*/  IMAD.MOV.U32 R35, RZ, RZ, R39 ;  /* 0x000000ffff237224 */ /* 0x000fe400078e0027 */
[----:B------:R-:W-:-:S04]  /*2b50*/  IMAD.HI.U32 R42, R7, R45, RZ ;  /* 0x0000002d072a7227 */ /* 0x000fc800078e00ff */
[----:B------:R-:W-:Y:S01]  /*2b60*/  @!P4 IMAD.MOV R35, RZ, RZ, -R35 ;  /* 0x000000ffff23c224 */ /* 0x000fe200078e0a23 */
[C---:B------:R-:W-:Y:S01]  /*2b70*/  ISETP.GT.U32.AND P4, PT, R6.reuse, R41, PT ;  /* 0x000000290600720c */ /* 0x040fe20003f84070 */
[----:B------:R-:W-:Y:S02]  /*2b80*/  IMAD.MOV R42, RZ, RZ, -R42 ;  /* 0x000000ffff2a7224 */ /* 0x000fe400078e0a2a */
[----:B------:R-:W-:Y:S02]  /*2b90*/  @!P6 IMAD.IADD R37, R37, 0x1, -R6 ;  /* 0x000000012525e824 */ /* 0x000fe400078e0a06 */
[C---:B------:R-:W-:Y:S01]  /*2ba0*/  IMAD R43, R6.reuse, R42, R45 ;  /* 0x0000002a062b7224 */ /* 0x040fe200078e022d */
[----:B------:R-:W-:Y:S01]  /*2bb0*/  IABS R45, R78 ;  /* 0x0000004e002d7213 */ /* 0x000fe20000000000 */
[----:B------:R-:W-:Y:S01]  /*2bc0*/  @!P5 IMAD.MOV R36, RZ, RZ, -R36 ;  /* 0x000000ffff24d224 */ /* 0x000fe200078e0a24 */
[----:B------:R-:W-:Y:S01]  /*2bd0*/  ISETP.GT.U32.AND P6, PT, R6, R37, PT ;  /* 0x000000250600720c */ /* 0x000fe20003fc4070 */
[--C-:B------:R-:W-:Y:S01]  /*2be0*/  @!P3 IMAD.IADD R38, R38, 0x1, -R6.reuse ;  /* 0x000000012626b824 */ /* 0x100fe200078e0a06 */
[C---:B------:R-:W-:Y:S01]  /*2bf0*/  ISETP.GT.U32.AND P5, PT, R6.reuse, R40, PT ;  /* 0x000000280600720c */ /* 0x040fe20003fa4070 */
[----:B------:R-:W-:Y:S01]  /*2c00*/  IMAD.MOV.U32 R44, RZ, RZ, R51 ;  /* 0x000000ffff2c7224 */ /* 0x000fe200078e0033 */
[C---:B------:R-:W-:Y:S01]  /*2c10*/  ISETP.GT.U32.AND P3, PT, R6.reuse, R43, PT ;  /* 0x0000002b0600720c */ /* 0x040fe20003f64070 */
[----:B------:R-:W-:Y:S01]  /*2c20*/  @!P4 IMAD.IADD R41, R41, 0x1, -R6 ;  /* 0x000000012929c824 */ /* 0x000fe200078e0a06 */
[----:B------:R-:W-:Y:S01]  /*2c30*/  ISETP.GT.U32.AND P4, PT, R6, R38, PT ;  /* 0x000000260600720c */ /* 0x000fe20003f84070 */
[----:B------:R-:W-:Y:S01]  /*2c40*/  IMAD.HI.U32 R39, R7, R44, RZ ;  /* 0x0000002c07277227 */ /* 0x000fe200078e00ff */
[----:B------:R-:W-:-:S03]  /*2c50*/  IABS R51, R73 ;  /* 0x0000004900337213 */ /* 0x000fc60000000000 */
[----:B------:R-:W-:Y:S02]  /*2c60*/  IMAD.MOV R39, RZ, RZ, -R39 ;  /* 0x000000ffff277224 */ /* 0x000fe400078e0a27 */
[----:B------:R-:W-:Y:S01]  /*2c70*/  @!P6 IMAD.IADD R37, R37, 0x1, -R6 ;  /* 0x000000012525e824 */ /* 0x000fe200078e0a06 */
[----:B------:R-:W-:Y:S01]  /*2c80*/  ISETP.GE.AND P6, PT, R47, RZ, PT ;  /* 0x000000ff2f00720c */ /* 0x000fe20003fc6270 */
[----:B------:R-:W-:Y:S01]  /*2c90*/  IMAD R42, R6, R39, R44 ;  /* 0x00000027062a7224 */ /* 0x000fe200078e022c */
[----:B------:R-:W-:Y:S01]  /*2ca0*/  IABS R47, R71 ;  /* 0x00000047002f7213 */ /* 0x000fe20000000000 */
[--C-:B------:R-:W-:Y:S01]  /*2cb0*/  @!P5 IMAD.IADD R40, R40, 0x1, -R6.reuse ;  /* 0x000000012828d824 */ /* 0x100fe200078e0a06 */
[C---:B------:R-:W-:Y:S01]  /*2cc0*/  ISETP.GT.U32.AND P5, PT, R6.reuse, R41, PT ;  /* 0x000000290600720c */ /* 0x040fe20003fa4070 */
[--C-:B------:R-:W-:Y:S01]  /*2cd0*/  @!P3 IMAD.IADD R43, R43, 0x1, -R6.reuse ;  /* 0x000000012b2bb824 */ /* 0x100fe200078e0a06 */
[----:B------:R-:W-:Y:S01]  /*2ce0*/  IABS R44, R75 ;  /* 0x0000004b002c7213 */ /* 0x000fe20000000000 */
[----:B------:R-:W-:Y:S01]  /*2cf0*/  @!P2 IMAD.MOV R37, RZ, RZ, -R37 ;  /* 0x000000ffff25a224 */ /* 0x000fe200078e0a25 */
[----:B------:R-:W-:Y:S01]  /*2d00*/  ISETP.GT.U32.AND P2, PT, R6, R40, PT ;  /* 0x000000280600720c */ /* 0x000fe20003f44070 */
[----:B------:R-:W-:Y:S01]  /*2d10*/  @!P4 IMAD.IADD R38, R38, 0x1, -R6 ;  /* 0x000000012626c824 */ /* 0x000fe200078e0a06 */
[C---:B------:R-:W-:Y:S01]  /*2d20*/  ISETP.GT.U32.AND P4, PT, R6.reuse, R42, PT ;  /* 0x0000002a0600720c */ /* 0x040fe20003f84070 */
[----:B------:R-:W-:Y:S01]  /*2d30*/  IMAD.HI.U32 R39, R7, R45, RZ ;  /* 0x0000002d07277227 */ /* 0x000fe200078e00ff */
[----:B------:R-:W-:-:S03]  /*2d40*/  ISETP.GT.U32.AND P3, PT, R6, R43, PT ;  /* 0x0000002b0600720c */ /* 0x000fc60003f64070 */
[----:B------:R-:W-:Y:S02]  /*2d50*/  IMAD.MOV R39, RZ, RZ, -R39 ;  /* 0x000000ffff277224 */ /* 0x000fe400078e0a27 */
[----:B------:R-:W-:Y:S01]  /*2d60*/  @!P5 IMAD.IADD R41, R41, 0x1, -R6 ;  /* 0x000000012929d824 */ /* 0x000fe200078e0a06 */
[----:B------:R-:W-:Y:S01]  /*2d70*/  ISETP.GE.AND P5, PT, R77, RZ, PT ;  /* 0x000000ff4d00720c */ /* 0x000fe20003fa6270 */
[----:B------:R-:W-:Y:S02]  /*2d80*/  IMAD R45, R6, R39, R45 ;  /* 0x00000027062d7224 */ /* 0x000fe400078e022d */
[----:B------:R-:W-:Y:S02]  /*2d90*/  IMAD.MOV.U32 R77, RZ, RZ, R44 ;  /* 0x000000ffff4d7224 */ /* 0x000fe400078e002c */
[----:B------:R-:W-:-:S04]  /*2da0*/  IMAD.HI.U32 R39, R7, R47, RZ ;  /* 0x0000002f07277227 */ /* 0x000fc800078e00ff */
[----:B------:R-:W-:-:S04]  /*2db0*/  IMAD.HI.U32 R44, R7, R51, RZ ;  /* 0x00000033072c7227 */ /* 0x000fc800078e00ff */
[--C-:B------:R-:W-:Y:S01]  /*2dc0*/  @!P2 IMAD.IADD R40, R40, 0x1, -R6.reuse ;  /* 0x000000012828a824 */ /* 0x100fe200078e0a06 */
[----:B------:R-:W-:Y:S01]  /*2dd0*/  ISETP.GT.U32.AND P2, PT, R6, R45, PT ;  /* 0x0000002d0600720c */ /* 0x000fe20003f44070 */
[--C-:B------:R-:W-:Y:S01]  /*2de0*/  @!P4 IMAD.IADD R42, R42, 0x1, -R6.reuse ;  /* 0x000000012a2ac824 */ /* 0x100fe200078e0a06 */
[----:B------:R-:W-:Y:S01]  /*2df0*/  ISETP.GE.AND P4, PT, R78, RZ, PT ;  /* 0x000000ff4e00720c */ /* 0x000fe20003f86270 */
[----:B------:R-:W-:Y:S01]  /*2e00*/  @!P3 IMAD.IADD R43, R43, 0x1, -R6 ;  /* 0x000000012b2bb824 */ /* 0x000fe200078e0a06 */
[----:B------:R-:W-:Y:S01]  /*2e10*/  ISETP.GE.AND P3, PT, R49, RZ, PT ;  /* 0x000000ff3100720c */ /* 0x000fe20003f66270 */
[----:B------:R-:W-:Y:S01]  /*2e20*/  IMAD.MOV R49, RZ, RZ, -R39 ;  /* 0x000000ffff317224 */ /* 0x000fe200078e0a27 */
[----:B------:R-:W-:Y:S01]  /*2e30*/  IABS R78, R0 ;  /* 0x00000000004e7213 */ /* 0x000fe20000000000 */
[----:B------:R-:W-:Y:S02]  /*2e40*/  IMAD.MOV R44, RZ, RZ, -R44 ;  /* 0x000000ffff2c7224 */ /* 0x000fe400078e0a2c */
[----:B------:R-:W-:Y:S01]  /*2e50*/  @!P0 IMAD.MOV R38, RZ, RZ, -R38 ;  /* 0x000000ffff268224 */ /* 0x000fe200078e0a26 */
[----:B------:R-:W-:Y:S01]  /*2e60*/  ISETP.GT.U32.AND P0, PT, R6, R42, PT ;  /* 0x0000002a0600720c */ /* 0x000fe20003f04070 */
[----:B------:R-:W-:-:S04]  /*2e70*/  IMAD.HI.U32 R39, R7, R77, RZ ;  /* 0x0000004d07277227 */ /* 0x000fc800078e00ff */
[C---:B------:R-:W-:Y:S02]  /*2e80*/  IMAD R47, R6.reuse, R49, R47 ;  /* 0x00000031062f7224 */ /* 0x040fe400078e022f */
[C---:B------:R-:W-:Y:S02]  /*2e90*/  IMAD R49, R6.reuse, R44, R51 ;  /* 0x0000002c06317224 */ /* 0x040fe400078e0233 */
[----:B------:R-:W-:Y:S02]  /*2ea0*/  IMAD.MOV R51, RZ, RZ, -R39 ;  /* 0x000000ffff337224 */ /* 0x000fe400078e0a27 */
[----:B------:R-:W-:Y:S02]  /*2eb0*/  IMAD.MOV.U32 R39, RZ, RZ, R41 ;  /* 0x000000ffff277224 */ /* 0x000fe400078e0029 */
[----:B------:R-:W-:Y:S02]  /*2ec0*/  @!P2 IMAD.IADD R45, R45, 0x1, -R6 ;  /* 0x000000012d2da824 */ /* 0x000fe400078e0a06 */
[----:B------:R-:W-:Y:S01]  /*2ed0*/  @!P1 IMAD.MOV R39, RZ, RZ, -R39 ;  /* 0x000000ffff279224 */ /* 0x000fe200078e0a27 */
[C---:B------:R-:W-:Y:S01]  /*2ee0*/  ISETP.GT.U32.AND P1, PT, R6.reuse, R47, PT ;  /* 0x0000002f0600720c */ /* 0x040fe20003f24070 */
[C---:B------:R-:W-:Y:S01]  /*2ef0*/  IMAD R51, R6.reuse, R51, R77 ;  /* 0x0000003306337224 */ /* 0x040fe200078e024d */
[C---:B------:R-:W-:Y:S01]  /*2f00*/  ISETP.GT.U32.AND P2, PT, R6.reuse, R45, PT ;  /* 0x0000002d0600720c */ /* 0x040fe20003f44070 */
[----:B------:R-:W-:Y:S01]  /*2f10*/  @!P6 IMAD.MOV R40, RZ, RZ, -R40 ;  /* 0x000000ffff28e224 */ /* 0x000fe200078e0a28 */
[----:B------:R-:W-:Y:S01]  /*2f20*/  ISETP.GT.U32.AND P6, PT, R6, R49, PT ;  /* 0x000000310600720c */ /* 0x000fe20003fc4070 */
[----:B------:R-:W-:Y:S01]  /*2f30*/  @!P0 IMAD.IADD R42, R42, 0x1, -R6 ;  /* 0x000000012a2a8824 */ /* 0x000fe200078e0a06 */
[C---:B------:R-:W-:Y:S01]  /*2f40*/  ISETP.GT.U32.AND P0, PT, R6.reuse, R51, PT ;  /* 0x000000330600720c */ /* 0x040fe20003f04070 */
[----:B------:R-:W-:Y:S01]  /*2f50*/  IMAD.MOV.U32 R41, RZ, RZ, R43 ;  /* 0x000000ffff297224 */ /* 0x000fe200078e002b */
[----:B------:R-:W-:Y:S01]  /*2f60*/  IABS R43, R46 ;  /* 0x0000002e002b7213 */ /* 0x000fe20000000000 */
[----:B------:R-:W-:Y:S01]  /*2f70*/  @!P3 IMAD.MOV R42, RZ, RZ, -R42 ;  /* 0x000000ffff2ab224 */ /* 0x000fe200078e0a2a */
[----:B------:R-:W-:Y:S01]  /*2f80*/  IABS R77, R62 ;  /* 0x0000003e004d7213 */ /* 0x000fe20000000000 */
[----:B------:R-:W-:Y:S01]  /*2f90*/  @!P5 IMAD.MOV R41, RZ, RZ, -R41 ;  /* 0x000000ffff29d224 */ /* 0x000fe200078e0a29 */
[----:B------:R-:W-:Y:S01]  /*2fa0*/  ISETP.GE.AND P5, PT, R71, RZ, PT ;  /* 0x000000ff4700720c */ /* 0x000fe20003fa6270 */
[--C-:B------:R-:W-:Y:S01]  /*2fb0*/  @!P1 IMAD.IADD R47, R47, 0x1, -R6.reuse ;  /* 0x000000012f2f9824 */ /* 0x100fe200078e0a06 */
[----:B------:R-:W-:Y:S01]  /*2fc0*/  IABS R71, R53 ;  /* 0x0000003500477213 */ /* 0x000fe20000000000 */
[--C-:B------:R-:W-:Y:S01]  /*2fd0*/  @!P2 IMAD.IADD R45, R45, 0x1, -R6.reuse ;  /* 0x000000012d2da824 */ /* 0x100fe200078e0a06 */
[----:B------:R-:W-:Y:S01]  /*2fe0*/  ISETP.GE.AND P1, PT, R75, RZ, PT ;  /* 0x000000ff4b00720c */ /* 0x000fe20003f26270 */
[----:B------:R-:W-:Y:S01]  /*2ff0*/  @!P6 IMAD.IADD R49, R49, 0x1, -R6 ;  /* 0x000000013131e824 */ /* 0x000fe200078e0a06 */
[----:B------:R-:W-:Y:S01]  /*3000*/  ISETP.GE.AND P2, PT, R73, RZ, PT ;  /* 0x000000ff4900720c */ /* 0x000fe20003f46270 */
[----:B------:R-:W-:Y:S01]  /*3010*/  IMAD.MOV.U32 R75, RZ, RZ, R43 ;  /* 0x000000ffff4b7224 */ /* 0x000fe200078e002b */
[----:B------:R-:W-:Y:S01]  /*3020*/  ISETP.GT.U32.AND P6, PT, R6, R47, PT ;  /* 0x0000002f0600720c */ /* 0x000fe20003fc4070 */
[----:B------:R-:W-:-:S04]  /*3030*/  IMAD.HI.U32 R43, R7, R71, RZ ;  /* 0x00000047072b7227 */ /* 0x000fc800078e00ff */
[----:B------:R-:W-:Y:S01]  /*3040*/  @!P0 IMAD.IADD R51, R51, 0x1, -R6 ;  /* 0x0000000133338824 */ /* 0x000fe200078e0a06 */
[----:B------:R-:W-:Y:S01]  /*3050*/  ISETP.GT.U32.AND P0, PT, R6, R49, PT ;  /* 0x000000310600720c */ /* 0x000fe20003f04070 */
[----:B------:R-:W-:-:S03]  /*3060*/  IMAD.HI.U32 R44, R7, R75, RZ ;  /* 0x0000004b072c7227 */ /* 0x000fc600078e00ff */
[C---:B------:R-:W-:Y:S01]  /*3070*/  ISETP.GT.U32.AND P3, PT, R6.reuse, R51, PT ;  /* 0x000000330600720c */ /* 0x040fe20003f64070 */
[----:B------:R-:W-:Y:S02]  /*3080*/  IMAD.MOV R73, RZ, RZ, -R43 ;  /* 0x000000ffff497224 */ /* 0x000fe400078e0a2b */
[----:B------:R-:W-:Y:S02]  /*3090*/  IMAD.MOV.U32 R43, RZ, RZ, R45 ;  /* 0x000000ffff2b7224 */ /* 0x000fe400078e002d */
[----:B------:R-:W-:Y:S02]  /*30a0*/  IMAD.MOV R44, RZ, RZ, -R44 ;  /* 0x000000ffff2c7224 */ /* 0x000fe400078e0a2c */
[----:B------:R-:W-:Y:S01]  /*30b0*/  @!P4 IMAD.MOV R43, RZ, RZ, -R43 ;  /* 0x000000ffff2bc224 */ /* 0x000fe200078e0a2b */
[----:B------:R-:W-:Y:S01]  /*30c0*/  ISETP.GE.AND P4, PT, R53, RZ, PT ;  /* 0x000000ff3500720c */ /* 0x000fe20003f86270 */
[C---:B------:R-:W-:Y:S01]  /*30d0*/  IMAD R53, R6.reuse, R44, R75 ;  /* 0x0000002c06357224 */ /* 0x040fe200078e024b */
[----:B------:R-:W-:Y:S01]  /*30e0*/  IABS R75, R63 ;  /* 0x0000003f004b7213 */ /* 0x000fe20000000000 */
[C---:B------:R-:W-:Y:S01]  /*30f0*/  IMAD R45, R6.reuse, R73, R71 ;  /* 0x00000049062d7224 */ /* 0x040fe200078e0247 */
[----:B------:R-:W-:Y:S01]  /*3100*/  IABS R71, R48 ;  /* 0x0000003000477213 */ /* 0x000fe20000000000 */
[--C-:B------:R-:W-:Y:S01]  /*3110*/  @!P0 IMAD.IADD R49, R49, 0x1, -R6.reuse ;  /* 0x0000000131318824 */ /* 0x100fe200078e0a06 */
[C---:B------:R-:W-:Y:S01]  /*3120*/  ISETP.GT.U32.AND P0, PT, R6.reuse, R53, PT ;  /* 0x000000350600720c */ /* 0x040fe20003f04070 */
[----:B------:R-:W-:Y:S01]  /*3130*/  @!P6 IMAD.IADD R47, R47, 0x1, -R6 ;  /* 0x000000012f2fe824 */ /* 0x000fe200078e0a06 */
[----:B------:R-:W-:Y:S01]  /*3140*/  ISETP.GT.U32.AND P6, PT, R6, R45, PT ;  /* 0x0000002d0600720c */ /* 0x000fe20003fc4070 */
[----:B------:R-:W-:Y:S01]  /*3150*/  IMAD.HI.U32 R44, R7, R71, RZ ;  /* 0x00000047072c7227 */ /* 0x000fe200078e00ff */
[----:B------:R-:W-:-:S03]  /*3160*/  IABS R73, R69 ;  /* 0x0000004500497213 */ /* 0x000fc60000000000 */
[----:B------:R-:W-:Y:S01]  /*3170*/  @!P3 IMAD.IADD R51, R51, 0x1, -R6 ;  /* 0x000000013333b824 */ /* 0x000fe200078e0a06 */
[----:B------:R-:W-:Y:S01]  /*3180*/  ISETP.GE.AND P3, PT, R46, RZ, PT ;  /* 0x000000ff2e00720c */ /* 0x000fe20003f66270 */
[----:B------:R-:W-:-:S04]  /*3190*/  IMAD.HI.U32 R46, R7, R73, RZ ;  /* 0x00000049072e7227 */ /* 0x000fc800078e00ff */
[----:B------:R-:W-:Y:S02]  /*31a0*/  @!P0 IMAD.IADD R53, R53, 0x1, -R6 ;  /* 0x0000000135358824 */ /* 0x000fe400078e0a06 */
[----:B------:R-:W-:Y:S02]  /*31b0*/  IMAD.MOV R44, RZ, RZ, -R44 ;  /* 0x000000ffff2c7224 */ /* 0x000fe400078e0a2c */
[----:B------:R-:W-:Y:S01]  /*31c0*/  @!P6 IMAD.IADD R45, R45, 0x1, -R6 ;  /* 0x000000012d2de824 */ /* 0x000fe200078e0a06 */
[----:B------:R-:W-:Y:S01]  /*31d0*/  ISETP.GE.AND P6, PT, R48, RZ, PT ;  /* 0x000000ff3000720c */ /* 0x000fe20003fc6270 */
[----:B------:R-:W-:Y:S01]  /*31e0*/  IMAD.MOV.U32 R80, RZ, RZ, R47 ;  /* 0x000000ffff507224 */ /* 0x000fe200078e002f */
[----:B------:R-:W-:Y:S01]  /*31f0*/  ISETP.GT.U32.AND P0, PT, R6, R53, PT ;  /* 0x000000350600720c */ /* 0x000fe20003f04070 */
[----:B------:R-:W-:-:S04]  /*3200*/  IMAD.HI.U32 R48, R7, R75, RZ ;  /* 0x0000004b07307227 */ /* 0x000fc800078e00ff */
[----:B------:R-:W-:Y:S02]  /*3210*/  IMAD.MOV R46, RZ, RZ, -R46 ;  /* 0x000000ffff2e7224 */ /* 0x000fe400078e0a2e */
[C---:B------:R-:W-:Y:S01]  /*3220*/  IMAD R47, R6.reuse, R44, R71 ;  /* 0x0000002c062f7224 */ /* 0x040fe200078e0247 */
[----:B------:R-:W-:Y:S01]  /*3230*/  IABS R71, R61 ;  /* 0x0000003d00477213 */ /* 0x000fe20000000000 */
[----:B------:R-:W-:Y:S02]  /*3240*/  IMAD.MOV.U32 R82, RZ, RZ, R49 ;  /* 0x000000ffff527224 */ /* 0x000fe400078e0031 */
[----:B------:R-:W-:Y:S02]  /*3250*/  IMAD.MOV R48, RZ, RZ, -R48 ;  /* 0x000000ffff307224 */ /* 0x000fe400078e0a30 */
[----:B------:R-:W-:Y:S01]  /*3260*/  IMAD R49, R6, R46, R73 ;  /* 0x0000002e06317224 */ /* 0x000fe200078e0249 */
[----:B------:R-:W-:Y:S01]  /*3270*/  IABS R73, R54 ;  /* 0x0000003600497213 */ /* 0x000fe20000000000 */
[----:B------:R-:W-:-:S02]  /*3280*/  IMAD.MOV.U32 R84, RZ, RZ, R51 ;  /* 0x000000ffff547224 */ /* 0x000fc400078e0033 */
[----:B------:R-:W-:Y:S01]  /*3290*/  @!P2 IMAD.MOV R82, RZ, RZ, -R82 ;  /* 0x000000ffff52a224 */ /* 0x000fe200078e0a52 */
[C---:B------:R-:W-:Y:S01]  /*32a0*/  ISETP.GT.U32.AND P2, PT, R6.reuse, R47, PT ;  /* 0x0000002f0600720c */ /* 0x040fe20003f44070 */
[C---:B------:R-:W-:Y:S01]  /*32b0*/  IMAD R51, R6.reuse, R48, R75 ;  /* 0x0000003006337224 */ /* 0x040fe200078e024b */
[----:B------:R-:W-:Y:S01]  /*32c0*/  IABS R48, R57 ;  /* 0x0000003900307213 */ /* 0x000fe20000000000 */
[----:B------:R-:W-:Y:S01]  /*32d0*/  @!P1 IMAD.MOV R84, RZ, RZ, -R84 ;  /* 0x000000ffff549224 */ /* 0x000fe200078e0a54 */
[C---:B------:R-:W-:Y:S01]  /*32e0*/  ISETP.GT.U32.AND P1, PT, R6.reuse, R49, PT ;  /* 0x000000310600720c */ /* 0x040fe20003f24070 */
[----:B------:R-:W-:Y:S01]  /*32f0*/  @!P5 IMAD.MOV R80, RZ, RZ, -R80 ;  /* 0x000000ffff50d224 */ /* 0x000fe200078e0a50 */
[C---:B------:R-:W-:Y:S01]  /*3300*/  ISETP.GT.U32.AND P5, PT, R6.reuse, R45, PT ;  /* 0x0000002d0600720c */ /* 0x040fe20003fa4070 */
[----:B------:R-:W-:Y:S01]  /*3310*/  @!P0 IMAD.IADD R53, R53, 0x1, -R6 ;  /* 0x0000000135358824 */ /* 0x000fe200078e0a06 */
[----:B------:R-:W-:Y:S01]  /*3320*/  ISETP.GT.U32.AND P0, PT, R6, R51, PT ;  /* 0x000000330600720c */ /* 0x000fe20003f04070 */
[----:B------:R-:W-:Y:S01]  /*3330*/  IMAD.HI.U32 R44, R7, R48, RZ ;  /* 0x00000030072c7227 */ /* 0x000fe200078e00ff */
[----:B------:R-:W-:-:S03]  /*3340*/  IABS R75, R56 ;  /* 0x00000038004b7213 */ /* 0x000fc60000000000 */
[--C-:B------:R-:W-:Y:S01]  /*3350*/  @!P2 IMAD.IADD R47, R47, 0x1, -R6.reuse ;  /* 0x000000012f2fa824 */ /* 0x100fe200078e0a06 */
[----:B------:R-:W-:Y:S01]  /*3360*/  ISETP.GE.AND P2, PT, R63, RZ, PT ;  /* 0x000000ff3f00720c */ /* 0x000fe20003f46270 */
[----:B------:R-:W-:Y:S02]  /*3370*/  IMAD.MOV.U32 R88, RZ, RZ, R53 ;  /* 0x000000ffff587224 */ /* 0x000fe400078e0035 */
[--C-:B------:R-:W-:Y:S01]  /*3380*/  @!P1 IMAD.IADD R49, R49, 0x1, -R6.reuse ;  /* 0x0000000131319824 */ /* 0x100fe200078e0a06 */
[C---:B------:R-:W-:Y:S01]  /*3390*/  ISETP.GT.U32.AND P1, PT, R6.reuse, R47, PT ;  /* 0x0000002f0600720c */ /* 0x040fe20003f24070 */
[--C-:B------:R-:W-:Y:S01]  /*33a0*/  @!P5 IMAD.IADD R45, R45, 0x1, -R6.reuse ;  /* 0x000000012d2dd824 */ /* 0x100fe200078e0a06 */
[----:B------:R-:W-:Y:S01]  /*33b0*/  ISETP.GE.AND P5, PT, R69, RZ, PT ;  /* 0x000000ff4500720c */ /* 0x000fe20003fa6270 */
[----:B------:R-:W-:Y:S01]  /*33c0*/  @!P0 IMAD.IADD R51, R51, 0x1, -R6 ;  /* 0x0000000133338824 */ /* 0x000fe200078e0a06 */
[----:B------:R-:W-:Y:S01]  /*33d0*/  IABS R69, R55 ;  /* 0x0000003700457213 */ /* 0x000fe20000000000 */
[----:B------:R-:W-:Y:S01]  /*33e0*/  IMAD.MOV R63, RZ, RZ, -R44 ;  /* 0x000000ffff3f7224 */ /* 0x000fe200078e0a2c */
[C---:B------:R-:W-:Y:S01]  /*33f0*/  ISETP.GT.U32.AND P0, PT, R6.reuse, R49, PT ;  /* 0x000000310600720c */ /* 0x040fe20003f04070 */
[----:B------:R-:W-:Y:S01]  /*3400*/  @!P3 IMAD.MOV R88, RZ, RZ, -R88 ;  /* 0x000000ffff58b224 */ /* 0x000fe200078e0a58 */
[----:B------:R-:W-:Y:S01]  /*3410*/  ISETP.GT.U32.AND P3, PT, R6, R51, PT ;  /* 0x000000330600720c */ /* 0x000fe20003f64070 */
[----:B------:R-:W-:-:S02]  /*3420*/  IMAD.MOV.U32 R86, RZ, RZ, R45 ;  /* 0x000000ffff567224 */ /* 0x000fc400078e002d */
[----:B------:R-:W-:-:S04]  /*3430*/  IMAD.HI.U32 R44, R7, R69, RZ ;  /* 0x00000045072c7227 */ /* 0x000fc800078e00ff */
[C---:B------:R-:W-:Y:S01]  /*3440*/  IMAD R45, R6.reuse, R63, R48 ;  /* 0x0000003f062d7224 */ /* 0x040fe200078e0230 */
[----:B------:R-:W-:Y:S01]  /*3450*/  IABS R48, R50 ;  /* 0x0000003200307213 */ /* 0x000fe20000000000 */
[----:B------:R-:W-:Y:S01]  /*3460*/  IMAD.MOV R44, RZ, RZ, -R44 ;  /* 0x000000ffff2c7224 */ /* 0x000fe200078e0a2c */
[----:B------:R-:W-:Y:S01]  /*3470*/  IABS R63, R65 ;  /* 0x00000041003f7213 */ /* 0x000fe20000000000 */
[----:B------:R-:W-:Y:S01]  /*3480*/  @!P1 IMAD.IADD R47, R47, 0x1, -R6 ;  /* 0x000000012f2f9824 */ /* 0x000fe200078e0a06 */
[----:B------:R-:W-:Y:S01]  /*3490*/  ISETP.GT.U32.AND P1, PT, R6, R45, PT ;  /* 0x0000002d0600720c */ /* 0x000fe20003f24070 */
[----:B------:R-:W-:-:S04]  /*34a0*/  IMAD.HI.U32 R46, R7, R71, RZ ;  /* 0x00000047072e7227 */ /* 0x000fc800078e00ff */
[----:B------:R-:W-:Y:S01]  /*34b0*/  @!P4 IMAD.MOV R86, RZ, RZ, -R86 ;  /* 0x000000ffff56c224 */ /* 0x000fe200078e0a56 */
[----:B------:R-:W-:Y:S01]  /*34c0*/  ISETP.GE.AND P4, PT, R57, RZ, PT ;  /* 0x000000ff3900720c */ /* 0x000fe20003f86270 */
[C---:B------:R-:W-:Y:S01]  /*34d0*/  IMAD R53, R6.reuse, R44, R69 ;  /* 0x0000002c06357224 */ /* 0x040fe200078e0245 */
[----:B------:R-:W-:Y:S01]  /*34e0*/  IABS R57, R59 ;  /* 0x0000003b00397213 */ /* 0x000fe20000000000 */
[----:B------:R-:W-:Y:S01]  /*34f0*/  IMAD.MOV R46, RZ, RZ, -R46 ;  /* 0x000000ffff2e7224 */ /* 0x000fe200078e0a2e */
[----:B------:R-:W-:Y:S01]  /*3500*/  IABS R69, R67 ;  /* 0x0000004300457213 */ /* 0x000fe20000000000 */
[--C-:B------:R-:W-:Y:S01]  /*3510*/  @!P0 IMAD.IADD R49, R49, 0x1, -R6.reuse ;  /* 0x0000000131318824 */ /* 0x100fe200078e0a06 */
[----:B------:R-:W-:Y:S01]  /*3520*/  ISETP.GE.AND P0, PT, R55, RZ, PT ;  /* 0x000000ff3700720c */ /* 0x000fe20003f06270 */
[----:B------:R-:W-:Y:S01]  /*3530*/  @!P3 IMAD.IADD R51, R51, 0x1, -R6 ;  /* 0x000000013333b824 */ /* 0x000fe200078e0a06 */
[C---:B------:R-:W-:Y:S01]  /*3540*/  ISETP.GT.U32.AND P3, PT, R6.reuse, R53, PT ;  /* 0x000000350600720c */ /* 0x040fe20003f64070 */
[----:B------:R-:W-:Y:S01]  /*3550*/  IMAD R55, R6, R46, R71 ;  /* 0x0000002e06377224 */ /* 0x000fe200078e0247 */
[----:B------:R-:W-:Y:S01]  /*3560*/  IABS R71, R64 ;  /* 0x0000004000477213 */ /* 0x000fe20000000000 */
[----:B------:R-:W-:-:S04]  /*3570*/  IMAD.HI.U32 R44, R7, R57, RZ ;  /* 0x00000039072c7227 */ /* 0x000fc800078e00ff */
[----:B------:R-:W-:Y:S02]  /*3580*/  IMAD.MOV R44, RZ, RZ, -R44 ;  /* 0x000000ffff2c7224 */ /* 0x000fe400078e0a2c */
[--C-:B------:R-:W-:Y:S01]  /*3590*/  @!P1 IMAD.IADD R45, R45, 0x1, -R6.reuse ;  /* 0x000000012d2d9824 */ /* 0x100fe200078e0a06 */
[C---:B------:R-:W-:Y:S01]  /*35a0*/  ISETP.GT.U32.AND P1, PT, R6.reuse, R55, PT ;  /* 0x000000370600720c */ /* 0x040fe20003f24070 */
[C---:B------:R-:W-:Y:S02]  /*35b0*/  IMAD R57, R6.reuse, R44, R57 ;  /* 0x0000002c06397224 */ /* 0x040fe400078e0239 */
[----:B------:R-:W-:Y:S02]  /*35c0*/  @!P3 IMAD.IADD R53, R53, 0x1, -R6 ;  /* 0x000000013535b824 */ /* 0x000fe400078e0a06 */
[----:B------:R-:W-:Y:S01]  /*35d0*/  IMAD.MOV.U32 R94, RZ, RZ, R51 ;  /* 0x000000ffff5e7224 */ /* 0x000fe200078e0033 */
[----:B------:R-:W-:Y:S01]  /*35e0*/  ISETP.GT.U32.AND P3, PT, R6, R57, PT ;  /* 0x000000390600720c */ /* 0x000fe20003f64070 */
[----:B------:R-:W-:-:S04]  /*35f0*/  IMAD.HI.U32 R44, R7, R48, RZ ;  /* 0x00000030072c7227 */ /* 0x000fc800078e00ff */
[----:B------:R-:W-:Y:S02]  /*3600*/  @!P2 IMAD.MOV R94, RZ, RZ, -R94 ;  /* 0x000000ffff5ea224 */ /* 0x000fe400078e0a5e */
[----:B------:R-:W-:Y:S01]  /*3610*/  @!P1 IMAD.IADD R55, R55, 0x1, -R6 ;  /* 0x0000000137379824 */ /* 0x000fe200078e0a06 */
[C---:B------:R-:W-:Y:S01]  /*3620*/  ISETP.GT.U32.AND P1, PT, R6.reuse, R53, PT ;  /* 0x000000350600720c */ /* 0x040fe20003f24070 */
[----:B------:R-:W-:Y:S02]  /*3630*/  IMAD.MOV.U32 R90, RZ, RZ, R47 ;  /* 0x000000ffff5a7224 */ /* 0x000fe400078e002f */
[----:B------:R-:W-:Y:S01]  /*3640*/  IMAD.MOV R47, RZ, RZ, -R44 ;  /* 0x000000ffff2f7224 */ /* 0x000fe200078e0a2c */
[C---:B------:R-:W-:Y:S01]  /*3650*/  ISETP.GT.U32.AND P2, PT, R6.reuse, R55, PT ;  /* 0x000000370600720c */ /* 0x040fe20003f44070 */
[----:B------:R-:W-:Y:S02]  /*3660*/  @!P3 IMAD.IADD R57, R57, 0x1, -R6 ;  /* 0x000000013939b824 */ /* 0x000fe400078e0a06 */
[----:B------:R-:W-:Y:S01]  /*3670*/  @!P6 IMAD.MOV R90, RZ, RZ, -R90 ;  /* 0x000000ffff5ae224 */ /* 0x000fe200078e0a5a */
[C---:B------:R-:W-:Y:S01]  /*3680*/  ISETP.GT.U32.AND P6, PT, R6.reuse, R45, PT ;  /* 0x0000002d0600720c */ /* 0x040fe20003fc4070 */
[----:B------:R-:W-:Y:S01]  /*3690*/  IMAD.HI.U32 R46, R7, R63, RZ ;  /* 0x0000003f072e7227 */ /* 0x000fe200078e00ff */
[----:B------:R-:W-:-:S03]  /*36a0*/  ISETP.GT.U32.AND P3, PT, R6, R57, PT ;  /* 0x000000390600720c */ /* 0x000fc60003f64070 */
[C---:B------:R-:W-:Y:S02]  /*36b0*/  IMAD R47, R6.reuse, R47, R48 ;  /* 0x0000002f062f7224 */ /* 0x040fe400078e0230 */
[----:B------:R-:W-:Y:S02]  /*36c0*/  IMAD.MOV R46, RZ, RZ, -R46 ;  /* 0x000000ffff2e7224 */ /* 0x000fe400078e0a2e */
[--C-:B------:R-:W-:Y:S01]  /*36d0*/  @!P2 IMAD.IADD R55, R55, 0x1, -R6.reuse ;  /* 0x000000013737a824 */ /* 0x100fe200078e0a06 */
[C---:B------:R-:W-:Y:S01]  /*36e0*/  ISETP.GT.U32.AND P2, PT, R6.reuse, R47, PT ;  /* 0x0000002f0600720c */ /* 0x040fe20003f44070 */
[----:B------:R-:W-:Y:S02]  /*36f0*/  IMAD.MOV.U32 R92, RZ, RZ, R49 ;  /* 0x000000ffff5c7224 */ /* 0x000fe400078e0031 */
[----:B------:R-:W-:Y:S01]  /*3700*/  IMAD R49, R6, R46, R63 ;  /* 0x0000002e06317224 */ /* 0x000fe200078e023f */
[----:B------:R-:W-:Y:S01]  /*3710*/  IABS R63, R70 ;  /* 0x00000046003f7213 */ /* 0x000fe20000000000 */
[----:B------:R-:W-:-:S02]  /*3720*/  @!P3 IMAD.IADD R57, R57, 0x1, -R6 ;  /* 0x000000013939b824 */ /* 0x000fc400078e0a06 */
[----:B------:R-:W-:Y:S01]  /*3730*/  IMAD.HI.U32 R44, R7, R69, RZ ;  /* 0x00000045072c7227 */ /* 0x000fe200078e00ff */
[----:B------:R-:W-:-:S03]  /*3740*/  ISETP.GT.U32.AND P3, PT, R6, R49, PT ;  /* 0x000000310600720c */ /* 0x000fc60003f64070 */
[----:B------:R-:W-:Y:S01]  /*3750*/  @!P6 IMAD.IADD R45, R45, 0x1, -R6 ;  /* 0x000000012d2de824 */ /* 0x000fe200078e0a06 */
[----:B------:R-:W-:Y:S01]  /*3760*/  ISETP.GE.AND P6, PT, R59, RZ, PT ;  /* 0x000000ff3b00720c */ /* 0x000fe20003fc6270 */
[----:B------:R-:W-:Y:S01]  /*3770*/  IMAD.MOV R44, RZ, RZ, -R44 ;  /* 0x000000ffff2c7224 */ /* 0x000fe200078e0a2c */
[----:B------:R-:W-:Y:S01]  /*3780*/  IABS R59, R72 ;  /* 0x00000048003b7213 */ /* 0x000fe20000000000 */
[----:B------:R-:W-:Y:S02]  /*3790*/  @!P2 IMAD.IADD R47, R47, 0x1, -R6 ;  /* 0x000000012f2fa824 */ /* 0x000fe400078e0a06 */
[----:B------:R-:W-:Y:S02]  /*37a0*/  IMAD.MOV.U32 R96, RZ, RZ, R45 ;  /* 0x000000ffff607224 */ /* 0x000fe400078e002d */
[C---:B------:R-:W-:Y:S01]  /*37b0*/  IMAD R51, R6.reuse, R44, R69 ;  /* 0x0000002c06337224 */ /* 0x040fe200078e0245 */
[----:B------:R-:W-:Y:S01]  /*37c0*/  IABS R69, R66 ;  /* 0x0000004200457213 */ /* 0x000fe20000000000 */
[----:B------:R-:W-:Y:S01]  /*37d0*/  @!P4 IMAD.MOV R96, RZ, RZ, -R96 ;  /* 0x000000ffff60c224 */ /* 0x000fe200078e0a60 */
[C---:B------:R-:W-:Y:S01]  /*37e0*/  ISETP.GT.U32.AND P4, PT, R6.reuse, R47, PT ;  /* 0x0000002f0600720c */ /* 0x040fe20003f84070 */
[----:B------:R-:W-:Y:S01]  /*37f0*/  IMAD.HI.U32 R44, R7, R59, RZ ;  /* 0x0000003b072c7227 */ /* 0x000fe200078e00ff */
[----:B------:R-:W-:-:S03]  /*3800*/  ISETP.GT.U32.AND P2, PT, R6, R51, PT ;  /* 0x000000330600720c */ /* 0x000fc60003f44070 */
[----:B------:R-:W-:Y:S01]  /*3810*/  @!P5 IMAD.MOV R92, RZ, RZ, -R92 ;  /* 0x000000ffff5cd224 */ /* 0x000fe200078e0a5c */
[----:B------:R-:W-:Y:S01]  /*3820*/  ISETP.GE.AND P5, PT, R61, RZ, PT ;  /* 0x000000ff3d00720c */ /* 0x000fe20003fa6270 */
[----:B------:R-:W-:Y:S01]  /*3830*/  @!P3 IMAD.IADD R49, R49, 0x1, -R6 ;  /* 0x000000013131b824 */ /* 0x000fe200078e0a06 */
[----:B------:R-:W-:Y:S01]  /*3840*/  IABS R61, R68 ;  /* 0x00000044003d7213 */ /* 0x000fe20000000000 */
[----:B------:R-:W-:Y:S02]  /*3850*/  IMAD.MOV R44, RZ, RZ, -R44 ;  /* 0x000000ffff2c7224 */ /* 0x000fe400078e0a2c */
[----:B------:R-:W-:Y:S01]  /*3860*/  @!P1 IMAD.IADD R53, R53, 0x1, -R6 ;  /* 0x0000000135359824 */ /* 0x000fe200078e0a06 */
[----:B------:R-:W-:Y:S01]  /*3870*/  ISETP.GT.U32.AND P3, PT, R6, R49, PT ;  /* 0x000000310600720c */ /* 0x000fe20003f64070 */
[----:B------:R-:W-:Y:S01]  /*3880*/  IMAD.HI.U32 R46, R7, R61, RZ ;  /* 0x0000003d072e7227 */ /* 0x000fe200078e00ff */
[----:B------:R-:W-:-:S03]  /*3890*/  ISETP.GE.AND P1, PT, R50, RZ, PT ;  /* 0x000000ff3200720c */ /* 0x000fc60003f26270 */
[C---:B------:R-:W-:Y:S02]  /*38a0*/  IMAD R45, R6.reuse, R44, R59 ;  /* 0x0000002c062d7224 */ /* 0x040fe400078e023b */
[----:B------:R-:W-:Y:S02]  /*38b0*/  IMAD.MOV R46, RZ, RZ, -R46 ;  /* 0x000000ffff2e7224 */ /* 0x000fe400078e0a2e */
[----:B------:R-:W-:Y:S01]  /*38c0*/  @!P4 IMAD.IADD R47, R47, 0x1, -R6 ;  /* 0x000000012f2fc824 */ /* 0x000fe200078e0a06 */
[----:B------:R-:W-:Y:S01]  /*38d0*/  ISETP.GT.U32.AND P4, PT, R6, R45, PT ;  /* 0x0000002d0600720c */ /* 0x000fe20003f84070 */
[----:B------:R-:W-:-:S04]  /*38e0*/  IMAD.HI.U32 R48, R7, R63, RZ ;  /* 0x0000003f07307227 */ /* 0x000fc800078e00ff */
[----:B------:R-:W-:-:S04]  /*38f0*/  IMAD.HI.U32 R50, R7, R69, RZ ;  /* 0x0000004507327227 */ /* 0x000fc800078e00ff */
[----:B------:R-:W-:Y:S02]  /*3900*/  @!P2 IMAD.IADD R51, R51, 0x1, -R6 ;  /* 0x000000013333a824 */ /* 0x000fe400078e0a06 */
[C---:B------:R-:W-:Y:S02]  /*3910*/  IMAD R59, R6.reuse, R46, R61 ;  /* 0x0000002e063b7224 */ /* 0x040fe400078e023d */
[----:B------:R-:W-:Y:S01]  /*3920*/  IMAD.MOV R48, RZ, RZ, -R48 ;  /* 0x000000ffff307224 */ /* 0x000fe200078e0a30 */
[C---:B------:R-:W-:Y:S01]  /*3930*/  ISETP.GT.U32.AND P2, PT, R6.reuse, R51, PT ;  /* 0x000000330600720c */ /* 0x040fe20003f44070 */
[----:B------:R-:W-:Y:S02]  /*3940*/  IMAD.MOV R50, RZ, RZ, -R50 ;  /* 0x000000ffff327224 */ /* 0x000fe400078e0a32 */
[----:B------:R-:W-:Y:S01]  /*3950*/  @!P3 IMAD.IADD R49, R49, 0x1, -R6 ;  /* 0x000000013131b824 */ /* 0x000fe200078e0a06 */
[C---:B------:R-:W-:Y:S01]  /*3960*/  ISETP.GT.U32.AND P3, PT, R6.reuse, R59, PT ;  /* 0x0000003b0600720c */ /* 0x040fe20003f64070 */
[----:B------:R-:W-:-:S02]  /*3970*/  IMAD R61, R6, R48, R63 ;  /* 0x00000030063d7224 */ /* 0x000fc400078e023f */
[C---:B------:R-:W-:Y:S01]  /*3980*/  IMAD R63, R6.reuse, R50, R69 ;  /* 0x00000032063f7224 */ /* 0x040fe200078e0245 */
[----:B------:R-:W-:Y:S01]  /*3990*/  IABS R69, R76 ;  /* 0x0000004c00457213 */ /* 0x000fe20000000000 */
[----:B------:R-:W-:Y:S02]  /*39a0*/  @!P4 IMAD.IADD R45, R45, 0x1, -R6 ;  /* 0x000000012d2dc824 */ /* 0x000fe400078e0a06 */
[----:B------:R-:W-:Y:S01]  /*39b0*/  IMAD.HI.U32 R46, R7, R71, RZ ;  /* 0x00000047072e7227 */ /* 0x000fe200078e00ff */
[----:B------:R-:W-:-:S03]  /*39c0*/  ISETP.GT.U32.AND P4, PT, R6, R63, PT ;  /* 0x0000003f0600720c */ /* 0x000fc60003f84070 */
[----:B------:R-:W-:-:S04]  /*39d0*/  IMAD.HI.U32 R44, R7, R69, RZ ;  /* 0x00000045072c7227 */ /* 0x000fc800078e00ff */
[----:B------:R-:W-:Y:S02]  /*39e0*/  IMAD.MOV R44, RZ, RZ, -R44 ;  /* 0x000000ffff2c7224 */ /* 0x000fe400078e0a2c */
[--C-:B------:R-:W-:Y:S01]  /*39f0*/  @!P2 IMAD.IADD R51, R51, 0x1, -R6.reuse ;  /* 0x000000013333a824 */ /* 0x100fe200078e0a06 */
[C---:B------:R-:W-:Y:S01]  /*3a00*/  ISETP.GT.U32.AND P2, PT, R6.reuse, R61, PT ;  /* 0x0000003d0600720c */ /* 0x040fe20003f44070 */
[--C-:B------:R-:W-:Y:S01]  /*3a10*/  @!P3 IMAD.IADD R59, R59, 0x1, -R6.reuse ;  /* 0x000000013b3bb824 */ /* 0x100fe200078e0a06 */
[----:B------:R-:W-:Y:S01]  /*3a20*/  ISETP.GE.AND P3, PT, R65, RZ, PT ;  /* 0x000000ff4100720c */ /* 0x000fe20003f66270 */
[C---:B------:R-:W-:Y:S02]  /*3a30*/  IMAD R65, R6.reuse, R44, R69 ;  /* 0x0000002c06417224 */ /* 0x040fe400078e0245 */
[----:B------:R-:W-:Y:S02]  /*3a40*/  @!P4 IMAD.IADD R63, R63, 0x1, -R6 ;  /* 0x000000013f3fc824 */ /* 0x000fe400078e0a06 */
[----:B------:R-:W-:Y:S01]  /*3a50*/  IMAD.MOV R46, RZ, RZ, -R46 ;  /* 0x000000ffff2e7224 */ /* 0x000fe200078e0a2e */
[----:B------:R-:W-:Y:S01]  /*3a60*/  ISETP.GT.U32.AND P4, PT, R6, R65, PT ;  /* 0x000000410600720c */ /* 0x000fe20003f84070 */
[----:B------:R-:W-:-:S04]  /*3a70*/  IMAD.HI.U32 R48, R7, R73, RZ ;  /* 0x0000004907307227 */ /* 0x000fc800078e00ff */
[----:B------:R-:W-:Y:S01]  /*3a80*/  @!P2 IMAD.IADD R61, R61, 0x1, -R6 ;  /* 0x000000013d3da824 */ /* 0x000fe200078e0a06 */
[----:B------:R-:W-:Y:S01]  /*3a90*/  ISETP.GE.AND P2, PT, R67, RZ, PT ;  /* 0x000000ff4300720c */ /* 0x000fe20003f46270 */
[----:B------:R-:W-:Y:S02]  /*3aa0*/  IMAD R67, R6, R46, R71 ;  /* 0x0000002e06437224 */ /* 0x000fe400078e0247 */
[----:B------:R-:W-:-:S04]  /*3ab0*/  IMAD.HI.U32 R50, R7, R75, RZ ;  /* 0x0000004b07327227 */ /* 0x000fc800078e00ff */
[----:B------:R-:W-:Y:S01]  /*3ac0*/  @!P4 IMAD.IADD R65, R65, 0x1, -R6 ;  /* 0x000000014141c824 */ /* 0x000fe200078e0a06 */
[C---:B------:R-:W-:Y:S01]  /*3ad0*/  ISETP.GT.U32.AND P4, PT, R6.reuse, R67, PT ;  /* 0x000000430600720c */ /* 0x040fe20003f84070 */
[----:B------:R-:W-:Y:S02]  /*3ae0*/  IMAD.MOV.U32 R98, RZ, RZ, R53 ;  /* 0x000000ffff627224 */ /* 0x000fe400078e0035 */
[----:B------:R-:W-:Y:S02]  /*3af0*/  IMAD.MOV R48, RZ, RZ, -R48 ;  /* 0x000000ffff307224 */ /* 0x000fe400078e0a30 */
[----:B------:R-:W-:Y:S02]  /*3b00*/  IMAD.MOV R50, RZ, RZ, -R50 ;  /* 0x000000ffff327224 */ /* 0x000fe400078e0a32 */
[----:B------:R-:W-:Y:S01]  /*3b10*/  @!P0 IMAD.MOV R98, RZ, RZ, -R98 ;  /* 0x000000ffff628224 */ /* 0x000fe200078e0a62 */
[----:B------:R-:W-:Y:S01]  /*3b20*/  ISETP.GT.U32.AND P0, PT, R6, R45, PT ;  /* 0x0000002d0600720c */ /* 0x000fe20003f04070 */
[----:B------:R-:W-:-:S02]  /*3b30*/  IMAD.MOV.U32 R104, RZ, RZ, R47 ;  /* 0x000000ffff687224 */ /* 0x000fc400078e002f */
[C---:B------:R-:W-:Y:S01]  /*3b40*/  IMAD R69, R6.reuse, R48, R73 ;  /* 0x0000003006457224 */ /* 0x040fe200078e0249 */
[----:B------:R-:W-:Y:S01]  /*3b50*/  IABS R73, R58 ;  /* 0x0000003a00497213 */ /* 0x000fe20000000000 */
[C---:B------:R-:W-:Y:S01]  /*3b60*/  IMAD R71, R6.reuse, R50, R75 ;  /* 0x0000003206477224 */ /* 0x040fe200078e024b */
[----:B------:R-:W-:Y:S01]  /*3b70*/  IABS R75, R60 ;  /* 0x0000003c004b7213 */ /* 0x000fe20000000000 */
[----:B------:R-:W-:Y:S02]  /*3b80*/  IMAD.MOV.U32 R100, RZ, RZ, R55 ;  /* 0x000000ffff647224 */ /* 0x000fe400078e0037 */
[----:B------:R-:W-:Y:S02]  /*3b90*/  IMAD.MOV.U32 R102, RZ, RZ, R57 ;  /* 0x000000ffff667224 */ /* 0x000fe400078e0039 */
[----:B------:R-:W-:Y:S01]  /*3ba0*/  @!P1 IMAD.MOV R104, RZ, RZ, -R104 ;  /* 0x000000ffff689224 */ /* 0x000fe200078e0a68 */
[----:B------:R-:W-:Y:S01]  /*3bb0*/  ISETP.GT.U32.AND P1, PT, R6, R63, PT ;  /* 0x0000003f0600720c */ /* 0x000fe20003f24070 */
[----:B------:R-:W-:-:S04]  /*3bc0*/  IMAD.HI.U32 R48, R7, R77, RZ ;  /* 0x0000004d07307227 */ /* 0x000fc800078e00ff */
[----:B------:R-:W-:Y:S01]  /*3bd0*/  @!P4 IMAD.IADD R67, R67, 0x1, -R6 ;  /* 0x000000014343c824 */ /* 0x000fe200078e0a06 */
[C---:B------:R-:W-:Y:S01]  /*3be0*/  ISETP.GT.U32.AND P4, PT, R6.reuse, R59, PT ;  /* 0x0000003b0600720c */ /* 0x040fe20003f84070 */
[----:B------:R-:W-:Y:S01]  /*3bf0*/  @!P5 IMAD.MOV R100, RZ, RZ, -R100 ;  /* 0x000000ffff64d224 */ /* 0x000fe200078e0a64 */
[C---:B------:R-:W-:Y:S01]  /*3c00*/  ISETP.GT.U32.AND P5, PT, R6.reuse, R61, PT ;  /* 0x0000003d0600720c */ /* 0x040fe20003fa4070 */
[----:B------:R-:W-:Y:S01]  /*3c10*/  @!P6 IMAD.MOV R102, RZ, RZ, -R102 ;  /* 0x000000ffff66e224 */ /* 0x000fe200078e0a66 */
[----:B------:R-:W-:Y:S01]  /*3c20*/  ISETP.GT.U32.AND P6, PT, R6, R65, PT ;  /* 0x000000410600720c */ /* 0x000fe20003fc4070 */
[----:B------:R-:W-:-:S04]  /*3c30*/  IMAD.HI.U32 R44, R7, R73, RZ ;  /* 0x00000049072c7227 */ /* 0x000fc800078e00ff */
[----:B------:R-:W-:-:S04]  /*3c40*/  IMAD.HI.U32 R46, R7, R75, RZ ;  /* 0x0000004b072e7227 */ /* 0x000fc800078e00ff */
[----:B------:R-:W-:-:S04]  /*3c50*/  IMAD.HI.U32 R50, R7, R79, RZ ;  /* 0x0000004f07327227 */ /* 0x000fc800078e00ff */
[----:B------:R-:W-:Y:S02]  /*3c60*/  IMAD.MOV.U32 R108, RZ, RZ, R51 ;  /* 0x000000ffff6c7224 */ /* 0x000fe400078e0033 */
[----:B------:R-:W-:Y:S02]  /*3c70*/  IMAD.MOV R48, RZ, RZ, -R48 ;  /* 0x000000ffff307224 */ /* 0x000fe400078e0a30 */
[----:B------:R-:W-:Y:S02]  /*3c80*/  IMAD.MOV R44, RZ, RZ, -R44 ;  /* 0x000000ffff2c7224 */ /* 0x000fe400078e0a2c */
[----:B------:R-:W-:Y:S02]  /*3c90*/  IMAD.MOV R46, RZ, RZ, -R46 ;  /* 0x000000ffff2e7224 */ /* 0x000fe400078e0a2e */
[----:B------:R-:W-:Y:S02]  /*3ca0*/  IMAD.MOV R50, RZ, RZ, -R50 ;  /* 0x000000ffff327224 */ /* 0x000fe400078e0a32 */
[----:B------:R-:W-:-:S02]  /*3cb0*/  IMAD.MOV.U32 R106, RZ, RZ, R49 ;  /* 0x000000ffff6a7224 */ /* 0x000fc400078e0031 */
[----:B------:R-:W-:Y:S01]  /*3cc0*/  @!P2 IMAD.MOV R108, RZ, RZ, -R108 ;  /* 0x000000ffff6ca224 */ /* 0x000fe200078e0a6c */
[C---:B------:R-:W-:Y:S01]  /*3cd0*/  ISETP.GT.U32.AND P2, PT, R6.reuse, R69, PT ;  /* 0x000000450600720c */ /* 0x040fe20003f44070 */
[----:B------:R-:W-:Y:S01]  /*3ce0*/  @!P0 IMAD.IADD R45, R45, 0x1, -R6 ;  /* 0x000000012d2d8824 */ /* 0x000fe200078e0a06 */
[C---:B------:R-:W-:Y:S01]  /*3cf0*/  ISETP.GT.U32.AND P0, PT, R6.reuse, R71, PT ;  /* 0x000000470600720c */ /* 0x040fe20003f04070 */
[C---:B------:R-:W-:Y:S02]  /*3d00*/  IMAD R77, R6.reuse, R48, R77 ;  /* 0x00000030064d7224 */ /* 0x040fe400078e024d */
[C---:B------:R-:W-:Y:S02]  /*3d10*/  IMAD R73, R6.reuse, R44, R73 ;  /* 0x0000002c06497224 */ /* 0x040fe400078e0249 */
[C---:B------:R-:W-:Y:S02]  /*3d20*/  IMAD R75, R6.reuse, R46, R75 ;  /* 0x0000002e064b7224 */ /* 0x040fe400078e024b */
[----:B------:R-:W-:-:S02]  /*3d30*/  IMAD R79, R6, R50, R79 ;  /* 0x00000032064f7224 */ /* 0x000fc400078e024f */
[----:B------:R-:W-:Y:S01]  /*3d40*/  @!P3 IMAD.MOV R106, RZ, RZ, -R106 ;  /* 0x000000ffff6ab224 */ /* 0x000fe200078e0a6a */
[----:B------:R-:W-:Y:S01]  /*3d50*/  ISETP.GT.U32.AND P3, PT, R6, R67, PT ;  /* 0x000000430600720c */ /* 0x000fe20003f64070 */
[----:B------:R-:W-:-:S04]  /*3d60*/  IMAD.HI.U32 R7, R7, R78, RZ ;  /* 0x0000004e07077227 */ /* 0x000fc800078e00ff */
[--C-:B------:R-:W-:Y:S01]  /*3d70*/  @!P1 IMAD.IADD R63, R63, 0x1, -R6.reuse ;  /* 0x000000013f3f9824 */ /* 0x100fe200078e0a06 */
[C---:B------:R-:W-:Y:S01]  /*3d80*/  ISETP.GT.U32.AND P1, PT, R6.reuse, R77, PT ;  /* 0x0000004d0600720c */ /* 0x040fe20003f24070 */
[--C-:B------:R-:W-:Y:S01]  /*3d90*/  @!P4 IMAD.IADD R59, R59, 0x1, -R6.reuse ;  /* 0x000000013b3bc824 */ /* 0x100fe200078e0a06 */
[C---:B------:R-:W-:Y:S01]  /*3da0*/  ISETP.GT.U32.AND P4, PT, R6.reuse, R73, PT ;  /* 0x000000490600720c */ /* 0x040fe20003f84070 */
[--C-:B------:R-:W-:Y:S01]  /*3db0*/  @!P5 IMAD.IADD R61, R61, 0x1, -R6.reuse ;  /* 0x000000013d3dd824 */ /* 0x100fe200078e0a06 */
[C---:B------:R-:W-:Y:S01]  /*3dc0*/  ISETP.GT.U32.AND P5, PT, R6.reuse, R75, PT ;  /* 0x0000004b0600720c */ /* 0x040fe20003fa4070 */
[--C-:B------:R-:W-:Y:S01]  /*3dd0*/  @!P6 IMAD.IADD R65, R65, 0x1, -R6.reuse ;  /* 0x000000014141e824 */ /* 0x100fe200078e0a06 */
[----:B------:R-:W-:Y:S01]  /*3de0*/  ISETP.GT.U32.AND P6, PT, R6, R79, PT ;  /* 0x0000004f0600720c */ /* 0x000fe20003fc4070 */
[----:B------:R-:W-:Y:S02]  /*3df0*/  IMAD.MOV R7, RZ, RZ, -R7 ;  /* 0x000000ffff077224 */ /* 0x000fe400078e0a07 */
[----:B------:R-:W-:Y:S01]  /*3e00*/  @!P2 IMAD.IADD R69, R69, 0x1, -R6 ;  /* 0x000000014545a824 */ /* 0x000fe200078e0a06 */
[----:B------:R-:W-:Y:S01]  /*3e10*/  ISETP.GE.AND P2, PT, R72, RZ, PT ;  /* 0x000000ff4800720c */ /* 0x000fe20003f46270 */
[----:B------:R-:W-:Y:S01]  /*3e20*/  IMAD R47, R6, R7, R78 ;  /* 0x00000007062f7224 */ /* 0x000fe200078e024e */
[----:B------:R-:W-:Y:S01]  /*3e30*/  LOP3.LUT R7, RZ, R5, RZ, 0x33, !PT ;  /* 0x00000005ff077212 */ /* 0x000fe200078e33ff */
[--C-:B------:R-:W-:Y:S01]  /*3e40*/  @!P0 IMAD.IADD R71, R71, 0x1, -R6.reuse ;  /* 0x0000000147478824 */ /* 0x100fe200078e0a06 */
[----:B------:R-:W-:Y:S01]  /*3e50*/  ISETP.GE.AND P0, PT, R68, RZ, PT ;  /* 0x000000ff4400720c */ /* 0x000fe20003f06270 */
[--C-:B------:R-:W-:Y:S01]  /*3e60*/  @!P3 IMAD.IADD R67, R67, 0x1, -R6.reuse ;  /* 0x000000014343b824 */ /* 0x100fe200078e0a06 */
[----:B------:R-:W-:Y:S01]  /*3e70*/  ISETP.GT.U32.AND P3, PT, R6, R47, PT ;  /* 0x0000002f0600720c */ /* 0x000fe20003f64070 */
[--C-:B------:R-:W-:Y:S01]  /*3e80*/  @!P1 IMAD.IADD R77, R77, 0x1, -R6.reuse ;  /* 0x000000014d4d9824 */ /* 0x100fe200078e0a06 */
[----:B------:R-:W-:Y:S01]  /*3e90*/  ISETP.GE.AND P1, PT, R76, RZ, PT ;  /* 0x000000ff4c00720c */ /* 0x000fe20003f26270 */
[--C-:B------:R-:W-:Y:S01]  /*3ea0*/  @!P4 IMAD.IADD R73, R73, 0x1, -R6.reuse ;  /* 0x000000014949c824 */ /* 0x100fe200078e0a06 */
[----:B------:R-:W-:Y:S01]  /*3eb0*/  ISETP.GE.AND P4, PT, R70, RZ, PT ;  /* 0x000000ff4600720c */ /* 0x000fe20003f86270 */
[--C-:B------:R-:W-:Y:S01]  /*3ec0*/  @!P5 IMAD.IADD R75, R75, 0x1, -R6.reuse ;  /* 0x000000014b4bd824 */ /* 0x100fe200078e0a06 */
[----:B------:R-:W-:Y:S01]  /*3ed0*/  ISETP.GE.AND P5, PT, R66, RZ, PT ;  /* 0x000000ff4200720c */ /* 0x000fe20003fa6270 */
[----:B------:R-:W-:Y:S01]  /*3ee0*/  @!P6 IMAD.IADD R79, R79, 0x1, -R6 ;  /* 0x000000014f4fe824 */ /* 0x000fe200078e0a06 */
[----:B------:R-:W-:Y:S01]  /*3ef0*/  ISETP.GE.AND P6, PT, R64, RZ, PT ;  /* 0x000000ff4000720c */ /* 0x000fe20003fc6270 */
[----:B------:R-:W-:-:S02]  /*3f00*/  IMAD.MOV.U32 R110, RZ, RZ, R45 ;  /* 0x000000ffff6e7224 */ /* 0x000fc400078e002d */
[----:B------:R-:W-:Y:S02]  /*3f10*/  IMAD.MOV.U32 R112, RZ, RZ, R59 ;  /* 0x000000ffff707224 */ /* 0x000fe400078e003b */
[----:B------:R-:W-:Y:S01]  /*3f20*/  @!P2 IMAD.MOV R110, RZ, RZ, -R110 ;  /* 0x000000ffff6ea224 */ /* 0x000fe200078e0a6e */
[C---:B------:R-:W-:Y:S01]  /*3f30*/  ISETP.GT.U32.AND P2, PT, R6.reuse, R69, PT ;  /* 0x000000450600720c */ /* 0x040fe20003f44070 */
[----:B------:R-:W-:Y:S01]  /*3f40*/  @!P0 IMAD.MOV R112, RZ, RZ, -R112 ;  /* 0x000000ffff708224 */ /* 0x000fe200078e0a70 */
[C---:B------:R-:W-:Y:S01]  /*3f50*/  ISETP.GT.U32.AND P0, PT, R6.reuse, R71, PT ;  /* 0x000000470600720c */ /* 0x040fe20003f04070 */
[----:B------:R-:W-:Y:S02]  /*3f60*/  IMAD.MOV.U32 R118, RZ, RZ, R65 ;  /* 0x000000ffff767224 */ /* 0x000fe400078e0041 */
[----:B------:R-:W-:Y:S01]  /*3f70*/  @!P3 IMAD.IADD R47, R47, 0x1, -R6 ;  /* 0x000000012f2fb824 */ /* 0x000fe200078e0a06 */
[----:B------:R-:W-:Y:S01]  /*3f80*/  ISETP.GT.U32.AND P3, PT, R6, R73, PT ;  /* 0x000000490600720c */ /* 0x000fe20003f64070 */
[----:B------:R-:W-:-:S02]  /*3f90*/  IMAD.MOV.U32 R114, RZ, RZ, R61 ;  /* 0x000000ffff727224 */ /* 0x000fc400078e003d */
[----:B------:R-:W-:Y:S02]  /*3fa0*/  IMAD.MOV.U32 R116, RZ, RZ, R63 ;  /* 0x000000ffff747224 */ /* 0x000fe400078e003f */
[----:B------:R-:W-:Y:S02]  /*3fb0*/  IMAD.MOV.U32 R120, RZ, RZ, R67 ;  /* 0x000000ffff787224 */ /* 0x000fe400078e0043 */
[----:B------:R-:W-:Y:S01]  /*3fc0*/  @!P1 IMAD.MOV R118, RZ, RZ, -R118 ;  /* 0x000000ffff769224 */ /* 0x000fe200078e0a76 */
[C---:B------:R-:W-:Y:S01]  /*3fd0*/  ISETP.GT.U32.AND P1, PT, R6.reuse, R77, PT ;  /* 0x0000004d0600720c */ /* 0x040fe20003f24070 */
        /* <DEDUP_REMOVED lines=23> */
[----:B------:R-:W-:Y:S01]  /*4150*/  ISETP.NE.AND P2, PT, R5, RZ, PT ;  /* 0x000000ff0500720c */ /* 0x000fe20003f45270 */
[----:B------:R-:W-:Y:S02]  /*4160*/  @!P0 IMAD.MOV R6, RZ, RZ, -R6 ;  /* 0x000000ffff068224 */ /* 0x000fe400078e0a06 */
[----:B------:R-:W-:Y:S01]  /*4170*/  IMAD.MOV.U32 R128, RZ, RZ, R77 ;  /* 0x000000ffff807224 */ /* 0x000fe200078e004d */
[C---:B------:R-:W-:Y:S01]  /*4180*/  SEL R44, R7.reuse, R8, !P2 ;  /* 0x00000008072c7207 */ /* 0x040fe20005000000 */
[----:B------:R-:W-:Y:S01]  /*4190*/  IMAD.MOV.U32 R124, RZ, RZ, R73 ;  /* 0x000000ffff7c7224 */ /* 0x000fe200078e0049 */
[----:B------:R-:W-:Y:S01]  /*41a0*/  SEL R81, R7, R6, !P2 ;  /* 0x0000000607517207 */ /* 0x000fe20005000000 */
[----:B------:R-:W-:Y:S01]  /*41b0*/  IMAD.MOV.U32 R126, RZ, RZ, R75 ;  /* 0x000000ffff7e7224 */ /* 0x000fe200078e004b */
[----:B------:R-:W-:Y:S01]  /*41c0*/  IADD3 R6, P0, R3, UR6, RZ ;  /* 0x0000000603067c10 */ /* 0x000fe2000ff1e0ff */
[----:B------:R-:W-:Y:S01]  /*41d0*/  IMAD.MOV.U32 R130, RZ, RZ, R79 ;  /* 0x000000ffff827224 */ /* 0x000fe200078e004f */
[----:B------:R-:W-:Y:S01]  /*41e0*/  SEL R45, R7, R9, !P2 ;  /* 0x00000009072d7207 */ /* 0x000fe20005000000 */
[----:B------:R-:W-:Y:S01]  /*41f0*/  IMAD.MOV.U32 R132, RZ, RZ, R47 ;  /* 0x000000ffff847224 */ /* 0x000fe200078e002f */
[----:B------:R-:W-:Y:S01]  /*4200*/  LEA.HI.X.SX32 R3, R3, UR7, 0x1, P0 ;  /* 0x0000000703037c11 */ /* 0x000fe200080f0eff */
[----:B------:R-:W-:Y:S01]  /*4210*/  @!P1 IMAD.MOV R128, RZ, RZ, -R128 ;  /* 0x000000ffff809224 */ /* 0x000fe200078e0a80 */
[C---:B------:R-:W-:Y:S01]  /*4220*/  IADD3 R5, P1, R4.reuse, UR6, RZ ;  /* 0x0000000604057c10 */ /* 0x040fe2000ff3e0ff */
[----:B------:R-:W-:Y:S01]  /*4230*/  @!P3 IMAD.MOV R124, RZ, RZ, -R124 ;  /* 0x000000ffff7cb224 */ /* 0x000fe200078e0a7c */
[C---:B------:R-:W-:Y:S01]  /*4240*/  SEL R46, R7.reuse, R10, !P2 ;  /* 0x0000000a072e7207 */ /* 0x040fe20005000000 */
[----:B------:R-:W-:Y:S01]  /*4250*/  @!P4 IMAD.MOV R126, RZ, RZ, -R126 ;  /* 0x000000ffff7ec224 */ /* 0x000fe200078e0a7e */
[----:B------:R-:W-:Y:S01]  /*4260*/  LEA.HI.X.SX32 R4, R4, UR7, 0x1, P1 ;  /* 0x0000000704047c11 */ /* 0x000fe200088f0eff */
[----:B------:R-:W-:Y:S01]  /*4270*/  @!P6 IMAD.MOV R130, RZ, RZ, -R130 ;  /* 0x000000ffff82e224 */ /* 0x000fe200078e0a82 */
[----:B------:R-:W-:Y:S01]  /*4280*/  ULDC UR7, c[0x0][0x23c] ;  /* 0x00008f0000077ab9 */ /* 0x000fe20000000800 */
[----:B------:R-:W-:Y:S01]  /*4290*/  @!P5 IMAD.MOV R132, RZ, RZ, -R132 ;  /* 0x000000ffff84d224 */ /* 0x000fe200078e0a84 */
[C---:B------:R-:W-:Y:S01]  /*42a0*/  SEL R13, R7.reuse, R13, !P2 ;  /* 0x0000000d070d7207 */ /* 0x040fe20005000000 */
[----:B------:R-:W-:Y:S01]  /*42b0*/  ULDC UR6, c[0x0][0x238] ;  /* 0x00008e0000067ab9 */ /* 0x000fe20000000800 */
[C---:B------:R-:W-:Y:S01]  /*42c0*/  SEL R47, R7.reuse, R12, !P2 ;  /* 0x0000000c072f7207 */ /* 0x040fe20005000000 */
[----:B------:R-:W-:Y:S01]  /*42d0*/  IMAD R9, R44, UR30, RZ ;  /* 0x0000001e2c097c24 */ /* 0x000fe2000f8e02ff */
[----:B------:R-:W-:Y:S01]  /*42e0*/  SEL R48, R7, R11, !P2 ;  /* 0x0000000b07307207 */ /* 0x000fe20005000000 */
[----:B------:R-:W-:Y:S01]  /*42f0*/  IMAD R12, R13, UR30, RZ ;  /* 0x0000001e0d0c7c24 */ /* 0x000fe2000f8e02ff */
[----:B------:R-:W-:Y:S01]  /*4300*/  SEL R49, R7, R14, !P2 ;  /* 0x0000000e07317207 */ /* 0x000fe20005000000 */
[----:B------:R-:W-:Y:S01]  /*4310*/  IMAD R10, R45, UR30, RZ ;  /* 0x0000001e2d0a7c24 */ /* 0x000fe2000f8e02ff */
[C---:B------:R-:W-:Y:S01]  /*4320*/  SEL R50, R7.reuse, R15, !P2 ;  /* 0x0000000f07327207 */ /* 0x040fe20005000000 */
        /* <DEDUP_REMOVED lines=109> */
[----:B------:R-:W-:Y:S01]  /*4a00*/  SEL R132, R7, R132, !P2 ;  /* 0x0000008407847207 */ /* 0x000fe20005000000 */
[----:B------:R-:W-:Y:S01]  /*4a10*/  IMAD R7, R153, UR7, RZ ;  /* 0x0000000799077c24 */ /* 0x000fe2000f8e02ff */
[----:B------:R-:W-:Y:S01]  /*4a20*/  SHF.R.S32.HI R73, RZ, 0x1f, R152 ;  /* 0x0000001fff497819 */ /* 0x000fe20000011498 */
[----:B------:R-:W-:Y:S01]  /*4a30*/  IMAD R67, R81, UR30, RZ ;  /* 0x0000001e51437c24 */ /* 0x000fe2000f8e02ff */
[----:B------:R-:W-:Y:S01]  /*4a40*/  USHF.L.U32 UR7, UR7, 0x7, URZ ;  /* 0x0000000707077899 */ /* 0x000fe2000800063f */
[----:B------:R-:W-:Y:S01]  /*4a50*/  IMAD R68, R124, UR30, RZ ;  /* 0x0000001e7c447c24 */ /* 0x000fe2000f8e02ff */
[----:B------:R-:W-:Y:S01]  /*4a60*/  IADD3 R8, P0, R7, UR10, RZ ;  /* 0x0000000a07087c10 */ /* 0x000fe2000ff1e0ff */
[----:B------:R-:W-:Y:S01]  /*4a70*/  UIMAD UR10, UR6, 0x7f, URZ ;  /* 0x0000007f060a78a4 */ /* 0x000fe2000f8e023f */
[----:B------:R-:W-:Y:S01]  /*4a80*/  IMAD R69, R126, UR30, RZ ;  /* 0x0000001e7e457c24 */ /* 0x000fe2000f8e02ff */
[----:B------:R-:W-:Y:S01]  /*4a90*/  LEA.HI R152, R73, R152, RZ, 0x7 ;  /* 0x0000009849987211 */ /* 0x000fe200078f38ff */
[----:B------:R-:W-:Y:S01]  /*4aa0*/  IMAD R70, R128, UR30, RZ ;  /* 0x0000001e80467c24 */ /* 0x000fe2000f8e02ff */
[----:B------:R-:W-:Y:S01]  /*4ab0*/  LEA.HI.X.SX32 R7, R7, UR11, 0x1, P0 ;  /* 0x0000000b07077c11 */ /* 0x000fe200080f0eff */
[----:B------:R-:W-:-:S02]  /*4ac0*/  USHF.R.S32.HI UR11, URZ, 0x1f, UR10 ;  /* 0x0000001f3f0b7899 */ /* 0x000fc4000801140a */
[----:B------:R-:W-:Y:S01]  /*4ad0*/  IADD3 R154, P0, R5, UR10, RZ ;  /* 0x0000000a059a7c10 */ /* 0x000fe2000ff1e0ff */
[----:B------:R-:W-:Y:S01]  /*4ae0*/  IMAD R71, R130, UR30, RZ ;  /* 0x0000001e82477c24 */ /* 0x000fe2000f8e02ff */
[----:B------:R-:W-:Y:S01]  /*4af0*/  IADD3 R155, P1, R6, UR10, RZ ;  /* 0x0000000a069b7c10 */ /* 0x000fe2000ff3e0ff */
[----:B------:R-:W-:Y:S01]  /*4b00*/  IMAD R72, R132, UR30, RZ ;  /* 0x0000001e84487c24 */ /* 0x000fe2000f8e02ff */
[----:B------:R-:W-:Y:S01]  /*4b10*/  UIMAD UR30, UR6, 0x7e, URZ ;  /* 0x0000007e061e78a4 */ /* 0x000fe2000f8e023f */
[----:B------:R0:W-:Y:S01]  /*4b20*/  STL [R1+0x440], R154 ;  /* 0x0004409a01007387 */ /* 0x0001e20000100800 */
[----:B------:R-:W-:Y:S02]  /*4b30*/  CS2R R120, SRZ ;  /* 0x0000000000787805 */ /* 0x000fe4000001ff00 */
[----:B------:R-:W-:Y:S01]  /*4b40*/  CS2R R122, SRZ ;  /* 0x00000000007a7805 */ /* 0x000fe2000001ff00 */
[----:B------:R-:W-:Y:S01]  /*4b50*/  USHF.R.S32.HI UR10, URZ, 0x1f, UR30 ;  /* 0x0000001f3f0a7899 */ /* 0x000fe2000801141e */
[----:B------:R1:W-:Y:S01]  /*4b60*/  STL [R1+0x448], R155 ;  /* 0x0004489b01007387 */ /* 0x0003e20000100800 */
[----:B------:R-:W-:-:S02]  /*4b70*/  CS2R R124, SRZ ;  /* 0x00000000007c7805 */ /* 0x000fc4000001ff00 */
[----:B------:R-:W-:Y:S02]  /*4b80*/  CS2R R126, SRZ ;  /* 0x00000000007e7805 */ /* 0x000fe4000001ff00 */
[----:B------:R-:W-:Y:S02]  /*4b90*/  CS2R R128, SRZ ;  /* 0x0000000000807805 */ /* 0x000fe4000001ff00 */
[----:B------:R-:W-:Y:S02]  /*4ba0*/  CS2R R130, SRZ ;  /* 0x0000000000827805 */ /* 0x000fe4000001ff00 */
[----:B------:R-:W-:Y:S02]  /*4bb0*/  CS2R R132, SRZ ;  /* 0x0000000000847805 */ /* 0x000fe4000001ff00 */
[----:B0-----:R-:W-:Y:S02]  /*4bc0*/  IADD3.X R154, R4, UR11, RZ, P0, !PT ;  /* 0x0000000b049a7c10 */ /* 0x001fe400087fe4ff */
[----:B------:R-:W-:-:S02]  /*4bd0*/  CS2R R88, SRZ ;  /* 0x0000000000587805 */ /* 0x000fc4000001ff00 */
[----:B------:R-:W-:Y:S02]  /*4be0*/  CS2R R90, SRZ ;  /* 0x00000000005a7805 */ /* 0x000fe4000001ff00 */
[----:B------:R-:W-:Y:S02]  /*4bf0*/  CS2R R92, SRZ ;  /* 0x00000000005c7805 */ /* 0x000fe4000001ff00 */
[----:B-1----:R-:W-:Y:S01]  /*4c00*/  IADD3.X R155, R3, UR11, RZ, P1, !PT ;  /* 0x0000000b039b7c10 */ /* 0x002fe20008ffe4ff */
[----:B------:R0:W-:Y:S01]  /*4c10*/  STL [R1+0x43c], R154 ;  /* 0x00043c9a01007387 */ /* 0x0001e20000100800 */
[----:B------:R-:W-:Y:S01]  /*4c20*/  UIMAD UR11, UR6, 0x7d, URZ ;  /* 0x0000007d060b78a4 */ /* 0x000fe2000f8e023f */
[----:B------:R-:W-:Y:S02]  /*4c30*/  CS2R R94, SRZ ;  /* 0x00000000005e7805 */ /* 0x000fe4000001ff00 */
[----:B------:R-:W-:Y:S01]  /*4c40*/  CS2R R96, SRZ ;  /* 0x0000000000607805 */ /* 0x000fe2000001ff00 */
[----:B------:R1:W-:Y:S01]  /*4c50*/  STL [R1+0x444], R155 ;  /* 0x0004449b01007387 */ /* 0x0003e20000100800 */
[----:B------:R-:W-:-:S02]  /*4c60*/  CS2R R98, SRZ ;  /* 0x0000000000627805 */ /* 0x000fc4000001ff00 */
[----:B------:R-:W-:Y:S02]  /*4c70*/  CS2R R100, SRZ ;  /* 0x0000000000647805 */ /* 0x000fe4000001ff00 */
[----:B------:R-:W-:Y:S02]  /*4c80*/  CS2R R102, SRZ ;  /* 0x0000000000667805 */ /* 0x000fe4000001ff00 */
[----:B------:R-:W-:Y:S02]  /*4c90*/  CS2R R104, SRZ ;  /* 0x0000000000687805 */ /* 0x000fe4000001ff00 */
[----:B------:R-:W-:Y:S02]  /*4ca0*/  CS2R R106, SRZ ;  /* 0x00000000006a7805 */ /* 0x000fe4000001ff00 */
[----:B0-----:R-:W-:Y:S02]  /*4cb0*/  IADD3 R154, P0, R5, UR30, RZ ;  /* 0x0000001e059a7c10 */ /* 0x001fe4000ff1e0ff */
[----:B------:R-:W-:-:S02]  /*4cc0*/  CS2R R108, SRZ ;  /* 0x00000000006c7805 */ /* 0x000fc4000001ff00 */
[----:B------:R-:W-:Y:S02]  /*4cd0*/  CS2R R110, SRZ ;  /* 0x00000000006e7805 */ /* 0x000fe4000001ff00 */
[----:B------:R-:W-:Y:S02]  /*4ce0*/  CS2R R112, SRZ ;  /* 0x0000000000707805 */ /* 0x000fe4000001ff00 */
[----:B-1----:R-:W-:Y:S01]  /*4cf0*/  IADD3 R155, P1, R6, UR30, RZ ;  /* 0x0000001e069b7c10 */ /* 0x002fe2000ff3e0ff */
[----:B------:R0:W-:Y:S01]  /*4d00*/  STL [R1+0x450], R154 ;  /* 0x0004509a01007387 */ /* 0x0001e20000100800 */
[----:B------:R-:W-:Y:S01]  /*4d10*/  USHF.R.S32.HI UR30, URZ, 0x1f, UR11 ;  /* 0x0000001f3f1e7899 */ /* 0x000fe2000801140b */
        /* <DEDUP_REMOVED lines=11> */
[----:B-1----:R-:W-:Y:S01]  /*4dd0*/  IADD3.X R155, R3, UR10, RZ, P1, !PT ;  /* 0x0000000a039b7c10 */ /* 0x002fe20008ffe4ff */
[----:B------:R0:W-:Y:S01]  /*4de0*/  STL [R1+0x44c], R154 ;  /* 0x00044c9a01007387 */ /* 0x0001e20000100800 */
[----:B------:R-:W-:-:S03]  /*4df0*/  UIMAD UR10, UR6, 0x7c, URZ ;  /* 0x0000007c060a78a4 */ /* 0x000fc6000f8e023f */
[----:B------:R1:W-:Y:S01]  /*4e00*/  STL [R1+0x454], R155 ;  /* 0x0004549b01007387 */ /* 0x0003e20000100800 */
[----:B0-----:R-:W-:Y:S02]  /*4e10*/  IADD3 R154, P0, R5, UR11, RZ ;  /* 0x0000000b059a7c10 */ /* 0x001fe4000ff1e0ff */
[----:B-1----:R-:W-:-:S03]  /*4e20*/  IADD3 R155, P1, R6, UR11, RZ ;  /* 0x0000000b069b7c10 */ /* 0x002fc6000ff3e0ff */
[----:B------:R0:W-:Y:S01]  /*4e30*/  STL [R1+0x460], R154 ;  /* 0x0004609a01007387 */ /* 0x0001e20000100800 */
[----:B------:R-:W-:-:S03]  /*4e40*/  USHF.R.S32.HI UR11, URZ, 0x1f, UR10 ;  /* 0x0000001f3f0b7899 */ /* 0x000fc6000801140a */
[----:B------:R1:W-:Y:S01]  /*4e50*/  STL [R1+0x468], R155 ;  /* 0x0004689b01007387 */ /* 0x0003e20000100800 */
[----:B0-----:R-:W-:Y:S02]  /*4e60*/  IADD3.X R154, R4, UR30, RZ, P0, !PT ;  /* 0x0000001e049a7c10 */ /* 0x001fe400087fe4ff */
[----:B-1----:R-:W-:-:S03]  /*4e70*/  IADD3.X R155, R3, UR30, RZ, P1, !PT ;  /* 0x0000001e039b7c10 */ /* 0x002fc60008ffe4ff */
        /* <DEDUP_REMOVED lines=591> */
[----:B------:R-:W-:-:S03]  /*7370*/  USHF.L.U32 UR10, UR6, 0x6, URZ ;  /* 0x00000006060a7899 */ /* 0x000fc6000800063f */
        /* <DEDUP_REMOVED lines=34> */
[----:B------:R-:W-:-:S03]  /*75a0*/  UIMAD UR11, UR6, 0x3c, URZ ;  /* 0x0000003c060b78a4 */ /* 0x000fc6000f8e023f */
[----:B------:R1:W-:Y:S03]  /*75b0*/  STL [R1+0xb70], R155 ;  /* 0x000b709b01007387 */ /* 0x0003e60000100800 */
[----:B------:R-:W-:Y:S02]  /*75c0*/  IADD3 R156, P3, R6, UR11, RZ ;  /* 0x0000000b069c7c10 */ /* 0x000fe4000ff7e0ff */
[----:B0-----:R-:W-:Y:S02]  /*75d0*/  IADD3.X R154, R4, UR30, RZ, P0, !PT ;  /* 0x0000001e049a7c10 */ /* 0x001fe400087fe4ff */
[----:B-1----:R-:W-:-:S03]  /*75e0*/  IADD3.X R155, R3, UR30, RZ, P1, !PT ;  /* 0x0000001e039b7c10 */ /* 0x002fc60008ffe4ff */
[----:B------:R0:W-:Y:S01]  /*75f0*/  STL [R1+0xb64], R154 ;  /* 0x000b649a01007387 */ /* 0x0001e20000100800 */
[----:B------:R-:W-:-:S03]  /*7600*/  USHF.R.S32.HI UR30, URZ, 0x1f, UR10 ;  /* 0x0000001f3f1e7899 */ /* 0x000fc6000801140a */
[----:B------:R1:W-:Y:S01]  /*7610*/  STL [R1+0xb6c], R155 ;  /* 0x000b6c9b01007387 */ /* 0x0003e20000100800 */
[----:B0-----:R-:W-:Y:S02]  /*7620*/  IADD3 R154, P0, R5, UR10, RZ ;  /* 0x0000000a059a7c10 */ /* 0x001fe4000ff1e0ff */
[----:B-1----:R-:W-:-:S03]  /*7630*/  IADD3 R155, P1, R6, UR10, RZ ;  /* 0x0000000a069b7c10 */ /* 0x002fc6000ff3e0ff */
[----:B------:R0:W-:Y:S01]  /*7640*/  STL [R1+0xb78], R154 ;  /* 0x000b789a01007387 */ /* 0x0001e20000100800 */
[----:B------:R-:W-:-:S03]  /*7650*/  USHF.R.S32.HI UR10, URZ, 0x1f, UR11 ;  /* 0x0000001f3f0a7899 */ /* 0x000fc6000801140b */
[----:B------:R1:W-:Y:S01]  /*7660*/  STL [R1+0xb80], R155 ;  /* 0x000b809b01007387 */ /* 0x0003e20000100800 */
[----:B0-----:R-:W-:Y:S01]  /*7670*/  IADD3 R154, P2, R5, UR11, RZ ;  /* 0x0000000b059a7c10 */ /* 0x001fe2000ff5e0ff */
[----:B------:R-:W-:Y:S02]  /*7680*/  UIMAD UR11, UR6, 0x3b, URZ ;  /* 0x0000003b060b78a4 */ /* 0x000fe4000f8e023f */
[----:B------:R-:W-:Y:S01]  /*7690*/  USHF.L.U32 UR6, UR6, 0x7, URZ ;  /* 0x0000000706067899 */ /* 0x000fe2000800063f */
[----:B-1----:R-:W-:Y:S01]  /*76a0*/  IADD3.X R155, R4, UR30, RZ, P0, !PT ;  /* 0x0000001e049b7c10 */ /* 0x002fe200087fe4ff */
[----:B------:R0:W-:Y:S04]  /*76b0*/  STL [R1+0xb88], R154 ;  /* 0x000b889a01007387 */ /* 0x0001e80000100800 */
[----:B------:R-:W-:Y:S04]  /*76c0*/  STL [R1+0xb90], R156 ;  /* 0x000b909c01007387 */ /* 0x000fe80000100800 */
[----:B------:R1:W-:Y:S01]  /*76d0*/  STL [R1+0xb74], R155 ;  /* 0x000b749b01007387 */ /* 0x0003e20000100800 */
[----:B0-----:R-:W-:Y:S01]  /*76e0*/  IADD3.X R154, R3, UR30, RZ, P1, !PT ;  /* 0x0000001e039a7c10 */ /* 0x001fe20008ffe4ff */
[----:B------:R-:W-:-:S03]  /*76f0*/  UIMAD UR30, UR14, 0x3a, URZ ;  /* 0x0000003a0e1e78a4 */ /* 0x000fc6000f8e023f */
[----:B------:R-:W-:Y:S01]  /*7700*/  ULDC UR14, c[0x0][0x238] ;  /* 0x00008e00000e7ab9 */ /* 0x000fe20000000800 */
[----:B------:R0:W-:Y:S01]  /*7710*/  STL [R1+0xb7c], R154 ;  /* 0x000b7c9a01007387 */ /* 0x0001e20000100800 */
[----:B------:R-:W-:Y:S01]  /*7720*/  UIMAD UR14, UR14, 0x7, URZ ;  /* 0x000000070e0e78a4 */ /* 0x000fe2000f8e023f */
[----:B-1----:R-:W-:-:S05]  /*7730*/  IADD3.X R155, R4, UR10, RZ, P2, !PT ;  /* 0x0000000a049b7c10 */ /* 0x002fca00097fe4ff */
[----:B------:R1:W-:Y:S01]  /*7740*/  STL [R1+0xb84], R155 ;  /* 0x000b849b01007387 */ /* 0x0003e20000100800 */
[----:B0-----:R-:W-:Y:S01]  /*7750*/  IADD3.X R154, R3, UR10, RZ, P3, !PT ;  /* 0x0000000a039a7c10 */ /* 0x001fe20009ffe4ff */
[----:B------:R-:W-:Y:S01]  /*7760*/  USHF.R.S32.HI UR10, URZ, 0x1f, UR11 ;  /* 0x0000001f3f0a7899 */ /* 0x000fe2000801140b */
[----:B------:R-:W-:-:S03]  /*7770*/  IADD3 R156, P3, R6, UR43, RZ ;  /* 0x0000002b069c7c10 */ /* 0x000fc6000ff7e0ff */
[----:B------:R0:W-:Y:S01]  /*7780*/  STL [R1+0xb8c], R154 ;  /* 0x000b8c9a01007387 */ /* 0x0001e20000100800 */
[----:B-1----:R-:W-:-:S05]  /*7790*/  IADD3 R155, P0, R5, UR11, RZ ;  /* 0x0000000b059b7c10 */ /* 0x002fca000ff1e0ff */
[----:B------:R1:W-:Y:S01]  /*77a0*/  STL [R1+0xb98], R155 ;  /* 0x000b989b01007387 */ /* 0x0003e20000100800 */
[----:B0-----:R-:W-:Y:S01]  /*77b0*/  IADD3 R154, P1, R6, UR11, RZ ;  /* 0x0000000b069a7c10 */ /* 0x001fe2000ff3e0ff */
[----:B------:R-:W-:-:S04]  /*77c0*/  USHF.R.S32.HI UR11, URZ, 0x1f, UR30 ;  /* 0x0000001f3f0b7899 */ /* 0x000fc8000801141e */
[----:B------:R0:W-:Y:S01]  /*77d0*/  STL [R1+0xba0], R154 ;  /* 0x000ba09a01007387 */ /* 0x0001e20000100800 */
[----:B-1----:R-:W-:-:S05]  /*77e0*/  IADD3.X R155, R4, UR10, RZ, P0, !PT ;  /* 0x0000000a049b7c10 */ /* 0x002fca00087fe4ff */
[----:B------:R1:W-:Y:S01]  /*77f0*/  STL [R1+0xb94], R155 ;  /* 0x000b949b01007387 */ /* 0x0003e20000100800 */
[----:B0-----:R-:W-:Y:S01]  /*7800*/  IADD3.X R154, R3, UR10, RZ, P1, !PT ;  /* 0x0000000a039a7c10 */ /* 0x001fe20008ffe4ff */
[----:B------:R-:W-:-:S03]  /*7810*/  UIMAD UR10, UR18, 0x39, URZ ;  /* 0x00000039120a78a4 */ /* 0x000fc6000f8e023f */
[----:B------:R-:W-:Y:S01]  /*7820*/  ULDC UR18, c[0x0][0x238] ;  /* 0x00008e0000127ab9 */ /* 0x000fe20000000800 */
[----:B------:R0:W-:Y:S01]  /*7830*/  STL [R1+0xb9c], R154 ;  /* 0x000b9c9a01007387 */ /* 0x0001e20000100800 */
[----:B------:R-:W-:Y:S01]  /*7840*/  UIMAD UR18, UR18, 0x6, URZ ;  /* 0x00000006121278a4 */ /* 0x000fe2000f8e023f */
[----:B-1----:R-:W-:-:S05]  /*7850*/  IADD3 R155, P0, R5, UR30, RZ ;  /* 0x0000001e059b7c10 */ /* 0x002fca000ff1e0ff */
[----:B------:R1:W-:Y:S01]  /*7860*/  STL [R1+0xba8], R155 ;  /* 0x000ba89b01007387 */ /* 0x0003e20000100800 */
[----:B0-----:R-:W-:Y:S01]  /*7870*/  IADD3 R154, P1, R6, UR30, RZ ;  /* 0x0000001e069a7c10 */ /* 0x001fe2000ff3e0ff */
[----:B------:R-:W-:-:S03]  /*7880*/  UIMAD UR30, UR22, 0x38, URZ ;  /* 0x00000038161e78a4 */ /* 0x000fc6000f8e023f */
[----:B------:R-:W-:Y:S01]  /*7890*/  ULDC UR22, c[0x0][0x238] ;  /* 0x00008e0000167ab9 */ /* 0x000fe20000000800 */
[----:B------:R0:W-:Y:S01]  /*78a0*/  STL [R1+0xbb0], R154 ;  /* 0x000bb09a01007387 */ /* 0x0001e20000100800 */
[----:B------:R-:W-:Y:S01]  /*78b0*/  UIMAD UR22, UR22, 0x5, URZ ;  /* 0x00000005161678a4 */ /* 0x000fe2000f8e023f */
[----:B-1----:R-:W-:-:S05]  /*78c0*/  IADD3.X R155, R4, UR11, RZ, P0, !PT ;  /* 0x0000000b049b7c10 */ /* 0x002fca00087fe4ff */
[----:B------:R1:W-:Y:S01]  /*78d0*/  STL [R1+0xba4], R155 ;  /* 0x000ba49b01007387 */ /* 0x0003e20000100800 */
[----:B0-----:R-:W-:Y:S01]  /*78e0*/  IADD3.X R154, R3, UR11, RZ, P1, !PT ;  /* 0x0000000b039a7c10 */ /* 0x001fe20008ffe4ff */
[----:B------:R-:W-:-:S04]  /*78f0*/  USHF.R.S32.HI UR11, URZ, 0x1f, UR10 ;  /* 0x0000001f3f0b7899 */ /* 0x000fc8000801140a */
        /* <DEDUP_REMOVED lines=12> */
[----:B------:R-:W-:Y:S01]  /*79c0*/  USHF.L.U32 UR23, UR23, 0x2, URZ ;  /* 0x0000000217177899 */ /* 0x000fe2000800063f */
        /* <DEDUP_REMOVED lines=27> */
[----:B------:R-:W-:Y:S02]  /*7b80*/  ULDC UR30, c[0x0][0x238] ;  /* 0x00008e00001e7ab9 */ /* 0x000fe40000000800 */
[----:B------:R-:W-:Y:S02]  /*7b90*/  USHF.R.S32.HI UR30, URZ, 0x1f, UR30 ;  /* 0x0000001f3f1e7899 */ /* 0x000fe4000801141e */
[----:B------:R0:W-:Y:S01]  /*7ba0*/  STL [R1+0xbf0], R154 ;  /* 0x000bf09a01007387 */ /* 0x0001e20000100800 */
[----:B-1----:R-:W-:-:S05]  /*7bb0*/  IADD3.X R155, R4, UR11, RZ, P0, !PT ;  /* 0x0000000b049b7c10 */ /* 0x002fca00087fe4ff */
[----:B------:R1:W-:Y:S01]  /*7bc0*/  STL [R1+0xbe4], R155 ;  /* 0x000be49b01007387 */ /* 0x0003e20000100800 */
[----:B0-----:R-:W-:Y:S01]  /*7bd0*/  IADD3.X R154, R3, UR11, RZ, P1, !PT ;  /* 0x0000000b039a7c10 */ /* 0x001fe20008ffe4ff */
[----:B------:R-:W-:Y:S02]  /*7be0*/  UIMAD UR11, UR21, 0x32, URZ ;  /* 0x00000032150b78a4 */ /* 0x000fe4000f8e023f */
[----:B------:R-:W-:Y:S02]  /*7bf0*/  USHF.R.S32.HI UR21, URZ, 0x1f, UR20 ;  /* 0x0000001f3f157899 */ /* 0x000fe40008011414 */
[----:B------:R0:W-:Y:S01]  /*7c00*/  STL [R1+0xbec], R154 ;  /* 0x000bec9a01007387 */ /* 0x0001e20000100800 */
[----:B-1----:R-:W-:-:S05]  /*7c10*/  IADD3 R155, P0, R5, UR10, RZ ;  /* 0x0000000a059b7c10 */ /* 0x002fca000ff1e0ff */
[----:B------:R1:W-:Y:S01]  /*7c20*/  STL [R1+0xbf8], R155 ;  /* 0x000bf89b01007387 */ /* 0x0003e20000100800 */
[----:B0-----:R-:W-:Y:S01]  /*7c30*/  IADD3 R154, P1, R6, UR10, RZ ;  /* 0x0000000a069a7c10 */ /* 0x001fe2000ff3e0ff */
[----:B------:R-:W-:-:S04]  /*7c40*/  USHF.R.S32.HI UR10, URZ, 0x1f, UR10 ;  /* 0x0000001f3f0a7899 */ /* 0x000fc8000801140a */
[----:B------:R0:W-:Y:S02]  /*7c50*/  STL [R1+0xc00], R154 ;  /* 0x000c009a01007387 */ /* 0x0001e40000100800 */
        /* <DEDUP_REMOVED lines=8> */
[----:B------:R-:W-:-:S04]  /*7ce0*/  USHF.R.U32.HI UR20, URZ, 0x4, UR58 ;  /* 0x000000043f147899 */ /* 0x000fc8000801163a */
[----:B------:R0:W-:Y:S01]  /*7cf0*/  STL [R1+0xc10], R154 ;  /* 0x000c109a01007387 */ /* 0x0001e20000100800 */
[----:B------:R-:W-:Y:S01]  /*7d00*/  USGXT.U32 UR20, UR20, 0xe ;  /* 0x0000000e1414789a */ /* 0x000fe20008000000 */
[----:B-1----:R-:W-:Y:S01]  /*7d10*/  IADD3 R155, P2, R5, UR43, RZ ;  /* 0x0000002b059b7c10 */ /* 0x002fe2000ff5e0ff */
[----:B------:R-:W-:-:S04]  /*7d20*/  UIADD3 UR43, UR58, 0x8000, URZ ;  /* 0x000080003a2b7890 */ /* 0x000fc8000fffe03f */
[----:B------:R1:W-:Y:S01]  /*7d30*/  STL [R1+0xc18], R155 ;  /* 0x000c189b01007387 */ /* 0x0003e20000100800 */
[----:B------:R-:W-:Y:S01]  /*7d40*/  USHF.R.U32.HI UR43, URZ, 0x4, UR43 ;  /* 0x000000043f2b7899 */ /* 0x000fe2000801162b */
[----:B0-----:R-:W-:Y:S02]  /*7d50*/  IADD3.X R154, R4, UR21, RZ, P0, !PT ;  /* 0x00000015049a7c10 */ /* 0x001fe400087fe4ff */
[----:B------:R-:W-:Y:S01]  /*7d60*/  STL [R1+0xc20], R156 ;  /* 0x000c209c01007387 */ /* 0x000fe20000100800 */
[----:B------:R-:W-:-:S03]  /*7d70*/  USGXT.U32 UR43, UR43, 0xe ;  /* 0x0000000e2b2b789a */ /* 0x000fc60008000000 */
[----:B------:R0:W-:Y:S01]  /*7d80*/  STL [R1+0xc04], R154 ;  /* 0x000c049a01007387 */ /* 0x0001e20000100800 */
[----:B-1----:R-:W-:Y:S01]  /*7d90*/  IADD3.X R155, R3, UR21, RZ, P1, !PT ;  /* 0x00000015039b7c10 */ /* 0x002fe20008ffe4ff */
[----:B------:R-:W-:-:S04]  /*7da0*/  ULDC UR21, c[0x0][0x238] ;  /* 0x00008e0000157ab9 */ /* 0x000fc80000000800 */
[----:B------:R1:W-:Y:S01]  /*7db0*/  STL [R1+0xc0c], R155 ;  /* 0x000c0c9b01007387 */ /* 0x0003e20000100800 */
[----:B0-----:R-:W-:Y:S02]  /*7dc0*/  IADD3.X R154, R4, UR10, RZ, P2, !PT ;  /* 0x0000000a049a7c10 */ /* 0x001fe400097fe4ff */
[----:B------:R-:W-:-:S03]  /*7dd0*/  IADD3 R156, P2, R11, R8, RZ ;  /* 0x000000080b9c7210 */ /* 0x000fc60007f5e0ff */
[----:B------:R0:W-:Y:S01]  /*7de0*/  STL [R1+0xc14], R154 ;  /* 0x000c149a01007387 */ /* 0x0001e20000100800 */
[----:B-1----:R-:W-:Y:S01]  /*7df0*/  IADD3.X R155, R3, UR10, RZ, P3, !PT ;  /* 0x0000000a039b7c10 */ /* 0x002fe20009ffe4ff */
[----:B------:R-:W-:-:S04]  /*7e00*/  USHF.R.S32.HI UR10, URZ, 0x1f, UR4 ;  /* 0x0000001f3f0a7899 */ /* 0x000fc80008011404 */
[----:B------:R1:W-:Y:S01]  /*7e10*/  STL [R1+0xc1c], R155 ;  /* 0x000c1c9b01007387 */ /* 0x0003e20000100800 */
[----:B0-----:R-:W-:-:S05]  /*7e20*/  IADD3 R154, P1, R5, UR11, RZ ;  /* 0x0000000b059a7c10 */ /* 0x001fca000ff3e0ff */
[----:B------:R0:W-:Y:S01]  /*7e30*/  STL [R1+0xc24], R154 ;  /* 0x000c249a01007387 */ /* 0x0001e20000100800 */
[----:B-1----:R-:W-:Y:S01]  /*7e40*/  IADD3 R155, P0, R6, UR11, RZ ;  /* 0x0000000b069b7c10 */ /* 0x002fe2000ff1e0ff */
[----:B------:R-:W-:-:S04]  /*7e50*/  USHF.R.S32.HI UR11, URZ, 0x1f, UR11 ;  /* 0x0000001f3f0b7899 */ /* 0x000fc8000801140b */
[----:B------:R1:W-:Y:S01]  /*7e60*/  STL [R1+0xc28], R155 ;  /* 0x000c289b01007387 */ /* 0x0003e20000100800 */
[----:B0-----:R-:W-:-:S05]  /*7e70*/  IADD3 R154, P4, R9, R8, RZ ;  /* 0x00000008099a7210 */ /* 0x001fca0007f9e0ff */
[----:B------:R0:W-:Y:S01]  /*7e80*/  STL [R1+0x23c], R154 ;  /* 0x00023c9a01007387 */ /* 0x0001e20000100800 */
[----:B-1----:R-:W-:-:S05]  /*7e90*/  IADD3 R155, P5, R10, R8, RZ ;  /* 0x000000080a9b7210 */ /* 0x002fca0007fbe0ff */
[----:B------:R1:W-:Y:S01]  /*7ea0*/  STL [R1+0x244], R155 ;  /* 0x0002449b01007387 */ /* 0x0003e20000100800 */
[----:B0-----:R-:W-:-:S03]  /*7eb0*/  IADD3 R154, P3, R12, R8, RZ ;  /* 0x000000080c9a7210 */ /* 0x001fc60007f7e0ff */
[----:B------:R-:W-:Y:S04]  /*7ec0*/  STL [R1+0x24c], R156 ;  /* 0x00024c9c01007387 */ /* 0x000fe80000100800 */
[----:B------:R0:W-:Y:S01]  /*7ed0*/  STL [R1+0x254], R154 ;  /* 0x0002549a01007387 */ /* 0x0001e20000100800 */
[----:B-1----:R-:W-:Y:S02]  /*7ee0*/  LEA.HI.X.SX32 R155, R9, R7, 0x1, P4 ;  /* 0x00000007099b7211 */ /* 0x002fe400020f0eff */
[----:B------:R-:W-:-:S03]  /*7ef0*/  IADD3 R9, P4, R13, R8, RZ ;  /* 0x000000080d097210 */ /* 0x000fc60007f9e0ff */
[----:B------:R-:W-:Y:S01]  /*7f00*/  STL [R1+0x238], R155 ;  /* 0x0002389b01007387 */ /* 0x000fe20000100800 */
[----:B0-----:R-:W-:-:S03]  /*7f10*/  LEA.HI.X.SX32 R154, R10, R7, 0x1, P5 ;  /* 0x000000070a9a7211 */ /* 0x001fc600028f0eff */
[----:B------:R0:W-:Y:S01]  /*7f20*/  STL [R1+0x25c], R9 ;  /* 0x00025c0901007387 */ /* 0x0001e20000100800 */
[----:B------:R-:W-:-:S03]  /*7f30*/  IADD3 R10, P5, R14, R8, RZ ;  /* 0x000000080e0a7210 */ /* 0x000fc60007fbe0ff */
[----:B------:R-:W-:Y:S04]  /*7f40*/  STL [R1+0x240], R154 ;  /* 0x0002409a01007387 */ /* 0x000fe80000100800 */
[----:B------:R1:W-:Y:S01]  /*7f50*/  STL [R1+0x264], R10 ;  /* 0x0002640a01007387 */ /* 0x0003e20000100800 */
[----:B0-----:R-:W-:Y:S02]  /*7f60*/  LEA.HI.X.SX32 R9, R11, R7, 0x1, P2 ;  /* 0x000000070b097211 */ /* 0x001fe400010f0eff */
[----:B------:R-:W-:-:S03]  /*7f70*/  IADD3 R11, P2, R15, R8, RZ ;  /* 0x000000080f0b7210 */ /* 0x000fc60007f5e0ff */
[----:B------:R0:W-:Y:S01]  /*7f80*/  STL [R1+0x248], R9 ;  /* 0x0002480901007387 */ /* 0x0001e20000100800 */
[----:B-1----:R-:W-:-:S03]  /*7f90*/  LEA.HI.X.SX32 R10, R12, R7, 0x1, P3 ;  /* 0x000000070c0a7211 */ /* 0x002fc600018f0eff */
[----:B------:R1:W-:Y:S04]  /*7fa0*/  STL [R1+0x26c], R11 ;  /* 0x00026c0b01007387 */ /* 0x0003e80000100800 */
[----:B------:R2:W-:Y:S01]  /*7fb0*/  STL [R1+0x250], R10 ;  /* 0x0002500a01007387 */ /* 0x0005e20000100800 */
[----:B0-----:R-:W-:Y:S02]  /*7fc0*/  IADD3 R9, P3, R16, R8, RZ ;  /* 0x0000000810097210 */ /* 0x001fe40007f7e0ff */
[----:B-1----:R-:W-:-:S03]  /*7fd0*/  LEA.HI.X.SX32 R11, R13, R7, 0x1, P4 ;  /* 0x000000070d0b7211 */ /* 0x002fc600020f0eff */
[----:B------:R0:W-:Y:S01]  /*7fe0*/  STL [R1+0x274], R9 ;  /* 0x0002740901007387 */ /* 0x0001e20000100800 */
[----:B--2---:R-:W-:-:S03]  /*7ff0*/  IADD3 R10, P4, R17, R8, RZ ;  /* 0x00000008110a7210 */ /* 0x004fc60007f9e0ff */
[----:B------:R1:W-:Y:S04]  /*8000*/  STL [R1+0x258], R11 ;  /* 0x0002580b01007387 */ /* 0x0003e80000100800 */
[----:B------:R2:W-:Y:S01]  /*8010*/  STL [R1+0x27c], R10 ;  /* 0x00027c0a01007387 */ /* 0x0005e20000100800 */
[----:B0-----:R-:W-:Y:S02]  /*8020*/  LEA.HI.X.SX32 R9, R14, R7, 0x1, P5 ;  /* 0x000000070e097211 */ /* 0x001fe400028f0eff */
[----:B-1----:R-:W-:-:S03]  /*8030*/  IADD3 R11, P5, R18, R8, RZ ;  /* 0x00000008120b7210 */ /* 0x002fc60007fbe0ff */
[----:B------:R0:W-:Y:S01]  /*8040*/  STL [R1+0x260], R9 ;  /* 0x0002600901007387 */ /* 0x0001e20000100800 */
[----:B--2---:R-:W-:-:S03]  /*8050*/  LEA.HI.X.SX32 R10, R15, R7, 0x1, P2 ;  /* 0x000000070f0a7211 */ /* 0x004fc600010f0eff */
        /* <DEDUP_REMOVED lines=41> */
[----:B------:R-:W-:Y:S02]  /*82f0*/  CS2R R24, SRZ ;  /* 0x0000000000187805 */ /* 0x000fe4000001ff00 */
[-C--:B--2---:R-:W-:Y:S01]  /*8300*/  IADD3 R10, P4, R29, R8.reuse, RZ ;  /* 0x000000081d0a7210 */ /* 0x084fe20007f9e0ff */
[----:B------:R1:W-:Y:S04]  /*8310*/  STL [R1+0x2b8], R11 ;  /* 0x0002b80b01007387 */ /* 0x0003e80000100800 */
[----:B------:R2:W-:Y:S01]  /*8320*/  STL [R1+0x2dc], R10 ;  /* 0x0002dc0a01007387 */ /* 0x0005e20000100800 */
[----:B0-----:R-:W-:Y:S02]  /*8330*/  LEA.HI.X.SX32 R9, R26, R7, 0x1, P5 ;  /* 0x000000071a097211 */ /* 0x001fe400028f0eff */
[----:B-1----:R-:W-:-:S03]  /*8340*/  IADD3 R11, P5, R30, R8, RZ ;  /* 0x000000081e0b7210 */ /* 0x002fc60007fbe0ff */
[----:B------:R0:W-:Y:S01]  /*8350*/  STL [R1+0x2c0], R9 ;  /* 0x0002c00901007387 */ /* 0x0001e20000100800 */
[----:B--2---:R-:W-:-:S03]  /*8360*/  LEA.HI.X.SX32 R10, R27, R7, 0x1, P2 ;  /* 0x000000071b0a7211 */ /* 0x004fc600010f0eff */
[----:B------:R1:W-:Y:S01]  /*8370*/  STL [R1+0x2e4], R11 ;  /* 0x0002e40b01007387 */ /* 0x0003e20000100800 */
[----:B------:R-:W-:-:S03]  /*8380*/  CS2R R26, SRZ ;  /* 0x00000000001a7805 */ /* 0x000fc6000001ff00 */
[----:B------:R2:W-:Y:S01]  /*8390*/  STL [R1+0x2c8], R10 ;  /* 0x0002c80a01007387 */ /* 0x0005e20000100800 */
[----:B0-----:R-:W-:Y:S02]  /*83a0*/  IADD3 R9, P2, R31, R8, RZ ;  /* 0x000000081f097210 */ /* 0x001fe40007f5e0ff */
[----:B-1----:R-:W-:-:S03]  /*83b0*/  LEA.HI.X.SX32 R11, R28, R7, 0x1, P3 ;  /* 0x000000071c0b7211 */ /* 0x002fc600018f0eff */
[----:B------:R0:W-:Y:S01]  /*83c0*/  STL [R1+0x2ec], R9 ;  /* 0x0002ec0901007387 */ /* 0x0001e20000100800 */
[----:B--2---:R-:W-:-:S03]  /*83d0*/  IADD3 R10, P3, R32, R8, RZ ;  /* 0x00000008200a7210 */ /* 0x004fc60007f7e0ff */
[----:B------:R1:W-:Y:S04]  /*83e0*/  STL [R1+0x2d0], R11 ;  /* 0x0002d00b01007387 */ /* 0x0003e80000100800 */
[----:B------:R2:W-:Y:S01]  /*83f0*/  STL [R1+0x2f4], R10 ;  /* 0x0002f40a01007387 */ /* 0x0005e20000100800 */
[-C--:B0-----:R-:W-:Y:S02]  /*8400*/  LEA.HI.X.SX32 R9, R29, R7.reuse, 0x1, P4 ;  /* 0x000000071d097211 */ /* 0x081fe400020f0eff */
[----:B------:R-:W-:Y:S02]  /*8410*/  CS2R R28, SRZ ;  /* 0x00000000001c7805 */ /* 0x000fe4000001ff00 */
[----:B-1----:R-:W-:Y:S01]  /*8420*/  IADD3 R11, P4, R33, R8, RZ ;  /* 0x00000008210b7210 */ /* 0x002fe20007f9e0ff */
        /* <DEDUP_REMOVED lines=171> */
[----:B------:R-:W-:Y:S04]  /*8ee0*/  STL [R1+0x40c], R11 ;  /* 0x00040c0b01007387 */ /* 0x000fe80000100800 */
[----:B------:R1:W-:Y:S01]  /*8ef0*/  STL [R1+0x430], R10 ;  /* 0x0004300a01007387 */ /* 0x0003e20000100800 */
[----:B0-----:R-:W-:Y:S02]  /*8f00*/  LEA.HI.X.SX32 R9, R68, R7, 0x1, P3 ;  /* 0x0000000744097211 */ /* 0x001fe400018f0eff */
[----:B------:R-:W-:-:S03]  /*8f10*/  IADD3 R8, P3, R72, R8, RZ ;  /* 0x0000000848087210 */ /* 0x000fc60007f7e0ff */
[----:B------:R0:W-:Y:S01]  /*8f20*/  STL [R1+0x414], R9 ;  /* 0x0004140901007387 */ /* 0x0001e20000100800 */
[----:B-1----:R-:W-:-:S03]  /*8f30*/  LEA.HI.X.SX32 R10, R69, R7, 0x1, P4 ;  /* 0x00000007450a7211 */ /* 0x002fc600020f0eff */
[----:B------:R1:W-:Y:S01]  /*8f40*/  STL [R1+0x438], R8 ;  /* 0x0004380801007387 */ /* 0x0003e20000100800 */
[----:B------:R-:W-:-:S03]  /*8f50*/  CS2R R68, SRZ ;  /* 0x0000000000447805 */ /* 0x000fc6000001ff00 */
[----:B------:R2:W-:Y:S01]  /*8f60*/  STL [R1+0x41c], R10 ;  /* 0x00041c0a01007387 */ /* 0x0005e20000100800 */
[-C--:B0-----:R-:W-:Y:S02]  /*8f70*/  LEA.HI.X.SX32 R9, R70, R7.reuse, 0x1, P5 ;  /* 0x0000000746097211 */ /* 0x081fe400028f0eff */
[----:B-1----:R-:W-:-:S03]  /*8f80*/  LEA.HI.X.SX32 R8, R71, R7, 0x1, P2 ;  /* 0x0000000747087211 */ /* 0x002fc600010f0eff */
[----:B------:R0:W-:Y:S01]  /*8f90*/  STL [R1+0x424], R9 ;  /* 0x0004240901007387 */ /* 0x0001e20000100800 */
[----:B------:R-:W-:Y:S02]  /*8fa0*/  LEA.HI.X.SX32 R7, R72, R7, 0x1, P3 ;  /* 0x0000000748077211 */ /* 0x000fe400018f0eff */
[----:B------:R-:W-:Y:S02]  /*8fb0*/  CS2R R70, SRZ ;  /* 0x0000000000467805 */ /* 0x000fe4000001ff00 */
[----:B--2---:R-:W-:Y:S01]  /*8fc0*/  IADD3 R10, P3, R6, UR9, RZ ;  /* 0x00000009060a7c10 */ /* 0x004fe2000ff7e0ff */
[----:B------:R1:W-:Y:S01]  /*8fd0*/  STL [R1+0x42c], R8 ;  /* 0x00042c0801007387 */ /* 0x0003e20000100800 */
[----:B------:R-:W-:-:S03]  /*8fe0*/  CS2R R72, SRZ ;  /* 0x0000000000487805 */ /* 0x000fc6000001ff00 */
[----:B------:R2:W-:Y:S01]  /*8ff0*/  STL [R1+0x434], R7 ;  /* 0x0004340701007387 */ /* 0x0005e20000100800 */
[----:B0-----:R-:W-:Y:S01]  /*9000*/  IADD3.X R9, R4, UR11, RZ, P1, !PT ;  /* 0x0000000b04097c10 */ /* 0x001fe20008ffe4ff */
[----:B-1----:R-:W-:Y:S01]  /*9010*/  IMAD.SHL.U32 R8, R74, 0x10, RZ ;  /* 0x000000104a087824 */ /* 0x002fe200078e00ff */
[----:B------:R-:W-:Y:S02]  /*9020*/  CS2R R74, SRZ ;  /* 0x00000000004a7805 */ /* 0x000fe4000001ff00 */
[----:B--2---:R-:W-:Y:S02]  /*9030*/  IADD3.X R7, R3, UR11, RZ, P0, !PT ;  /* 0x0000000b03077c10 */ /* 0x004fe400087fe4ff */
[----:B------:R-:W-:Y:S01]  /*9040*/  STL [R1+0xd4c], R8 ;  /* 0x000d4c0801007387 */ /* 0x000fe20000100800 */
[----:B------:R-:W-:-:S03]  /*9050*/  UIMAD UR11, UR48, 0x24, URZ ;  /* 0x00000024300b78a4 */ /* 0x000fc6000f8e023f */
[----:B------:R0:W-:Y:S04]  /*9060*/  STL [R1+0x610], R9 ;  /* 0x0006100901007387 */ /* 0x0001e80000100800 */
[----:B------:R1:W-:Y:S01]  /*9070*/  STL [R1+0x614], R7 ;  /* 0x0006140701007387 */ /* 0x0003e20000100800 */
[----:B0-----:R-:W-:Y:S02]  /*9080*/  IADD3 R9, P1, R6, UR4, RZ ;  /* 0x0000000406097c10 */ /* 0x001fe4000ff3e0ff */
[----:B-1----:R-:W-:Y:S01]  /*9090*/  IADD3 R7, P0, R5, UR4, RZ ;  /* 0x0000000405077c10 */ /* 0x002fe2000ff1e0ff */
[----:B------:R-:W-:-:S04]  /*90a0*/  USHF.R.S32.HI UR4, URZ, 0x1f, UR9 ;  /* 0x0000001f3f047899 */ /* 0x000fc80008011409 */
[----:B------:R0:W-:Y:S04]  /*90b0*/  STL [R1+0x61c], R7 ;  /* 0x00061c0701007387 */ /* 0x0001e80000100800 */
[----:B------:R1:W-:Y:S01]  /*90c0*/  STL [R1+0x624], R9 ;  /* 0x0006240901007387 */ /* 0x0003e20000100800 */
[----:B0-----:R-:W-:Y:S01]  /*90d0*/  IADD3 R7, P2, R5, UR9, RZ ;  /* 0x0000000905077c10 */ /* 0x001fe2000ff5e0ff */
[----:B------:R-:W-:Y:S01]  /*90e0*/  UMOV UR9, URZ ;  /* 0x0000003f00097c82 */ /* 0x000fe20008000000 */
[----:B-1----:R-:W-:-:S03]  /*90f0*/  IADD3.X R9, R4, UR10, RZ, P0, !PT ;  /* 0x0000000a04097c10 */ /* 0x002fc600087fe4ff */
        /* <DEDUP_REMOVED lines=8> */
[----:B-1----:R-:W-:Y:S01]  /*9180*/  IADD3.X R9, R4, UR4, RZ, P2, !PT ;  /* 0x0000000404097c10 */ /* 0x002fe200097fe4ff */
[----:B------:R-:W-:-:S04]  /*9190*/  USHF.R.S32.HI UR60, URZ, 0x1f, UR12 ;  /* 0x0000001f3f3c7899 */ /* 0x000fc8000801140c */
[----:B------:R1:W-:Y:S01]  /*91a0*/  STL [R1+0x628], R9 ;  /* 0x0006280901007387 */ /* 0x0003e20000100800 */
[----:B0-----:R-:W-:Y:S01]  /*91b0*/  IADD3.X R7, R3, UR4, RZ, P3, !PT ;  /* 0x0000000403077c10 */ /* 0x001fe20009ffe4ff */
[----:B------:R-:W-:-:S04]  /*91c0*/  UMOV UR4, URZ ;  /* 0x0000003f00047c82 */ /* 0x000fc80008000000 */
[----:B------:R0:W-:Y:S01]  /*91d0*/  STL [R1+0x630], R7 ;  /* 0x0006300701007387 */ /* 0x0001e20000100800 */
[----:B-1----:R-:W-:-:S03]  /*91e0*/  IADD3 R9, P0, R5, UR29, RZ ;  /* 0x0000001d05097c10 */ /* 0x002fc6000ff1e0ff */
[----:B------:R-:W-:Y:S04]  /*91f0*/  STL [R1+0x118], RZ ;  /* 0x000118ff01007387 */ /* 0x000fe80000100800 */
        /* <DEDUP_REMOVED lines=224> */
[----:B-1----:R-:W-:Y:S02]  /*a000*/  IADD3.X R9, R4, UR11, RZ, P0, !PT ;  /* 0x0000000b04097c10 */ /* 0x002fe400087fe4ff */
[----:B------:R-:W-:-:S03]  /*a010*/  IADD3 R10, P0, R5, UR8, RZ ;  /* 0x00000008050a7c10 */ /* 0x000fc6000ff1e0ff */
[----:B------:R1:W-:Y:S01]  /*a020*/  STL [R1+0x798], R9 ;  /* 0x0007980901007387 */ /* 0x0003e20000100800 */
[----:B0-----:R-:W-:-:S05]  /*a030*/  IADD3.X R7, R3, UR11, RZ, P1, !PT ;  /* 0x0000000b03077c10 */ /* 0x001fca0008ffe4ff */
[----:B------:R0:W-:Y:S01]  /*a040*/  STL [R1+0x7a0], R7 ;  /* 0x0007a00701007387 */ /* 0x0001e20000100800 */
[----:B-1----:R-:W-:-:S03]  /*a050*/  IADD3 R9, P1, R6, UR8, RZ ;  /* 0x0000000806097c10 */ /* 0x002fc6000ff3e0ff */
[----:B------:R1:W-:Y:S01]  /*a060*/  STL [R1+0x7ac], R10 ;  /* 0x0007ac0a01007387 */ /* 0x0003e20000100800 */
[----:B------:R-:W-:-:S03]  /*a070*/  UIADD3 UR8, UP0, UR20, 0x2, URZ ;  /* 0x0000000214087890 */ /* 0x000fc6000ff1e03f */
[----:B------:R2:W-:Y:S01]  /*a080*/  STL [R1+0x7b4], R9 ;  /* 0x0007b40901007387 */ /* 0x0005e20000100800 */
[----:B------:R-:W-:Y:S01]  /*a090*/  UIADD3.X UR9, UR9, 0x40000040, URZ, UP0, !UPT ;  /* 0x4000004009097890 */ /* 0x000fe200087fe43f */
[----:B0-----:R-:W-:Y:S02]  /*a0a0*/  LOP3.LUT R7, R8, 0x70, RZ, 0xc0, !PT ;  /* 0x0000007008077812 */ /* 0x001fe400078ec0ff */
[----:B------:R-:W-:Y:S02]  /*a0b0*/  IADD3.X R8, R4, UR10, RZ, P0, !PT ;  /* 0x0000000a04087c10 */ /* 0x000fe400087fe4ff */
[----:B-1----:R-:W-:Y:S01]  /*a0c0*/  IADD3 R10, P5, R6, UR12, RZ ;  /* 0x0000000c060a7c10 */ /* 0x002fe2000ffbe0ff */
[----:B------:R-:W-:Y:S02]  /*a0d0*/  IMAD R7, R153, 0x80, R7 ;  /* 0x0000008099077824 */ /* 0x000fe400078e0207 */
[----:B------:R0:W-:Y:S01]  /*a0e0*/  STL [R1+0x7a8], R8 ;  /* 0x0007a80801007387 */ /* 0x0001e20000100800 */
[----:B--2---:R-:W-:Y:S01]  /*a0f0*/  IADD3.X R9, R3, UR10, RZ, P1, !PT ;  /* 0x0000000a03097c10 */ /* 0x004fe20008ffe4ff */
[----:B------:R-:W-:-:S04]  /*a100*/  UIADD3 UR10, UP1, UR43, 0x2, URZ ;  /* 0x000000022b0a7890 */ /* 0x000fc8000ff3e03f */
[----:B------:R1:W-:Y:S01]  /*a110*/  STL [R1+0x7b0], R9 ;  /* 0x0007b00901007387 */ /* 0x0003e20000100800 */
[----:B------:R-:W-:Y:S02]  /*a120*/  UIADD3.X UR11, UR4, 0x40000040, URZ, UP1, !UPT ;  /* 0x40000040040b7890 */ /* 0x000fe40008ffe43f */
[----:B------:R-:W-:Y:S01]  /*a130*/  USHF.R.S32.HI UR4, URZ, 0x1f, UR7 ;  /* 0x0000001f3f047899 */ /* 0x000fe20008011407 */
[----:B0-----:R-:W-:-:S05]  /*a140*/  SHF.R.S32.HI R8, RZ, 0x7, R152 ;  /* 0x00000007ff087819 */ /* 0x001fca0000011498 */
[----:B------:R0:W-:Y:S01]  /*a150*/  STL [R1+0xd28], R8 ;  /* 0x000d280801007387 */ /* 0x0001e20000100800 */
[----:B-1----:R-:W-:-:S03]  /*a160*/  IADD3 R9, P2, R5, UR5, RZ ;  /* 0x0000000505097c10 */ /* 0x002fc6000ff5e0ff */
[----:B------:R-:W-:Y:S04]  /*a170*/  STL [R1+0xc2c], R7 ;  /* 0x000c2c0701007387 */ /* 0x000fe80000100800 */
[----:B------:R1:W-:Y:S01]  /*a180*/  STL [R1+0x7bc], R9 ;  /* 0x0007bc0901007387 */ /* 0x0003e20000100800 */
[----:B0-----:R-:W-:Y:S01]  /*a190*/  IADD3 R8, P3, R6, UR5, RZ ;  /* 0x0000000506087c10 */ /* 0x001fe2000ff7e0ff */
[----:B------:R-:W-:-:S04]  /*a1a0*/  USHF.R.S32.HI UR5, URZ, 0x1f, UR6 ;  /* 0x0000001f3f057899 */ /* 0x000fc80008011406 */
[----:B------:R0:W-:Y:S01]  /*a1b0*/  STL [R1+0x7c4], R8 ;  /* 0x0007c40801007387 */ /* 0x0001e20000100800 */
[----:B-1----:R-:W-:-:S05]  /*a1c0*/  IADD3 R9, P0, R5, UR61, RZ ;  /* 0x0000003d05097c10 */ /* 0x002fca000ff1e0ff */
[----:B------:R1:W-:Y:S01]  /*a1d0*/  STL [R1+0x7cc], R9 ;  /* 0x0007cc0901007387 */ /* 0x0003e20000100800 */
[----:B0-----:R-:W-:-:S05]  /*a1e0*/  IADD3 R8, P1, R6, UR61, RZ ;  /* 0x0000003d06087c10 */ /* 0x001fca000ff3e0ff */
[----:B------:R0:W-:Y:S01]  /*a1f0*/  STL [R1+0x7d4], R8 ;  /* 0x0007d40801007387 */ /* 0x0001e20000100800 */
[----:B-1----:R-:W-:-:S05]  /*a200*/  IADD3 R9, P4, R5, UR12, RZ ;  /* 0x0000000c05097c10 */ /* 0x002fca000ff9e0ff */
[----:B------:R1:W-:Y:S01]  /*a210*/  STL [R1+0x7dc], R9 ;  /* 0x0007dc0901007387 */ /* 0x0003e20000100800 */
[----:B0-----:R-:W-:-:S03]  /*a220*/  IADD3.X R8, R4, UR13, RZ, P2, !PT ;  /* 0x0000000d04087c10 */ /* 0x001fc600097fe4ff */
[----:B------:R0:W-:Y:S04]  /*a230*/  STL [R1+0x7e4], R10 ;  /* 0x0007e40a01007387 */ /* 0x0001e80000100800 */
[----:B------:R2:W-:Y:S01]  /*a240*/  STL [R1+0x7b8], R8 ;  /* 0x0007b80801007387 */ /* 0x0005e20000100800 */
[----:B-1----:R-:W-:Y:S01]  /*a250*/  IADD3.X R9, R3, UR13, RZ, P3, !PT ;  /* 0x0000000d03097c10 */ /* 0x002fe20009ffe4ff */
[----:B------:R-:W-:Y:S01]  /*a260*/  UIADD3.64 UR12, UR8, 0x2, URZ ;  /* 0x00000002080c7897 */ /* 0x000fe2000fffe03f */
[----:B0-----:R-:W-:-:S03]  /*a270*/  IADD3 R10, P3, R6, UR16, RZ ;  /* 0x00000010060a7c10 */ /* 0x001fc6000ff7e0ff */
[----:B------:R0:W-:Y:S01]  /*a280*/  STL [R1+0x7c0], R9 ;  /* 0x0007c00901007387 */ /* 0x0001e20000100800 */
[----:B--2---:R-:W-:-:S05]  /*a290*/  IADD3 R8, P2, R5, UR16, RZ ;  /* 0x0000001005087c10 */ /* 0x004fca000ff5e0ff */
        /* <DEDUP_REMOVED lines=17> */
[----:B--2---:R-:W-:Y:S02]  /*a3b0*/  IADD3 R8, P4, R5, UR54, RZ ;  /* 0x0000003605087c10 */ /* 0x004fe4000ff9e0ff */
[----:B------:R-:W-:-:S03]  /*a3c0*/  ULDC UR61, c[0x0][0x238] ;  /* 0x00008e00003d7ab9 */ /* 0x000fc60000000800 */
        /* <DEDUP_REMOVED lines=14> */
[----:B------:R-:W-:Y:S02]  /*a4b0*/  UIADD3.64 UR52, UR8, 0x202, URZ ;  /* 0x0000020208347897 */ /* 0x000fe4000fffe03f */
[----:B------:R-:W-:Y:S01]  /*a4c0*/  UIADD3.64 UR52, UR8, 0x604, URZ ;  /* 0x0000060408347897 */ /* 0x000fe2000fffe03f */
[----:B0-----:R-:W-:Y:S01]  /*a4d0*/  IADD3 R10, P1, R6, UR50, RZ ;  /* 0x00000032060a7c10 */ /* 0x001fe2000ff3e0ff */
        /* <DEDUP_REMOVED lines=78> */
[----:B-1----:R-:W-:Y:S02]  /*a9c0*/  IADD3.X R8, R3, UR47, RZ, P1, !PT ;  /* 0x0000002f03087c10 */ /* 0x002fe40008ffe4ff */
        /* <DEDUP_REMOVED lines=18> */
[----:B0-----:R-:W-:-:S03]  /*aaf0*/  LOP3.LUT R10, R7, 0x20, RZ, 0x3c, !PT ;  /* 0x00000020070a7812 */ /* 0x001fc600078e3cff */
[----:B------:R0:W-:Y:S01]  /*ab00*/  STL [R1+0x8b0], R8 ;  /* 0x0008b00801007387 */ /* 0x0001e20000100800 */
[----:B--2---:R-:W-:-:S05]  /*ab10*/  LOP3.LUT R9, R7, 0x10, RZ, 0x3c, !PT ;  /* 0x0000001007097812 */ /* 0x004fca00078e3cff */
[----:B------:R1:W-:Y:S01]  /*ab20*/  STL [R1+0xc48], R9 ;  /* 0x000c480901007387 */ /* 0x0003e20000100800 */
[----:B0-----:R-:W-:-:S03]  /*ab30*/  LOP3.LUT R8, R7, 0x30, RZ, 0x3c, !PT ;  /* 0x0000003007087812 */ /* 0x001fc600078e3cff */
[----:B------:R0:W-:Y:S04]  /*ab40*/  STL [R1+0xc44], R10 ;  /* 0x000c440a01007387 */ /* 0x0001e80000100800 */
[----:B------:R2:W-:Y:S01]  /*ab50*/  STL [R1+0xc40], R8 ;  /* 0x000c400801007387 */ /* 0x0005e20000100800 */
[C---:B-1----:R-:W-:Y:S02]  /*ab60*/  LOP3.LUT R9, R7.reuse, 0x40, RZ, 0x3c, !PT ;  /* 0x0000004007097812 */ /* 0x042fe400078e3cff */
[----:B0-----:R-:W-:-:S03]  /*ab70*/  LOP3.LUT R10, R7, 0x50, RZ, 0x3c, !PT ;  /* 0x00000050070a7812 */ /* 0x001fc600078e3cff */
[----:B------:R0:W-:Y:S01]  /*ab80*/  STL [R1+0xc3c], R9 ;  /* 0x000c3c0901007387 */ /* 0x0001e20000100800 */
[----:B--2---:R-:W-:-:S03]  /*ab90*/  LOP3.LUT R8, R7, 0x60, RZ, 0x3c, !PT ;  /* 0x0000006007087812 */ /* 0x004fc600078e3cff */
[----:B------:R-:W-:Y:S04]  /*aba0*/  STL [R1+0xc38], R10 ;  /* 0x000c380a01007387 */ /* 0x000fe80000100800 */
[----:B------:R1:W-:Y:S01]  /*abb0*/  STL [R1+0xc34], R8 ;  /* 0x000c340801007387 */ /* 0x0003e20000100800 */
[----:B0-----:R-:W-:Y:S02]  /*abc0*/  LOP3.LUT R9, R7, 0x70, RZ, 0x3c, !PT ;  /* 0x0000007007097812 */ /* 0x001fe400078e3cff */
[----:B------:R-:W-:-:S03]  /*abd0*/  IADD3 R7, P6, R5, UR22, RZ ;  /* 0x0000001605077c10 */ /* 0x000fc6000ffde0ff */
[----:B------:R0:W-:Y:S01]  /*abe0*/  STL [R1+0xc30], R9 ;  /* 0x000c300901007387 */ /* 0x0001e20000100800 */
[----:B-1----:R-:W-:-:S03]  /*abf0*/  IADD3 R8, P3, R6, UR22, RZ ;  /* 0x0000001606087c10 */ /* 0x002fc6000ff7e0ff */
[----:B------:R1:W-:Y:S01]  /*ac00*/  STL [R1+0x8dc], R7 ;  /* 0x0008dc0701007387 */ /* 0x0003e20000100800 */
[----:B------:R-:W-:-:S03]  /*ac10*/  UMOV UR22, UR43 ;  /* 0x0000002b00167c82 */ /* 0x000fc60008000000 */
[----:B------:R2:W-:Y:S01]  /*ac20*/  STL [R1+0x8e4], R8 ;  /* 0x0008e40801007387 */ /* 0x0005e20000100800 */
[----:B0-----:R-:W-:Y:S02]  /*ac30*/  IADD3 R9, P2, R5, UR23, RZ ;  /* 0x0000001705097c10 */ /* 0x001fe4000ff5e0ff */
[----:B-1----:R-:W-:-:S03]  /*ac40*/  IADD3.X R7, R4, UR31, RZ, P1, !PT ;  /* 0x0000001f04077c10 */ /* 0x002fc60008ffe4ff */
[----:B------:R0:W-:Y:S01]  /*ac50*/  STL [R1+0x8ec], R9 ;  /* 0x0008ec0901007387 */ /* 0x0001e20000100800 */
[----:B--2---:R-:W-:-:S03]  /*ac60*/  IADD3 R8, P1, R6, UR23, RZ ;  /* 0x0000001706087c10 */ /* 0x004fc6000ff3e0ff */
[----:B------:R1:W-:Y:S01]  /*ac70*/  STL [R1+0x8b8], R7 ;  /* 0x0008b80701007387 */ /* 0x0003e20000100800 */
[----:B------:R-:W-:-:S03]  /*ac80*/  UMOV UR23, 0x40000040 ;  /* 0x4000004000177882 */ /* 0x000fc60000000000 */
[----:B------:R2:W-:Y:S01]  /*ac90*/  STL [R1+0x8f4], R8 ;  /* 0x0008f40801007387 */ /* 0x0005e20000100800 */
[----:B0-----:R-:W-:Y:S02]  /*aca0*/  IADD3.X R9, R3, UR31, RZ, P0, !PT ;  /* 0x0000001f03097c10 */ /* 0x001fe400087fe4ff */
[----:B-1----:R-:W-:-:S03]  /*acb0*/  IADD3 R7, P0, R5, UR26, RZ ;  /* 0x0000001a05077c10 */ /* 0x002fc6000ff1e0ff */
[----:B------:R0:W-:Y:S01]  /*acc0*/  STL [R1+0x8c0], R9 ;  /* 0x0008c00901007387 */ /* 0x0001e20000100800 */
[----:B--2---:R-:W-:-:S03]  /*acd0*/  IADD3.X R8, R4, UR34, RZ, P5, !PT ;  /* 0x0000002204087c10 */ /* 0x004fc6000affe4ff */
[----:B------:R1:W-:Y:S04]  /*ace0*/  STL [R1+0x8fc], R7 ;  /* 0x0008fc0701007387 */ /* 0x0003e80000100800 */
[----:B------:R2:W-:Y:S01]  /*acf0*/  STL [R1+0x8c8], R8 ;  /* 0x0008c80801007387 */ /* 0x0005e20000100800 */
[----:B0-----:R-:W-:Y:S02]  /*ad00*/  IADD3 R9, P5, R6, UR26, RZ ;  /* 0x0000001a06097c10 */ /* 0x001fe4000ffbe0ff */
[----:B-1----:R-:W-:-:S03]  /*ad10*/  IADD3.X R7, R3, UR34, RZ, P4, !PT ;  /* 0x0000002203077c10 */ /* 0x002fc6000a7fe4ff */
[----:B------:R-:W-:Y:S01]  /*ad20*/  STL [R1+0x904], R9 ;  /* 0x0009040901007387 */ /* 0x000fe20000100800 */
[----:B--2---:R-:W-:-:S03]  /*ad30*/  IADD3 R8, P4, R5, UR27, RZ ;  /* 0x0000001b05087c10 */ /* 0x004fc6000ff9e0ff */
[----:B------:R0:W-:Y:S04]  /*ad40*/  STL [R1+0x8d0], R7 ;  /* 0x0008d00701007387 */ /* 0x0001e80000100800 */
[----:B------:R1:W-:Y:S01]  /*ad50*/  STL [R1+0x90c], R8 ;  /* 0x00090c0801007387 */ /* 0x0003e20000100800 */
[----:B0-----:R-:W-:Y:S02]  /*ad60*/  IADD3.X R7, R4, UR35, RZ, P6, !PT ;  /* 0x0000002304077c10 */ /* 0x001fe4000b7fe4ff */
[----:B------:R-:W-:Y:S02]  /*ad70*/  IADD3 R9, P6, R6, UR27, RZ ;  /* 0x0000001b06097c10 */ /* 0x000fe4000ffde0ff */
[----:B-1----:R-:W-:Y:S01]  /*ad80*/  IADD3.X R8, R3, UR35, RZ, P3, !PT ;  /* 0x0000002303087c10 */ /* 0x002fe20009ffe4ff */
[----:B------:R0:W-:Y:S04]  /*ad90*/  STL [R1+0x8d8], R7 ;  /* 0x0008d80701007387 */ /* 0x0001e80000100800 */
[----:B------:R1:W-:Y:S04]  /*ada0*/  STL [R1+0x914], R9 ;  /* 0x0009140901007387 */ /* 0x0003e80000100800 */
[----:B------:R2:W-:Y:S01]  /*adb0*/  STL [R1+0x8e0], R8 ;  /* 0x0008e00801007387 */ /* 0x0005e20000100800 */
[----:B0-----:R-:W-:-:S02]  /*adc0*/  IADD3 R7, P3, R5, UR61, RZ ;  /* 0x0000003d05077c10 */ /* 0x001fc4000ff7e0ff */
[----:B-1----:R-:W-:-:S03]  /*add0*/  IADD3.X R9, R4, UR38, RZ, P2, !PT ;  /* 0x0000002604097c10 */ /* 0x002fc600097fe4ff */
[----:B------:R0:W-:Y:S01]  /*ade0*/  STL [R1+0x91c], R7 ;  /* 0x00091c0701007387 */ /* 0x0001e20000100800 */
[----:B--2---:R-:W-:-:S03]  /*adf0*/  IADD3 R8, P2, R6, UR21, RZ ;  /* 0x0000001506087c10 */ /* 0x004fc6000ff5e0ff */
[----:B------:R1:W-:Y:S04]  /*ae00*/  STL [R1+0x8e8], R9 ;  /* 0x0008e80901007387 */ /* 0x0003e80000100800 */
[----:B------:R2:W-:Y:S01]  /*ae10*/  STL [R1+0x924], R8 ;  /* 0x0009240801007387 */ /* 0x0005e20000100800 */
[----:B0-----:R-:W-:Y:S02]  /*ae20*/  IADD3.X R7, R3, UR38, RZ, P1, !PT ;  /* 0x0000002603077c10 */ /* 0x001fe40008ffe4ff */
[----:B-1----:R-:W-:-:S03]  /*ae30*/  IADD3.X R9, R4, UR39, RZ, P0, !PT ;  /* 0x0000002704097c10 */ /* 0x002fc600087fe4ff */
[----:B------:R0:W-:Y:S01]  /*ae40*/  STL [R1+0x8f0], R7 ;  /* 0x0008f00701007387 */ /* 0x0001e20000100800 */
[----:B--2---:R-:W-:-:S03]  /*ae50*/  IADD3.X R8, R3, UR39, RZ, P5, !PT ;  /* 0x0000002703087c10 */ /* 0x004fc6000affe4ff */
        /* <DEDUP_REMOVED lines=8> */
[----:B0-----:R-:W-:-:S05]  /*aee0*/  IADD3.X R7, R3, UR30, RZ, P2, !PT ;  /* 0x0000001e03077c10 */ /* 0x001fca00097fe4ff */
[----:B------:R1:W-:Y:S02]  /*aef0*/  STL [R1+0x920], R7 ;  /* 0x0009200701007387 */ /* 0x0003e40000100800 */
.L_x_2:
[----:B-1----:R-:W2:Y:S04]  /*af00*/  LDL R7, [R1+0x118] ;  /* 0x0001180001077983 */ /* 0x002ea80000100800 */
[----:B------:R-:W-:Y:S04]  /*af10*/  STL [R1+0x10a0], R223 ;  /* 0x0010a0df01007387 */ /* 0x000fe80000100800 */
        /* <DEDUP_REMOVED lines=133> */
[----:B------:R-:W-:Y:S01]  /*b770*/  STL [R1+0xe94], R225 ;  /* 0x000e94e101007387 */ /* 0x000fe20000100800 */
[----:B------:R-:W-:-:S03]  /*b780*/  MOV R9, UR49 ;  /* 0x0000003100097c02 */ /* 0x000fc60008000f00 */
[----:B------:R-:W-:Y:S01]  /*b790*/  STL [R1+0xe90], R220 ;  /* 0x000e90dc01007387 */ /* 0x000fe20000100800 */
[----:B------:R-:W-:-:S03]  /*b7a0*/  MOV R8, UR48 ;  /* 0x0000003000087c02 */ /* 0x000fc60008000f00 */
[----:B------:R-:W-:Y:S01]  /*b7b0*/  STL [R1+0xe8c], R215 ;  /* 0x000e8cd701007387 */ /* 0x000fe20000100800 */
[----:B------:R-:W-:-:S03]  /*b7c0*/  MOV R14, UR53 ;  /* 0x00000035000e7c02 */ /* 0x000fc60008000f00 */
[----:B------:R-:W-:Y:S04]  /*b7d0*/  STL [R1+0xe88], R224 ;  /* 0x000e88e001007387 */ /* 0x000fe80000100800 */
[----:B------:R-:W-:Y:S04]  /*b7e0*/  STL [R1+0xe84], R219 ;  /* 0x000e84db01007387 */ /* 0x000fe80000100800 */
[----:B------:R-:W-:Y:S04]  /*b7f0*/  STL [R1+0xe80], R214 ;  /* 0x000e80d601007387 */ /* 0x000fe80000100800 */
[----:B-----5:R-:W-:Y:S04]  /*b800*/  STL [R1+0xd54], R2 ;  /* 0x000d540201007387 */ /* 0x020fe80000100800 */
[----:B------:R0:W-:Y:S04]  /*b810*/  STL [R1+0xd50], R0 ;  /* 0x000d500001007387 */ /* 0x0001e80000100800 */
[----:B0-----:R-:W3:Y:S04]  /*b820*/  LDL.LU R0, [R1+0x238] ;  /* 0x0002380001007983 */ /* 0x001ee80000300800 */
[----:B------:R0:W-:Y:S04]  /*b830*/  STL [R1+0xc68], R9 ;  /* 0x000c680901007387 */ /* 0x0001e80000100800 */
[----:B------:R1:W-:Y:S04]  /*b840*/  STL [R1+0xc64], R8 ;  /* 0x000c640801007387 */ /* 0x0003e80000100800 */
[----:B------:R4:W-:Y:S01]  /*b850*/  STL [R1+0xc60], R14 ;  /* 0x000c600e01007387 */ /* 0x0009e20000100800 */
[----:B0-----:R-:W-:-:S02]  /*b860*/  MOV R9, UR52 ;  /* 0x0000003400097c02 */ /* 0x001fc40008000f00 */
[----:B-1----:R-:W-:-:S03]  /*b870*/  MOV R8, UR7 ;  /* 0x0000000700087c02 */ /* 0x002fc60008000f00 */
[----:B------:R0:W-:Y:S01]  /*b880*/  STL [R1+0xc5c], R9 ;  /* 0x000c5c0901007387 */ /* 0x0001e20000100800 */
[----:B----4-:R-:W-:-:S03]  /*b890*/  MOV R14, UR6 ;  /* 0x00000006000e7c02 */ /* 0x010fc60008000f00 */
[----:B------:R1:W-:Y:S04]  /*b8a0*/  STL [R1+0xc58], R8 ;  /* 0x000c580801007387 */ /* 0x0003e80000100800 */
[----:B------:R4:W-:Y:S01]  /*b8b0*/  STL [R1+0xc54], R14 ;  /* 0x000c540e01007387 */ /* 0x0009e20000100800 */
[----:B0-----:R-:W-:Y:S02]  /*b8c0*/  MOV R9, UR5 ;  /* 0x0000000500097c02 */ /* 0x001fe40008000f00 */
[----:B-1----:R-:W-:-:S03]  /*b8d0*/  MOV R8, UR4 ;  /* 0x0000000400087c02 */ /* 0x002fc60008000f00 */
[----:B------:R-:W-:Y:S01]  /*b8e0*/  STL [R1+0xc50], R9 ;  /* 0x000c500901007387 */ /* 0x000fe20000100800 */
[----:B----4-:R-:W2:Y:S03]  /*b8f0*/  LDC R14, c[0x0][0x230] ;  /* 0x00008c00ff0e7b82 */ /* 0x010ea60000000800 */
[----:B------:R0:W-:Y:S01]  /*b900*/  STL [R1+0xc4c], R8 ;  /* 0x000c4c0801007387 */ /* 0x0001e20000100800 */
[----:B------:R-:W-:-:S03]  /*b910*/  PRMT R197, RZ, 0x7610, R197 ;  /* 0x00007610ffc57816 */ /* 0x000fc600000000c5 */
[----:B------:R-:W4:Y:S04]  /*b920*/  LDL R21, [R1+0x918] ;  /* 0x0009180001157983 */ /* 0x000f280000100800 */
[----:B------:R-:W3:Y:S01]  /*b930*/  LDL R20, [R1+0x91c] ;  /* 0x00091c0001147983 */ /* 0x000ee20000100800 */
[----:B--2---:R-:W-:-:S05]  /*b940*/  IMAD R14, R7, -0x80, R14 ;  /* 0xffffff80070e7824 */ /* 0x004fca00078e020e */
[----:B------:R-:W-:Y:S01]  /*b950*/  ISETP.GT.AND P0, PT, R14, RZ, PT ;  /* 0x000000ff0e00720c */ /* 0x000fe20003f04270 */
[----:B------:R-:W-:Y:S04]  /*b960*/  STL [R1+0xd68], R3 ;  /* 0x000d680301007387 */ /* 0x000fe80000100800 */
[----:B------:R-:W-:Y:S04]  /*b970*/  STL [R1+0xd6c], R6 ;  /* 0x000d6c0601007387 */ /* 0x000fe80000100800 */
[----:B------:R-:W-:Y:S04]  /*b980*/  STL [R1+0xd74], R5 ;  /* 0x000d740501007387 */ /* 0x000fe80000100800 */
[----:B0-----:R-:W-:-:S02]  /*b990*/  @P0 IMAD.MOV.U32 R8, RZ, RZ, R5 ;  /* 0x000000ffff080224 */ /* 0x001fc400078e0005 */
[----:B------:R-:W-:Y:S01]  /*b9a0*/  @P0 IMAD.MOV.U32 R9, RZ, RZ, R4 ;  /* 0x000000ffff090224 */ /* 0x000fe200078e0004 */
[----:B------:R-:W-:Y:S04]  /*b9b0*/  STL [R1+0xd70], R4 ;  /* 0x000d700401007387 */ /* 0x000fe80000100800 */
[----:B------:R0:W2:Y:S04]  /*b9c0*/  @P0 LDG.E.U8 R197, desc[UR56][R8.64] ;  /* 0x0000003808c50981 */ /* 0x0000a8000c1e1100 */
[----:B------:R-:W0:Y:S04]  /*b9d0*/  LDL R8, [R1+0x920] ;  /* 0x0009200001087983 */ /* 0x000e280000100800 */
[----:B------:R-:W0:Y:S01]  /*b9e0*/  LDL R9, [R1+0x924] ;  /* 0x0009240001097983 */ /* 0x000e220000100800 */
[----:B------:R-:W-:-:S02]  /*b9f0*/  ISETP.GT.AND P1, PT, R14, 0x1, PT ;  /* 0x000000010e00780c */ /* 0x000fc40003f24270 */
[----:B------:R-:W-:Y:S02]  /*ba00*/  PRMT R203, RZ, 0x7610, R203 ;  /* 0x00007610ffcb7816 */ /* 0x000fe400000000cb */
[----:B------:R-:W-:-:S09]  /*ba10*/  PRMT R198, RZ, 0x7610, R198 ;  /* 0x00007610ffc67816 */ /* 0x000fd200000000c6 */
[----:B0-----:R-:W-:-:S04]  /*ba20*/  @P1 LOP3.LUT R9, R9, R8, RZ, 0x3c, !PT ;  /* 0x0000000809091212 */ /* 0x001fc800078e3cff */
[----:B------:R-:W-:-:S04]  /*ba30*/  @P1 LOP3.LUT R8, R9, R8, RZ, 0x3c, !PT ;  /* 0x0000000809081212 */ /* 0x000fc800078e3cff */
[----:B------:R-:W-:-:S05]  /*ba40*/  @P1 LOP3.LUT R9, R9, R8, RZ, 0x3c, !PT ;  /* 0x0000000809091212 */ /* 0x000fca00078e3cff */
[----:B------:R3:W2:Y:S02]  /*ba50*/  @P1 LDG.E.U8 R203, desc[UR56][R8.64] ;  /* 0x0000003808cb1981 */ /* 0x0006a4000c1e1100 */
[----:B---3--:R-:W-:Y:S02]  /*ba60*/  @P1 IMAD.MOV.U32 R8, RZ, RZ, R20 ;  /* 0x000000ffff081224 */ /* 0x008fe400078e0014 */
[----:B----4-:R-:W-:Y:S01]  /*ba70*/  @P1 IMAD.MOV.U32 R9, RZ, RZ, R21 ;  /* 0x000000ffff091224 */ /* 0x010fe200078e0015 */
[----:B------:R-:W-:Y:S02]  /*ba80*/  ISETP.GT.AND P2, PT, R14, 0x2, PT ;  /* 0x000000020e00780c */ /* 0x000fe40003f44270 */
[----:B------:R-:W-:Y:S02]  /*ba90*/  PRMT R161, RZ, 0x7610, R161 ;  /* 0x00007610ffa17816 */ /* 0x000fe400000000a1 */
[----:B------:R-:W-:Y:S01]  /*baa0*/  PRMT R195, RZ, 0x7610, R195 ;  /* 0x00007610ffc37816 */ /* 0x000fe200000000c3 */
[----:B------:R0:W3:Y:S01]  /*bab0*/  @P1 LDG.E.U8 R198, desc[UR56][R8.64] ;  /* 0x0000003808c61981 */ /* 0x0000e2000c1e1100 */
[----:B------:R-:W-:Y:S01]  /*bac0*/  PRMT R168, RZ, 0x7610, R168 ;  /* 0x00007610ffa87816 */ /* 0x000fe200000000a8 */
[----:B------:R-:W-:Y:S01]  /*bad0*/  @P0 IMAD.MOV.U32 R7, RZ, RZ, R3 ;  /* 0x000000ffff070224 */ /* 0x000fe200078e0003 */
[----:B------:R-:W-:Y:S01]  /*bae0*/  PRMT R202, RZ, 0x7610, R202 ;  /* 0x00007610ffca7816 */ /* 0x000fe200000000ca */
[----:B------:R-:W4:Y:S04]  /*baf0*/  LDL R21, [R1+0x8f0] ;  /* 0x0008f00001157983 */ /* 0x000f280000100800 */
[----:B------:R-:W2:Y:S04]  /*bb00*/  @P0 LDG.E.U8 R168, desc[UR56][R6.64] ;  /* 0x0000003806a80981 */ /* 0x000ea8000c1e1100 */
[----:B------:R-:W0:Y:S04]  /*bb10*/  LDL R8, [R1+0x910] ;  /* 0x0009100001087983 */ /* 0x000e280000100800 */
[----:B------:R-:W0:Y:S04]  /*bb20*/  LDL R9, [R1+0x914] ;  /* 0x0009140001097983 */ /* 0x000e280000100800 */
[----:B------:R-:W3:Y:S01]  /*bb30*/  LDL R20, [R1+0x8f4] ;  /* 0x0008f40001147983 */ /* 0x000ee20000100800 */
[----:B0-----:R-:W-:-:S04]  /*bb40*/  @P2 LOP3.LUT R9, R9, R8, RZ, 0x3c, !PT ;  /* 0x0000000809092212 */ /* 0x001fc800078e3cff */
[----:B------:R-:W-:-:S04]  /*bb50*/  @P2 LOP3.LUT R8, R9, R8, RZ, 0x3c, !PT ;  /* 0x0000000809082212 */ /* 0x000fc800078e3cff */
[----:B------:R-:W-:-:S05]  /*bb60*/  @P2 LOP3.LUT R9, R9, R8, RZ, 0x3c, !PT ;  /* 0x0000000809092212 */ /* 0x000fca00078e3cff */
[----:B------:R0:W2:Y:S04]  /*bb70*/  @P2 LDG.E.U8 R161, desc[UR56][R8.64] ;  /* 0x0000003808a12981 */ /* 0x0000a8000c1e1100 */
[----:B------:R-:W0:Y:S04]  /*bb80*/  LDL R8, [R1+0x908] ;  /* 0x0009080001087983 */ /* 0x000e280000100800 */
[----:B------:R-:W0:Y:S02]  /*bb90*/  LDL R9, [R1+0x90c] ;  /* 0x00090c0001097983 */ /* 0x000e240000100800 */
[----:B0-----:R-:W-:-:S04]  /*bba0*/  @P2 LOP3.LUT R9, R9, R8, RZ, 0x3c, !PT ;  /* 0x0000000809092212 */ /* 0x001fc800078e3cff */
[----:B------:R-:W-:-:S04]  /*bbb0*/  @P2 LOP3.LUT R8, R9, R8, RZ, 0x3c, !PT ;  /* 0x0000000809082212 */ /* 0x000fc800078e3cff */
[----:B------:R-:W-:-:S05]  /*bbc0*/  @P2 LOP3.LUT R9, R9, R8, RZ, 0x3c, !PT ;  /* 0x0000000809092212 */ /* 0x000fca00078e3cff */
[----:B------:R0:W2:Y:S04]  /*bbd0*/  @P2 LDG.E.U8 R195, desc[UR56][R8.64] ;  /* 0x0000003808c32981 */ /* 0x0000a8000c1e1100 */
[----:B------:R-:W0:Y:S04]  /*bbe0*/  LDL R8, [R1+0x900] ;  /* 0x0009000001087983 */ /* 0x000e280000100800 */
[----:B------:R-:W0:Y:S01]  /*bbf0*/  LDL R9, [R1+0x904] ;  /* 0x0009040001097983 */ /* 0x000e220000100800 */
[----:B------:R-:W-:-:S13]  /*bc00*/  ISETP.GT.AND P0, PT, R14, 0x3, PT ;  /* 0x000000030e00780c */ /* 0x000fda0003f04270 */
[----:B0-----:R-:W-:-:S04]  /*bc10*/  @P0 LOP3.LUT R9, R9, R8, RZ, 0x3c, !PT ;  /* 0x0000000809090212 */ /* 0x001fc800078e3cff */
[----:B------:R-:W-:-:S04]  /*bc20*/  @P0 LOP3.LUT R8, R9, R8, RZ, 0x3c, !PT ;  /* 0x0000000809080212 */ /* 0x000fc800078e3cff */
[----:B------:R-:W-:-:S05]  /*bc30*/  @P0 LOP3.LUT R9, R9, R8, RZ, 0x3c, !PT ;  /* 0x0000000809090212 */ /* 0x000fca00078e3cff */
[----:B------:R0:W2:Y:S04]  /*bc40*/  @P0 LDG.E.U8 R202, desc[UR56][R8.64] ;  /* 0x0000003808ca0981 */ /* 0x0000a8000c1e1100 */
[----:B------:R-:W0:Y:S04]  /*bc50*/  LDL R8, [R1+0x8f8] ;  /* 0x0008f80001087983 */ /* 0x000e280000100800 */
[----:B------:R-:W0:Y:S01]  /*bc60*/  LDL R9, [R1+0x8fc] ;  /* 0x0008fc0001097983 */ /* 0x000e220000100800 */
[----:B------:R-:W-:Y:S02]  /*bc70*/  ISETP.GT.AND P1, PT, R14, 0x4, PT ;  /* 0x000000040e00780c */ /* 0x000fe40003f24270 */
[----:B------:R-:W-:-:S02]  /*bc80*/  PRMT R196, RZ, 0x7610, R196 ;  /* 0x00007610ffc47816 */ /* 0x000fc400000000c4 */
[----:B------:R-:W-:Y:S02]  /*bc90*/  PRMT R163, RZ, 0x7610, R163 ;  /* 0x00007610ffa37816 */ /* 0x000fe400000000a3 */
[----:B0-----:R-:W-:-:S04]  /*bca0*/  @P0 LOP3.LUT R9, R9, R8, RZ, 0x3c, !PT ;  /* 0x0000000809090212 */ /* 0x001fc800078e3cff */
[----:B------:R-:W-:-:S04]  /*bcb0*/  @P0 LOP3.LUT R8, R9, R8, RZ, 0x3c, !PT ;  /* 0x0000000809080212 */ /* 0x000fc800078e3cff */
[----:B------:R-:W-:-:S05]  /*bcc0*/  @P0 LOP3.LUT R9, R9, R8, RZ, 0x3c, !PT ;  /* 0x0000000809090212 */ /* 0x000fca00078e3cff */
[----:B------:R3:W2:Y:S02]  /*bcd0*/  @P0 LDG.E.U8 R196, desc[UR56][R8.64] ;  /* 0x0000003808c40981 */ /* 0x0006a4000c1e1100 */
[----:B---3--:R-:W-:Y:S02]  /*bce0*/  @P1 IMAD.MOV.U32 R8, RZ, RZ, R20 ;  /* 0x000000ffff081224 */ /* 0x008fe400078e0014 */
[----:B----4-:R-:W-:Y:S01]  /*bcf0*/  @P1 IMAD.MOV.U32 R9, RZ, RZ, R21 ;  /* 0x000000ffff091224 */ /* 0x010fe200078e0015 */
[----:B------:R-:W-:Y:S01]  /*bd00*/  PRMT R193, RZ, 0x7610, R193 ;  /* 0x00007610ffc17816 */ /* 0x000fe200000000c1 */
[----:B------:R-:W3:Y:S04]  /*bd10*/  LDL R21, [R1+0x8c8] ;  /* 0x0008c80001157983 */ /* 0x000ee80000100800 */
[----:B------:R0:W4:Y:S01]  /*bd20*/  @P1 LDG.E.U8 R163, desc[UR56][R8.64] ;  /* 0x0000003808a31981 */ /* 0x000122000c1e1100 */
[----:B------:R-:W-:-:S02]  /*bd30*/  ISETP.GT.AND P2, PT, R14, 0x5, PT ;  /* 0x000000050e00780c */ /* 0x000fc40003f44270 */
[----:B------:R-:W-:Y:S01]  /*bd40*/  PRMT R201, RZ, 0x7610, R201 ;  /* 0x00007610ffc97816 */ /* 0x000fe200000000c9 */
[----:B------:R-:W2:Y:S04]  /*bd50*/  LDL R20, [R1+0x8cc] ;  /* 0x0008cc0001147983 */ /* 0x000ea80000100800 */
[----:B------:R-:W0:Y:S04]  /*bd60*/  LDL R8, [R1+0x8e8] ;  /* 0x0008e80001087983 */ /* 0x000e280000100800 */
[----:B------:R-:W0:Y:S02]  /*bd70*/  LDL R9, [R1+0x8ec] ;  /* 0x0008ec0001097983 */ /* 0x000e240000100800 */
[----:B0-----:R-:W-:-:S04]  /*bd80*/  @P1 LOP3.LUT R9, R9, R8, RZ, 0x3c, !PT ;  /* 0x0000000809091212 */ /* 0x001fc800078e3cff */
[----:B------:R-:W-:-:S04]  /*bd90*/  @P1 LOP3.LUT R8, R9, R8, RZ, 0x3c, !PT ;  /* 0x0000000809081212 */ /* 0x000fc800078e3cff */
[----:B------:R-:W-:-:S05]  /*bda0*/  @P1 LOP3.LUT R9, R9, R8, RZ, 0x3c, !PT ;  /* 0x0000000809091212 */ /* 0x000fca00078e3cff */
[----:B------:R0:W4:Y:S04]  /*bdb0*/  @P1 LDG.E.U8 R193, desc[UR56][R8.64] ;  /* 0x0000003808c11981 */ /* 0x000128000c1e1100 */
[----:B------:R-:W0:Y:S04]  /*bdc0*/  LDL R8, [R1+0x8e0] ;  /* 0x0008e00001087983 */ /* 0x000e280000100800 */
[----:B------:R-:W0:Y:S02]  /*bdd0*/  LDL R9, [R1+0x8e4] ;  /* 0x0008e40001097983 */ /* 0x000e240000100800 */
[----:B0-----:R-:W-:-:S04]  /*bde0*/  @P2 LOP3.LUT R9, R9, R8, RZ, 0x3c, !PT ;  /* 0x0000000809092212 */ /* 0x001fc800078e3cff */
[----:B------:R-:W-:-:S04]  /*bdf0*/  @P2 LOP3.LUT R8, R9, R8, RZ, 0x3c, !PT ;  /* 0x0000000809082212 */ /* 0x000fc800078e3cff */
[----:B------:R-:W-:-:S05]  /*be00*/  @P2 LOP3.LUT R9, R9, R8, RZ, 0x3c, !PT ;  /* 0x0000000809092212 */ /* 0x000fca00078e3cff */
[----:B------:R0:W4:Y:S04]  /*be10*/  @P2 LDG.E.U8 R201, desc[UR56][R8.64] ;  /* 0x0000003808c92981 */ /* 0x000128000c1e1100 */
[----:B------:R-:W0:Y:S04]  /*be20*/  LDL R8, [R1+0x8d8] ;  /* 0x0008d80001087983 */ /* 0x000e280000100800 */
[----:B------:R-:W0:Y:S01]  /*be30*/  LDL R9, [R1+0x8dc] ;  /* 0x0008dc0001097983 */ /* 0x000e220000100800 */
[----:B------:R-:W-:Y:S02]  /*be40*/  PRMT R194, RZ, 0x7610, R194 ;  /* 0x00007610ffc27816 */ /* 0x000fe400000000c2 */
[----:B0-----:R-:W-:-:S04]  /*be50*/  @P2 LOP3.LUT R9, R9, R8, RZ, 0x3c, !PT ;  /* 0x0000000809092212 */ /* 0x001fc800078e3cff */
[----:B------:R-:W-:-:S04]  /*be60*/  @P2 LOP3.LUT R8, R9, R8, RZ, 0x3c, !PT ;  /* 0x0000000809082212 */ /* 0x000fc800078e3cff */
[----:B------:R-:W-:-:S05]  /*be70*/  @P2 LOP3.LUT R9, R9, R8, RZ, 0x3c, !PT ;  /* 0x0000000809092212 */ /* 0x000fca00078e3cff */
[----:B------:R0:W4:Y:S04]  /*be80*/  @P2 LDG.E.U8 R194, desc[UR56][R8.64] ;  /* 0x0000003808c22981 */ /* 0x000128000c1e1100 */
[----:B------:R-:W0:Y:S04]  /*be90*/  LDL R8, [R1+0x8d0] ;  /* 0x0008d00001087983 */ /* 0x000e280000100800 */
[----:B------:R-:W0:Y:S01]  /*bea0*/  LDL R9, [R1+0x8d4] ;  /* 0x0008d40001097983 */ /* 0x000e220000100800 */
[----:B------:R-:W-:Y:S02]  /*beb0*/  ISETP.GT.AND P0, PT, R14, 0x6, PT ;  /* 0x000000060e00780c */ /* 0x000fe40003f04270 */
[----:B------:R-:W-:-:S02]  /*bec0*/  PRMT R162, RZ, 0x7610, R162 ;  /* 0x00007610ffa27816 */ /* 0x000fc400000000a2 */
[----:B------:R-:W-:-:S09]  /*bed0*/  PRMT R191, RZ, 0x7610, R191 ;  /* 0x00007610ffbf7816 */ /* 0x000fd200000000bf */
[----:B0-----:R-:W-:-:S04]  /*bee0*/  @P0 LOP3.LUT R9, R9, R8, RZ, 0x3c, !PT ;  /* 0x0000000809090212 */ /* 0x001fc800078e3cff */
[----:B------:R-:W-:-:S04]  /*bef0*/  @P0 LOP3.LUT R8, R9, R8, RZ, 0x3c, !PT ;  /* 0x0000000809080212 */ /* 0x000fc800078e3cff */
[----:B------:R-:W-:-:S05]  /*bf00*/  @P0 LOP3.LUT R9, R9, R8, RZ, 0x3c, !PT ;  /* 0x0000000809090212 */ /* 0x000fca00078e3cff */
[----:B------:R2:W4:Y:S02]  /*bf10*/  @P0 LDG.E.U8 R162, desc[UR56][R8.64] ;  /* 0x0000003808a20981 */ /* 0x000524000c1e1100 */
[----:B--2---:R-:W-:Y:S02]  /*bf20*/  @P0 IMAD.MOV.U32 R8, RZ, RZ, R20 ;  /* 0x000000ffff080224 */ /* 0x004fe400078e0014 */
[----:B---3--:R-:W-:Y:S01]  /*bf30*/  @P0 IMAD.MOV.U32 R9, RZ, RZ, R21 ;  /* 0x000000ffff090224 */ /* 0x008fe200078e0015 */
[----:B------:R-:W-:Y:S01]  /*bf40*/  ISETP.GT.AND P1, PT, R14, 0x7, PT ;  /* 0x000000070e00780c */ /* 0x000fe20003f24270 */
[----:B------:R-:W2:Y:S04]  /*bf50*/  LDL R21, [R1+0x8a0] ;  /* 0x0008a00001157983 */ /* 0x000ea80000100800 */
[----:B------:R0:W3:Y:S01]  /*bf60*/  @P0 LDG.E.U8 R191, desc[UR56][R8.64] ;  /* 0x0000003808bf0981 */ /* 0x0000e2000c1e1100 */
[----:B------:R-:W-:-:S02]  /*bf70*/  PRMT R200, RZ, 0x7610, R200 ;  /* 0x00007610ffc87816 */ /* 0x000fc400000000c8 */
[----:B------:R-:W-:Y:S01]  /*bf80*/  PRMT R192, RZ, 0x7610, R192 ;  /* 0x00007610ffc07816 */ /* 0x000fe200000000c0 */
[----:B------:R-:W4:Y:S04]  /*bf90*/  LDL R20, [R1+0x8a4] ;  /* 0x0008a40001147983 */ /* 0x000f280000100800 */
[----:B------:R-:W0:Y:S04]  /*bfa0*/  LDL R8, [R1+0x8c0] ;  /* 0x0008c00001087983 */ /* 0x000e280000100800 */
[----:B------:R-:W0:Y:S02]  /*bfb0*/  LDL R9, [R1+0x8c4] ;  /* 0x0008c40001097983 */ /* 0x000e240000100800 */
[----:B0-----:R-:W-:-:S04]  /*bfc0*/  @P1 LOP3.LUT R9, R9, R8, RZ, 0x3c, !PT ;  /* 0x0000000809091212 */ /* 0x001fc800078e3cff */
[----:B------:R-:W-:-:S04]  /*bfd0*/  @P1 LOP3.LUT R8, R9, R8, RZ, 0x3c, !PT ;  /* 0x0000000809081212 */ /* 0x000fc800078e3cff */
[----:B------:R-:W-:-:S05]  /*bfe0*/  @P1 LOP3.LUT R9, R9, R8, RZ, 0x3c, !PT ;  /* 0x0000000809091212 */ /* 0x000fca00078e3cff */
[----:B------:R0:W3:Y:S04]  /*bff0*/  @P1 LDG.E.U8 R200, desc[UR56][R8.64] ;  /* 0x0000003808c81981 */ /* 0x0000e8000c1e1100 */
[----:B------:R-:W0:Y:S04]  /*c000*/  LDL R8, [R1+0x8b8] ;  /* 0x0008b80001087983 */ /* 0x000e280000100800 */
[----:B------:R-:W0:Y:S02]  /*c010*/  LDL R9, [R1+0x8bc] ;  /* 0x0008bc0001097983 */ /* 0x000e240000100800 */
[----:B0-----:R-:W-:-:S04]  /*c020*/  @P1 LOP3.LUT R9, R9, R8, RZ, 0x3c, !PT ;  /* 0x0000000809091212 */ /* 0x001fc800078e3cff */
[----:B------:R-:W-:-:S04]  /*c030*/  @P1 LOP3.LUT R8, R9, R8, RZ, 0x3c, !PT ;  /* 0x0000000809081212 */ /* 0x000fc800078e3cff */
[----:B------:R-:W-:-:S05]  /*c040*/  @P1 LOP3.LUT R9, R9, R8, RZ, 0x3c, !PT ;  /* 0x0000000809091212 */ /* 0x000fca00078e3cff */
[----:B------:R0:W3:Y:S04]  /*c050*/  @P1 LDG.E.U8 R192, desc[UR56][R8.64] ;  /* 0x0000003808c01981 */ /* 0x0000e8000c1e1100 */
[----:B------:R-:W0:Y:S04]  /*c060*/  LDL R8, [R1+0x8b0] ;  /* 0x0008b00001087983 */ /* 0x000e280000100800 */
[----:B------:R-:W0:Y:S01]  /*c070*/  LDL R9, [R1+0x8b4] ;  /* 0x0008b40001097983 */ /* 0x000e220000100800 */
[----:B------:R-:W-:Y:S02]  /*c080*/  ISETP.GT.AND P2, PT, R14, 0x8, PT ;  /* 0x000000080e00780c */ /* 0x000fe40003f44270 */
[----:B------:R-:W-:-:S11]  /*c090*/  PRMT R199, RZ, 0x7610, R199 ;  /* 0x00007610ffc77816 */ /* 0x000fd600000000c7 */
[----:B0-----:R-:W-:-:S04]  /*c0a0*/  @P2 LOP3.LUT R9, R9, R8, RZ, 0x3c, !PT ;  /* 0x0000000809092212 */ /* 0x001fc800078e3cff */
[----:B------:R-:W-:-:S04]  /*c0b0*/  @P2 LOP3.LUT R8, R9, R8, RZ, 0x3c, !PT ;  /* 0x0000000809082212 */ /* 0x000fc800078e3cff */
[----:B------:R-:W-:-:S05]  /*c0c0*/  @P2 LOP3.LUT R9, R9, R8, RZ, 0x3c, !PT ;  /* 0x0000000809092212 */ /* 0x000fca00078e3cff */
[----:B------:R0:W3:Y:S04]  /*c0d0*/  @P2 LDG.E.U8 R199, desc[UR56][R8.64] ;  /* 0x0000003808c72981 */ /* 0x0000e8000c1e1100 */
        /* <DEDUP_REMOVED lines=8> */
[----:B------:R4:W3:Y:S02]  /*c160*/  @P2 LDG.E.U8 R189, desc[UR56][R8.64] ;  /* 0x0000003808bd2981 */ /* 0x0008e4000c1e1100 */
[----:B----4-:R-:W-:Y:S02]  /*c170*/  @P0 IMAD.MOV.U32 R8, RZ, RZ, R20 ;  /* 0x000000ffff080224 */ /* 0x010fe400078e0014 */
[----:B--2---:R-:W-:Y:S01]  /*c180*/  @P0 IMAD.MOV.U32 R9, RZ, RZ, R21 ;  /* 0x000000ffff090224 */ /* 0x004fe200078e0015 */
[----:B------:R-:W-:Y:S01]  /*c190*/  PRMT R190, RZ, 0x7610, R190 ;  /* 0x00007610ffbe7816 */ /* 0x000fe200000000be */
[----:B------:R-:W2:Y:S04]  /*c1a0*/  LDL R21, [R1+0x878] ;  /* 0x0008780001157983 */ /* 0x000ea80000100800 */
[----:B------:R0:W4:Y:S01]  /*c1b0*/  @P0 LDG.E.U8 R160, desc[UR56][R8.64] ;  /* 0x0000003808a00981 */ /* 0x000122000c1e1100 */
[----:B------:R-:W-:-:S02]  /*c1c0*/  ISETP.GT.AND P1, PT, R14, 0xa, PT ;  /* 0x0000000a0e00780c */ /* 0x000fc40003f24270 */
[----:B------:R-:W-:Y:S01]  /*c1d0*/  PRMT R187, RZ, 0x7610, R187 ;  /* 0x00007610ffbb7816 */ /* 0x000fe200000000bb */
[----:B------:R-:W3:Y:S04]  /*c1e0*/  LDL R20, [R1+0x87c] ;  /* 0x00087c0001147983 */ /* 0x000ee80000100800 */
        /* <DEDUP_REMOVED lines=28> */
[----:B---3--:R-:W-:Y:S02]  /*c3b0*/  @P2 IMAD.MOV.U32 R8, RZ, RZ, R20 ;  /* 0x000000ffff082224 */ /* 0x008fe400078e0014 */
[----:B--2---:R-:W-:Y:S01]  /*c3c0*/  @P2 IMAD.MOV.U32 R9, RZ, RZ, R21 ;  /* 0x000000ffff092224 */ /* 0x004fe200078e0015 */
        /* <DEDUP_REMOVED lines=151> */
[----:B------:R-:W2:Y:S04]  /*cd40*/  LDL R20, [R1+0x7b4] ;  /* 0x0007b40001147983 */ /* 0x000ea80000100800 */
        /* <DEDUP_REMOVED lines=14> */
[C---:B------:R-:W-:Y:S02]  /*ce30*/  ISETP.GT.AND P2, PT, R14.reuse, 0x17, PT ;  /* 0x000000170e00780c */ /* 0x040fe40003f44270 */
[----:B------:R-:W-:-:S02]  /*ce40*/  ISETP.GT.AND P0, PT, R14, 0x18, PT ;  /* 0x000000180e00780c */ /* 0x000fc40003f04270 */
[----:B------:R-:W-:Y:S02]  /*ce50*/  PRMT R16, RZ, 0x7610, R16 ;  /* 0x00007610ff107816 */ /* 0x000fe40000000010 */
[----:B------:R-:W-:-:S09]  /*ce60*/  PRMT R10, RZ, 0x7610, R10 ;  /* 0x00007610ff0a7816 */ /* 0x000fd2000000000a */
[----:B--2---:R1:W2:Y:S04]  /*ce70*/  @P0 LDG.E.U8 R10, desc[UR56][R20.64] ;  /* 0x00000038140a0981 */ /* 0x0042a8000c1e1100 */
[----:B------:R-:W1:Y:S04]  /*ce80*/  LDL R20, [R1+0x7a8] ;  /* 0x0007a80001147983 */ /* 0x000e680000100800 */
[----:B------:R-:W1:Y:S01]  /*ce90*/  LDL R21, [R1+0x7ac] ;  /* 0x0007ac0001157983 */ /* 0x000e620000100800 */
[----:B0-----:R-:W-:-:S04]  /*cea0*/  @P2 LOP3.LUT R9, R9, R8, RZ, 0x3c, !PT ;  /* 0x0000000809092212 */ /* 0x001fc800078e3cff */
[----:B------:R-:W-:-:S04]  /*ceb0*/  @P2 LOP3.LUT R8, R9, R8, RZ, 0x3c, !PT ;  /* 0x0000000809082212 */ /* 0x000fc800078e3cff */
[----:B------:R-:W-:-:S05]  /*cec0*/  @P2 LOP3.LUT R9, R9, R8, RZ, 0x3c, !PT ;  /* 0x0000000809092212 */ /* 0x000fca00078e3cff */
[----:B------:R0:W2:Y:S04]  /*ced0*/  @P2 LDG.E.U8 R16, desc[UR56][R8.64] ;  /* 0x0000003808102981 */ /* 0x0000a8000c1e1100 */
[----:B------:R-:W0:Y:S04]  /*cee0*/  LDL R8, [R1+0x7b8] ;  /* 0x0007b80001087983 */ /* 0x000e280000100800 */
[----:B------:R-:W0:Y:S01]  /*cef0*/  LDL R9, [R1+0x7bc] ;  /* 0x0007bc0001097983 */ /* 0x000e220000100800 */
[----:B------:R-:W-:Y:S02]  /*cf00*/  PRMT R13, RZ, 0x7610, R13 ;  /* 0x00007610ff0d7816 */ /* 0x000fe4000000000d */
[----:B-1----:R-:W-:-:S04]  /*cf10*/  @P0 LOP3.LUT R21, R21, R20, RZ, 0x3c, !PT ;  /* 0x0000001415150212 */ /* 0x002fc800078e3cff */
[----:B------:R-:W-:-:S04]  /*cf20*/  @P0 LOP3.LUT R20, R21, R20, RZ, 0x3c, !PT ;  /* 0x0000001415140212 */ /* 0x000fc800078e3cff */
[----:B------:R-:W-:Y:S02]  /*cf30*/  @P0 LOP3.LUT R21, R21, R20, RZ, 0x3c, !PT ;  /* 0x0000001415150212 */ /* 0x000fe400078e3cff */
[----:B0-----:R-:W-:-:S04]  /*cf40*/  @P2 LOP3.LUT R9, R9, R8, RZ, 0x3c, !PT ;  /* 0x0000000809092212 */ /* 0x001fc800078e3cff */
[----:B------:R-:W-:-:S04]  /*cf50*/  @P2 LOP3.LUT R8, R9, R8, RZ, 0x3c, !PT ;  /* 0x0000000809082212 */ /* 0x000fc800078e3cff */
[----:B------:R-:W-:-:S05]  /*cf60*/  @P2 LOP3.LUT R9, R9, R8, RZ, 0x3c, !PT ;  /* 0x0000000809092212 */ /* 0x000fca00078e3cff */
[----:B------:R0:W2:Y:S02]  /*cf70*/  @P2 LDG.E.U8 R13, desc[UR56][R8.64] ;  /* 0x00000038080d2981 */ /* 0x0000a4000c1e1100 */
[----:B0-----:R-:W-:-:S06]  /*cf80*/  PRMT R8, RZ, 0x7610, R8 ;  /* 0x00007610ff087816 */ /* 0x001fcc0000000008 */
[----:B------:R0:W2:Y:S04]  /*cf90*/  @P0 LDG.E.U8 R8, desc[UR56][R20.64] ;  /* 0x0000003814080981 */ /* 0x0000a8000c1e1100 */
[----:B------:R-:W0:Y:S04]  /*cfa0*/  LDL R20, [R1+0x7a0] ;  /* 0x0007a00001147983 */ /* 0x000e280000100800 */
[----:B------:R-:W0:Y:S01]  /*cfb0*/  LDL R21, [R1+0x7a4] ;  /* 0x0007a40001157983 */ /* 0x000e220000100800 */
[----:B------:R-:W-:Y:S02]  /*cfc0*/  ISETP.GT.AND P1, PT, R14, 0x19, PT ;  /* 0x000000190e00780c */ /* 0x000fe40003f24270 */
[----:B------:R-:W-:-:S11]  /*cfd0*/  PRMT R11, RZ, 0x7610, R11 ;  /* 0x00007610ff0b7816 */ /* 0x000fd6000000000b */
[----:B0-----:R-:W-:-:S04]  /*cfe0*/  @P1 LOP3.LUT R21, R21, R20, RZ, 0x3c, !PT ;  /* 0x0000001415151212 */ /* 0x001fc800078e3cff */
[----:B------:R-:W-:-:S04]  /*cff0*/  @P1 LOP3.LUT R20, R21, R20, RZ, 0x3c, !PT ;  /* 0x0000001415141212 */ /* 0x000fc800078e3cff */
[----:B------:R-:W-:-:S05]  /*d000*/  @P1 LOP3.LUT R21, R21, R20, RZ, 0x3c, !PT ;  /* 0x0000001415151212 */ /* 0x000fca00078e3cff */
[----:B------:R0:W2:Y:S04]  /*d010*/  @P1 LDG.E.U8 R11, desc[UR56][R20.64] ;  /* 0x00000038140b1981 */ /* 0x0000a8000c1e1100 */
[----:B------:R-:W0:Y:S04]  /*d020*/  LDL R20, [R1+0x798] ;  /* 0x0007980001147983 */ /* 0x000e280000100800 */
[----:B------:R-:W0:Y:S01]  /*d030*/  LDL R21, [R1+0x79c] ;  /* 0x00079c0001157983 */ /* 0x000e220000100800 */
[----:B------:R-:W-:Y:S02]  /*d040*/  PRMT R9, RZ, 0x7610, R9 ;  /* 0x00007610ff097816 */ /* 0x000fe40000000009 */
[----:B0-----:R-:W-:-:S04]  /*d050*/  @P1 LOP3.LUT R21, R21, R20, RZ, 0x3c, !PT ;  /* 0x0000001415151212 */ /* 0x001fc800078e3cff */
[----:B------:R-:W-:-:S04]  /*d060*/  @P1 LOP3.LUT R20, R21, R20, RZ, 0x3c, !PT ;  /* 0x0000001415141212 */ /* 0x000fc800078e3cff */
[----:B------:R-:W-:-:S05]  /*d070*/  @P1 LOP3.LUT R21, R21, R20, RZ, 0x3c, !PT ;  /* 0x0000001415151212 */ /* 0x000fca00078e3cff */
        /* <DEDUP_REMOVED lines=8> */
[----:B------:R-:W4:Y:S04]  /*d100*/  @P2 LDG.E.U8 R252, desc[UR56][R20.64] ;  /* 0x0000003814fc2981 */ /* 0x000f28000c1e1100 */
[----:B----4-:R0:W-:Y:S04]  /*d110*/  STL [R1+0x7c], R252 ;  /* 0x00007cfc01007387 */ /* 0x0101e80000100800 */
[----:B0-----:R-:W4:Y:S04]  /*d120*/  LDL.LU R252, [R1+0x10ac] ;  /* 0x0010ac0001fc7983 */ /* 0x001f280000300800 */
[----:B------:R-:W3:Y:S04]  /*d130*/  LDL R20, [R1+0x788] ;  /* 0x0007880001147983 */ /* 0x000ee80000100800 */
[----:B------:R-:W3:Y:S01]  /*d140*/  LDL R21, [R1+0x78c] ;  /* 0x00078c0001157983 */ /* 0x000ee20000100800 */
[----:B------:R-:W-:-:S02]  /*d150*/  PRMT R223, RZ, 0x7610, R223 ;  /* 0x00007610ffdf7816 */ /* 0x000fc400000000df */
[----:B---3--:R-:W-:-:S04]  /*d160*/  @P2 LOP3.LUT R21, R21, R20, RZ, 0x3c, !PT ;  /* 0x0000001415152212 */ /* 0x008fc800078e3cff */
[----:B------:R-:W-:-:S04]  /*d170*/  @P2 LOP3.LUT R20, R21, R20, RZ, 0x3c, !PT ;  /* 0x0000001415142212 */ /* 0x000fc800078e3cff */
[----:B------:R-:W-:-:S05]  /*d180*/  @P2 LOP3.LUT R21, R21, R20, RZ, 0x3c, !PT ;  /* 0x0000001415152212 */ /* 0x000fca00078e3cff */
[----:B------:R-:W3:Y:S01]  /*d190*/  @P2 LDG.E.U8 R223, desc[UR56][R20.64] ;  /* 0x0000003814df2981 */ /* 0x000ee2000c1e1100 */
[----:B------:R-:W-:-:S03]  /*d1a0*/  ISETP.GT.AND P0, PT, R14, 0x1b, PT ;  /* 0x0000001b0e00780c */ /* 0x000fc60003f04270 */
[----:B---3--:R0:W-:Y:S04]  /*d1b0*/  STL [R1+0x88], R223 ;  /* 0x000088df01007387 */ /* 0x0081e80000100800 */
[----:B0-----:R-:W3:Y:S04]  /*d1c0*/  LDL.LU R223, [R1+0x10a8] ;  /* 0x0010a80001df7983 */ /* 0x001ee80000300800 */
[----:B------:R-:W2:Y:S04]  /*d1d0*/  LDL R20, [R1+0x780] ;  /* 0x0007800001147983 */ /* 0x000ea80000100800 */
[----:B------:R-:W2:Y:S01]  /*d1e0*/  LDL R21, [R1+0x784] ;  /* 0x0007840001157983 */ /* 0x000ea20000100800 */
[----:B------:R-:W-:-:S02]  /*d1f0*/  PRMT R7, RZ, 0x7610, R7 ;  /* 0x00007610ff077816 */ /* 0x000fc40000000007 */
[----:B--2---:R-:W-:-:S04]  /*d200*/  @P0 LOP3.LUT R21, R21, R20, RZ, 0x3c, !PT ;  /* 0x0000001415150212 */ /* 0x004fc800078e3cff */
[----:B------:R-:W-:-:S04]  /*d210*/  @P0 LOP3.LUT R20, R21, R20, RZ, 0x3c, !PT ;  /* 0x0000001415140212 */ /* 0x000fc800078e3cff */
[----:B------:R-:W-:-:S05]  /*d220*/  @P0 LOP3.LUT R21, R21, R20, RZ, 0x3c, !PT ;  /* 0x0000001415150212 */ /* 0x000fca00078e3cff */
[----:B------:R0:W2:Y:S04]  /*d230*/  @P0 LDG.E.U8 R7, desc[UR56][R20.64] ;  /* 0x0000003814070981 */ /* 0x0000a8000c1e1100 */
[----:B------:R-:W0:Y:S04]  /*d240*/  LDL R20, [R1+0x778] ;  /* 0x0007780001147983 */ /* 0x000e280000100800 */
[----:B------:R-:W0:Y:S01]  /*d250*/  LDL R21, [R1+0x77c] ;  /* 0x00077c0001157983 */ /* 0x000e220000100800 */
[----:B----4-:R-:W-:Y:S02]  /*d260*/  PRMT R252, RZ, 0x7610, R252 ;  /* 0x00007610fffc7816 */ /* 0x010fe400000000fc */
[----:B0-----:R-:W-:-:S04]  /*d270*/  @P0 LOP3.LUT R21, R21, R20, RZ, 0x3c, !PT ;  /* 0x0000001415150212 */ /* 0x001fc800078e3cff */
[----:B------:R-:W-:-:S04]  /*d280*/  @P0 LOP3.LUT R20, R21, R20, RZ, 0x3c, !PT ;  /* 0x0000001415140212 */ /* 0x000fc800078e3cff */
[----:B------:R-:W-:-:S05]  /*d290*/  @P0 LOP3.LUT R21, R21, R20, RZ, 0x3c, !PT ;  /* 0x0000001415150212 */ /* 0x000fca00078e3cff */
[----:B------:R-:W4:Y:S01]  /*d2a0*/  @P0 LDG.E.U8 R252, desc[UR56][R20.64] ;  /* 0x0000003814fc0981 */ /* 0x000f22000c1e1100 */
[----:B------:R-:W-:-:S03]  /*d2b0*/  ISETP.GT.AND P1, PT, R14, 0x1c, PT ;  /* 0x0000001c0e00780c */ /* 0x000fc60003f24270 */
[----:B----4-:R0:W-:Y:S04]  /*d2c0*/  STL [R1+0x80], R252 ;  /* 0x000080fc01007387 */ /* 0x0101e80000100800 */
[----:B0-----:R-:W4:Y:S04]  /*d2d0*/  LDL.LU R252, [R1+0x10a4] ;  /* 0x0010a40001fc7983 */ /* 0x001f280000300800 */
[----:B------:R-:W2:Y:S04]  /*d2e0*/  LDL R20, [R1+0x770] ;  /* 0x0007700001147983 */ /* 0x000ea80000100800 */
[----:B------:R-:W2:Y:S01]  /*d2f0*/  LDL R21, [R1+0x774] ;  /* 0x0007740001157983 */ /* 0x000ea20000100800 */
[----:B---3--:R-:W-:-:S02]  /*d300*/  PRMT R223, RZ, 0x7610, R223 ;  /* 0x00007610ffdf7816 */ /* 0x008fc400000000df */
[----:B--2---:R-:W-:-:S04]  /*d310*/  @P1 LOP3.LUT R21, R21, R20, RZ, 0x3c, !PT ;  /* 0x0000001415151212 */ /* 0x004fc800078e3cff */
[----:B------:R-:W-:-:S04]  /*d320*/  @P1 LOP3.LUT R20, R21, R20, RZ, 0x3c, !PT ;  /* 0x0000001415141212 */ /* 0x000fc800078e3cff */
[----:B------:R-:W-:-:S05]  /*d330*/  @P1 LOP3.LUT R21, R21, R20, RZ, 0x3c, !PT ;  /* 0x0000001415151212 */ /* 0x000fca00078e3cff */
[----:B------:R-:W2:Y:S04]  /*d340*/  @P1 LDG.E.U8 R223, desc[UR56][R20.64] ;  /* 0x0000003814df1981 */ /* 0x000ea8000c1e1100 */
[----:B--2---:R0:W-:Y:S04]  /*d350*/  STL [R1+0x84], R223 ;  /* 0x000084df01007387 */ /* 0x0041e80000100800 */
[----:B0-----:R-:W2:Y:S04]  /*d360*/  LDL.LU R223, [R1+0x10a0] ;  /* 0x0010a00001df7983 */ /* 0x001ea80000300800 */
[----:B------:R-:W3:Y:S04]  /*d370*/  LDL R20, [R1+0x768] ;  /* 0x0007680001147983 */ /* 0x000ee80000100800 */
[----:B------:R-:W3:Y:S01]  /*d380*/  LDL R21, [R1+0x76c] ;  /* 0x00076c0001157983 */ /* 0x000ee20000100800 */
[----:B----4-:R-:W-:-:S02]  /*d390*/  PRMT R252, RZ, 0x7610, R252 ;  /* 0x00007610fffc7816 */ /* 0x010fc400000000fc */
[----:B---3--:R-:W-:-:S04]  /*d3a0*/  @P1 LOP3.LUT R21, R21, R20, RZ, 0x3c, !PT ;  /* 0x0000001415151212 */ /* 0x008fc800078e3cff */
[----:B------:R-:W-:-:S04]  /*d3b0*/  @P1 LOP3.LUT R20, R21, R20, RZ, 0x3c, !PT ;  /* 0x0000001415141212 */ /* 0x000fc800078e3cff */
[----:B------:R-:W-:-:S05]  /*d3c0*/  @P1 LOP3.LUT R21, R21, R20, RZ, 0x3c, !PT ;  /* 0x0000001415151212 */ /* 0x000fca00078e3cff */
[----:B------:R-:W3:Y:S01]  /*d3d0*/  @P1 LDG.E.U8 R252, desc[UR56][R20.64] ;  /* 0x0000003814fc1981 */ /* 0x000ee2000c1e1100 */
[----:B------:R-:W-:-:S03]  /*d3e0*/  ISETP.GT.AND P2, PT, R14, 0x1d, PT ;  /* 0x0000001d0e00780c */ /* 0x000fc60003f44270 */
[----:B---3--:R0:W-:Y:S04]  /*d3f0*/  STL [R1+0x90], R252 ;  /* 0x000090fc01007387 */ /* 0x0081e80000100800 */
[----:B0-----:R-:W3:Y:S04]  /*d400*/  LDL.LU R252, [R1+0x109c] ;  /* 0x00109c0001fc7983 */ /* 0x001ee80000300800 */
[----:B------:R-:W4:Y:S04]  /*d410*/  LDL R20, [R1+0x760] ;  /* 0x0007600001147983 */ /* 0x000f280000100800 */
[----:B------:R-:W4:Y:S01]  /*d420*/  LDL R21, [R1+0x764] ;  /* 0x0007640001157983 */ /* 0x000f220000100800 */
[----:B--2---:R-:W-:-:S02]  /*d430*/  PRMT R223, RZ, 0x7610, R223 ;  /* 0x00007610ffdf7816 */ /* 0x004fc400000000df */
[----:B----4-:R-:W-:-:S04]  /*d440*/  @P2 LOP3.LUT R21, R21, R20, RZ, 0x3c, !PT ;  /* 0x0000001415152212 */ /* 0x010fc800078e3cff */
[----:B------:R-:W-:-:S04]  /*d450*/  @P2 LOP3.LUT R20, R21, R20, RZ, 0x3c, !PT ;  /* 0x0000001415142212 */ /* 0x000fc800078e3cff */
[----:B------:R-:W-:-:S05]  /*d460*/  @P2 LOP3.LUT R21, R21, R20, RZ, 0x3c, !PT ;  /* 0x0000001415152212 */ /* 0x000fca00078e3cff */
[----:B------:R0:W2:Y:S04]  /*d470*/  @P2 LDG.E.U8 R223, desc[UR56][R20.64] ;  /* 0x0000003814df2981 */ /* 0x0000a8000c1e1100 */
[----:B------:R-:W0:Y:S04]  /*d480*/  LDL R20, [R1+0x758] ;  /* 0x0007580001147983 */ /* 0x000e280000100800 */
[----:B------:R-:W0:Y:S01]  /*d490*/  LDL R21, [R1+0x75c] ;  /* 0x00075c0001157983 */ /* 0x000e220000100800 */
[----:B---3--:R-:W-:Y:S02]  /*d4a0*/  PRMT R252, RZ, 0x7610, R252 ;  /* 0x00007610fffc7816 */ /* 0x008fe400000000fc */
        /* <DEDUP_REMOVED lines=14> */
[----:B------:R-:W2:Y:S04]  /*d590*/  LDL R20, [R1+0x748] ;  /* 0x0007480001147983 */ /* 0x000ea80000100800 */
[----:B------:R-:W2:Y:S01]  /*d5a0*/  LDL R21, [R1+0x74c] ;  /* 0x00074c0001157983 */ /* 0x000ea20000100800 */
[----:B------:R-:W-:-:S02]  /*d5b0*/  PRMT R251, RZ, 0x7610, R251 ;  /* 0x00007610fffb7816 */ /* 0x000fc400000000fb */
[----:B--2---:R-:W-:-:S04]  /*d5c0*/  @P0 LOP3.LUT R21, R21, R20, RZ, 0x3c, !PT ;  /* 0x0000001415150212 */ /* 0x004fc800078e3cff */
[----:B------:R-:W-:-:S04]  /*d5d0*/  @P0 LOP3.LUT R20, R21, R20, RZ, 0x3c, !PT ;  /* 0x0000001415140212 */ /* 0x000fc800078e3cff */
[----:B------:R-:W-:-:S05]  /*d5e0*/  @P0 LOP3.LUT R21, R21, R20, RZ, 0x3c, !PT ;  /* 0x0000001415150212 */ /* 0x000fca00078e3cff */
[----:B------:R-:W2:Y:S01]  /*d5f0*/  @P0 LDG.E.U8 R251, desc[UR56][R20.64] ;  /* 0x0000003814fb0981 */ /* 0x000ea2000c1e1100 */
[----:B------:R-:W-:-:S03]  /*d600*/  ISETP.GT.AND P1, PT, R14, 0x1f, PT ;  /* 0x0000001f0e00780c */ /* 0x000fc60003f24270 */
        /* <DEDUP_REMOVED lines=8> */
[----:B------:R0:W3:Y:S04]  /*d690*/  @P1 LDG.E.U8 R218, desc[UR56][R20.64] ;  /* 0x0000003814da1981 */ /* 0x0000e8000c1e1100 */
[----:B------:R-:W0:Y:S04]  /*d6a0*/  LDL R20, [R1+0x738] ;  /* 0x0007380001147983 */ /* 0x000e280000100800 */
[----:B------:R-:W0:Y:S01]  /*d6b0*/  LDL R21, [R1+0x73c] ;  /* 0x00073c0001157983 */ /* 0x000e220000100800 */
[----:B--2---:R-:W-:Y:S02]  /*d6c0*/  PRMT R251, RZ, 0x7610, R251 ;  /* 0x00007610fffb7816 */ /* 0x004fe400000000fb */
        /* <DEDUP_REMOVED lines=26> */
[----:B----4-:R-:W-:-:S02]  /*d870*/  PRMT R217, RZ, 0x7610, R217 ;  /* 0x00007610ffd97816 */ /* 0x010fc400000000d9 */
[----:B--2---:R-:W-:-:S04]  /*d880*/  @P0 LOP3.LUT R21, R21, R20, RZ, 0x3c, !PT ;  /* 0x0000001415150212 */ /* 0x004fc800078e3cff */
        /* <DEDUP_REMOVED lines=39> */
[----:B------:R-:W-:Y:S02]  /*db00*/  PRMT R250, RZ, 0x7610, R250 ;  /* 0x00007610fffa7816 */ /* 0x000fe400000000fa */
[----:B0-----:R-:W-:-:S04]  /*db10*/  @P2 LOP3.LUT R21, R21, R20, RZ, 0x3c, !PT ;  /* 0x0000001415152212 */ /* 0x001fc800078e3cff */
[----:B------:R-:W-:-:S04]  /*db20*/  @P2 LOP3.LUT R20, R21, R20, RZ, 0x3c, !PT ;  /* 0x0000001415142212 */ /* 0x000fc800078e3cff */
[----:B------:R-:W-:-:S05]  /*db30*/  @P2 LOP3.LUT R21, R21, R20, RZ, 0x3c, !PT ;  /* 0x0000001415152212 */ /* 0x000fca00078e3cff */
[----:B------:R-:W4:Y:S01]  /*db40*/  @P2 LDG.E.U8 R250, desc[UR56][R20.64] ;  /* 0x0000003814fa2981 */ /* 0x000f22000c1e1100 */
[----:B------:R-:W-:-:S03]  /*db50*/  ISETP.GT.AND P0, PT, R14, 0x24, PT ;  /* 0x000000240e00780c */ /* 0x000fc60003f04270 */
[----:B----4-:R0:W-:Y:S04]  /*db60*/  STL [R1+0xa0], R250 ;  /* 0x0000a0fa01007387 */ /* 0x0101e80000100800 */
[----:B0-----:R-:W4:Y:S04]  /*db70*/  LDL.LU R250, [R1+0x1080] ;  /* 0x0010800001fa7983 */ /* 0x001f280000300800 */
[----:B------:R-:W3:Y:S04]  /*db80*/  LDL R20, [R1+0x6f0] ;  /* 0x0006f00001147983 */ /* 0x000ee80000100800 */
[----:B------:R-:W3:Y:S01]  /*db90*/  LDL R21, [R1+0x6f4] ;  /* 0x0006f40001157983 */ /* 0x000ee20000100800 */
[----:B--2---:R-:W-:-:S02]  /*dba0*/  PRMT R213, RZ, 0x7610, R213 ;  /* 0x00007610ffd57816 */ /* 0x004fc400000000d5 */
[----:B---3--:R-:W-:-:S04]  /*dbb0*/  @P0 LOP3.LUT R21, R21, R20, RZ, 0x3c, !PT ;  /* 0x0000001415150212 */ /* 0x008fc800078e3cff */
        /* <DEDUP_REMOVED lines=34> */
[----:B------:R-:W-:-:S02]  /*dde0*/  PRMT R249, RZ, 0x7610, R249 ;  /* 0x00007610fff97816 */ /* 0x000fc400000000f9 */
[----:B----4-:R-:W-:-:S04]  /*ddf0*/  @P2 LOP3.LUT R21, R21, R20, RZ, 0x3c, !PT ;  /* 0x0000001415152212 */ /* 0x010fc800078e3cff */
[----:B------:R-:W-:-:S04]  /*de00*/  @P2 LOP3.LUT R20, R21, R20, RZ, 0x3c, !PT ;  /* 0x0000001415142212 */ /* 0x000fc800078e3cff */
[----:B------:R-:W-:-:S05]  /*de10*/  @P2 LOP3.LUT R21, R21, R20, RZ, 0x3c, !PT ;  /* 0x0000001415152212 */ /* 0x000fca00078e3cff */
[----:B------:R-:W4:Y:S04]  /*de20*/  @P2 LDG.E.U8 R249, desc[UR56][R20.64] ;  /* 0x0000003814f92981 */ /* 0x000f28000c1e1100 */
        /* <DEDUP_REMOVED lines=18> */
[----:B------:R-:W3:Y:S04]  /*df50*/  @P0 LDG.E.U8 R249, desc[UR56][R20.64] ;  /* 0x0000003814f90981 */ /* 0x000ee8000c1e1100 */
        /* <DEDUP_REMOVED lines=8> */
[----:B------:R-:W2:Y:S01]  /*dfe0*/  @P0 LDG.E.U8 R250, desc[UR56][R20.64] ;  /* 0x0000003814fa0981 */ /* 0x000ea2000c1e1100 */
[----:B------:R-:W-:-:S03]  /*dff0*/  ISETP.GT.AND P1, PT, R14, 0x28, PT ;  /* 0x000000280e00780c */ /* 0x000fc60003f24270 */
[----:B--2---:R0:W-:Y:S04]  /*e000*/  STL [R1+0xd4], R250 ;  /* 0x0000d4fa01007387 */ /* 0x0041e80000100800 */
[----:B0-----:R-:W2:Y:S04]  /*e010*/  LDL.LU R250, [R1+0x1064] ;  /* 0x0010640001fa7983 */ /* 0x001ea80000300800 */
[----:B------:R-:W4:Y:S04]  /*e020*/  LDL R20, [R1+0x6b0] ;  /* 0x0006b00001147983 */ /* 0x000f280000100800 */
[----:B------:R-:W4:Y:S01]  /*e030*/  LDL R21, [R1+0x6b4] ;  /* 0x0006b40001157983 */ /* 0x000f220000100800 */
[----:B---3--:R-:W-:-:S02]  /*e040*/  PRMT R249, RZ, 0x7610, R249 ;  /* 0x00007610fff97816 */ /* 0x008fc400000000f9 */
[----:B----4-:R-:W-:-:S04]  /*e050*/  @P1 LOP3.LUT R21, R21, R20, RZ, 0x3c, !PT ;  /* 0x0000001415151212 */ /* 0x010fc800078e3cff */
        /* <DEDUP_REMOVED lines=340> */
[----:B------:R-:W-:-:S02]  /*f5a0*/  PRMT R2, RZ, 0x7610, R2 ;  /* 0x00007610ff027816 */ /* 0x000fc40000000002 */
[----:B----4-:R-:W-:-:S04]  /*f5b0*/  @P1 LOP3.LUT R21, R21, R20, RZ, 0x3c, !PT ;  /* 0x0000001415151212 */ /* 0x010fc800078e3cff */
[----:B------:R-:W-:-:S04]  /*f5c0*/  @P1 LOP3.LUT R20, R21, R20, RZ, 0x3c, !PT ;  /* 0x0000001415141212 */ /* 0x000fc800078e3cff */
[----:B------:R-:W-:-:S05]  /*f5d0*/  @P1 LOP3.LUT R21, R21, R20, RZ, 0x3c, !PT ;  /* 0x0000001415151212 */ /* 0x000fca00078e3cff */
[----:B------:R0:W4:Y:S04]  /*f5e0*/  @P1 LDG.E.U8 R2, desc[UR56][R20.64] ;  /* 0x0000003814021981 */ /* 0x000128000c1e1100 */
        /* <DEDUP_REMOVED lines=16> */
[----:B------:R-:W2:Y:S04]  /*f6f0*/  @P2 LDG.E.U8 R250, desc[UR56][R20.64] ;  /* 0x0000003814fa2981 */ /* 0x000ea8000c1e1100 */
        /* <DEDUP_REMOVED lines=318> */
[----:B------:R-:W-:-:S02]  /*10ae0*/  PRMT R246, RZ, 0x7610, R246 ;  /* 0x00007610fff67816 */ /* 0x000fc400000000f6 */
        /* <DEDUP_REMOVED lines=477> */
[----:B------:R-:W4:Y:S04]  /*128c0*/  @P0 LDG.E.U8 R215, desc[UR56][R20.64] ;  /* 0x0000003814d70981 */ /* 0x000f28000c1e1100 */
[----:B---3--:R0:W-:Y:S04]  /*128d0*/  STL [R1+0xc], R219 ;  /* 0x00000cdb01007387 */ /* 0x0081e80000100800 */
[----:B0-----:R-:W3:Y:S04]  /*128e0*/  LDL R219, [R1+0x5c0] ;  /* 0x0005c00001db7983 */ /* 0x001ee80000100800 */
[----:B----4-:R0:W-:Y:S04]  /*128f0*/  STL [R1+0x8], R215 ;  /* 0x000008d701007387 */ /* 0x0101e80000100800 */
[----:B0-----:R-:W4:Y:S04]  /*12900*/  LDL.LU R215, [R1+0xe8c] ;  /* 0x000e8c0001d77983 */ /* 0x001f280000300800 */
[----:B------:R-:W2:Y:S04]  /*12910*/  LDL R20, [R1+0x5d4] ;  /* 0x0005d40001147983 */ /* 0x000ea80000100800 */
[----:B------:R-:W2:Y:S01]  /*12920*/  LDL R21, [R1+0x5d8] ;  /* 0x0005d80001157983 */ /* 0x000ea20000100800 */
[----:B------:R-:W-:-:S02]  /*12930*/  ISETP.GT.AND P1, PT, R14, 0x66, PT ;  /* 0x000000660e00780c */ /* 0x000fc40003f24270 */
[----:B------:R-:W-:-:S11]  /*12940*/  PRMT R224, RZ, 0x7610, R224 ;  /* 0x00007610ffe07816 */ /* 0x000fd600000000e0 */
        /* <DEDUP_REMOVED lines=19> */
[----:B------:R-:W-:Y:S01]  /*12a80*/  @P0 LOP3.LUT R21, R21, R20, RZ, 0x3c, !PT ;  /* 0x0000001415150212 */ /* 0x000fe200078e3cff */
[----:B---3--:R0:W-:Y:S04]  /*12a90*/  STL [R1], R214 ;  /* 0x000000d601007387 */ /* 0x0081e80000100800 */
[----:B------:R1:W3:Y:S01]  /*12aa0*/  @P0 LDG.E.U8 R250, desc[UR56][R20.64] ;  /* 0x0000003814fa0981 */ /* 0x0002e2000c1e1100 */
[----:B------:R-:W-:Y:S02]  /*12ab0*/  PRMT R249, RZ, 0x7610, R249 ;  /* 0x00007610fff97816 */ /* 0x000fe400000000f9 */
[----:B------:R-:W-:Y:S02]  /*12ac0*/  ISETP.GT.AND P1, PT, R14, 0x68, PT ;  /* 0x000000680e00780c */ /* 0x000fe40003f24270 */
[----:B------:R-:W-:-:S02]  /*12ad0*/  PRMT R248, RZ, 0x7610, R248 ;  /* 0x00007610fff87816 */ /* 0x000fc400000000f8 */
[----:B------:R-:W-:Y:S01]  /*12ae0*/  PRMT R247, RZ, 0x7610, R247 ;  /* 0x00007610fff77816 */ /* 0x000fe200000000f7 */
[----:B0-----:R-:W4:Y:S04]  /*12af0*/  LDL R214, [R1+0x5a8] ;  /* 0x0005a80001d67983 */ /* 0x001f280000100800 */
[----:B------:R-:W2:Y:S01]  /*12b00*/  LDL R21, [R1+0x5bc] ;  /* 0x0005bc0001157983 */ /* 0x000ea20000100800 */
[----:B-1----:R-:W-:Y:S01]  /*12b10*/  @P0 IMAD.MOV.U32 R20, RZ, RZ, R219 ;  /* 0x000000ffff140224 */ /* 0x002fe200078e00db */
[----:B------:R-:W-:Y:S02]  /*12b20*/  PRMT R246, RZ, 0x7610, R246 ;  /* 0x00007610fff67816 */ /* 0x000fe400000000f6 */
[----:B------:R-:W-:Y:S01]  /*12b30*/  PRMT R245, RZ, 0x7610, R245 ;  /* 0x00007610fff57816 */ /* 0x000fe200000000f5 */
[----:B------:R-:W3:Y:S04]  /*12b40*/  LDL R219, [R1+0x598] ;  /* 0x0005980001db7983 */ /* 0x000ee80000100800 */
[----:B--2---:R0:W2:Y:S04]  /*12b50*/  @P0 LDG.E.U8 R249, desc[UR56][R20.64] ;  /* 0x0000003814f90981 */ /* 0x0040a8000c1e1100 */
        /* <DEDUP_REMOVED lines=8> */
[----:B------:R-:W-:Y:S02]  /*12be0*/  ISETP.GT.AND P0, PT, R14, 0x69, PT ;  /* 0x000000690e00780c */ /* 0x000fe40003f04270 */
[----:B0-----:R-:W-:-:S04]  /*12bf0*/  @P1 LOP3.LUT R21, R21, R20, RZ, 0x3c, !PT ;  /* 0x0000001415151212 */ /* 0x001fc800078e3cff */
[----:B------:R-:W-:-:S04]  /*12c00*/  @P1 LOP3.LUT R20, R21, R20, RZ, 0x3c, !PT ;  /* 0x0000001415141212 */ /* 0x000fc800078e3cff */
[----:B------:R-:W-:-:S05]  /*12c10*/  @P1 LOP3.LUT R21, R21, R20, RZ, 0x3c, !PT ;  /* 0x0000001415151212 */ /* 0x000fca00078e3cff */
[----:B------:R4:W2:Y:S04]  /*12c20*/  @P1 LDG.E.U8 R247, desc[UR56][R20.64] ;  /* 0x0000003814f71981 */ /* 0x0008a8000c1e1100 */
[----:B------:R-:W3:Y:S01]  /*12c30*/  LDL R21, [R1+0x5a4] ;  /* 0x0005a40001157983 */ /* 0x000ee20000100800 */
[----:B----4-:R-:W-:Y:S01]  /*12c40*/  @P0 IMAD.MOV.U32 R20, RZ, RZ, R214 ;  /* 0x000000ffff140224 */ /* 0x010fe200078e00d6 */
[----:B------:R-:W-:Y:S02]  /*12c50*/  ISETP.GT.AND P1, PT, R14, 0x6a, PT ;  /* 0x0000006a0e00780c */ /* 0x000fe40003f24270 */
[----:B------:R-:W-:Y:S02]  /*12c60*/  PRMT R244, RZ, 0x7610, R244 ;  /* 0x00007610fff47816 */ /* 0x000fe400000000f4 */
[----:B------:R-:W-:-:S02]  /*12c70*/  PRMT R243, RZ, 0x7610, R243 ;  /* 0x00007610fff37816 */ /* 0x000fc400000000f3 */
[----:B------:R-:W-:Y:S01]  /*12c80*/  PRMT R242, RZ, 0x7610, R242 ;  /* 0x00007610fff27816 */ /* 0x000fe200000000f2 */
[----:B------:R-:W4:Y:S04]  /*12c90*/  LDL R214, [R1+0x580] ;  /* 0x0005800001d67983 */ /* 0x000f280000100800 */
[----:B---3--:R0:W3:Y:S04]  /*12ca0*/  @P0 LDG.E.U8 R246, desc[UR56][R20.64] ;  /* 0x0000003814f60981 */ /* 0x0080e8000c1e1100 */
[----:B------:R-:W0:Y:S04]  /*12cb0*/  LDL R20, [R1+0x59c] ;  /* 0x00059c0001147983 */ /* 0x000e280000100800 */
[----:B------:R-:W0:Y:S02]  /*12cc0*/  LDL R21, [R1+0x5a0] ;  /* 0x0005a00001157983 */ /* 0x000e240000100800 */
[----:B0-----:R-:W-:-:S04]  /*12cd0*/  @P0 LOP3.LUT R21, R21, R20, RZ, 0x3c, !PT ;  /* 0x0000001415150212 */ /* 0x001fc800078e3cff */
[----:B------:R-:W-:-:S04]  /*12ce0*/  @P0 LOP3.LUT R20, R21, R20, RZ, 0x3c, !PT ;  /* 0x0000001415140212 */ /* 0x000fc800078e3cff */
[----:B------:R-:W-:-:S05]  /*12cf0*/  @P0 LOP3.LUT R21, R21, R20, RZ, 0x3c, !PT ;  /* 0x0000001415150212 */ /* 0x000fca00078e3cff */
[----:B------:R0:W3:Y:S04]  /*12d00*/  @P0 LDG.E.U8 R245, desc[UR56][R20.64] ;  /* 0x0000003814f50981 */ /* 0x0000e8000c1e1100 */
[----:B------:R-:W2:Y:S01]  /*12d10*/  LDL R21, [R1+0x594] ;  /* 0x0005940001157983 */ /* 0x000ea20000100800 */
[----:B0-----:R-:W-:Y:S01]  /*12d20*/  @P1 IMAD.MOV.U32 R20, RZ, RZ, R219 ;  /* 0x000000ffff141224 */ /* 0x001fe200078e00db */
[----:B------:R-:W-:Y:S02]  /*12d30*/  ISETP.GT.AND P0, PT, R14, 0x6b, PT ;  /* 0x0000006b0e00780c */ /* 0x000fe40003f04270 */
        /* <DEDUP_REMOVED lines=63> */
[----:B------:R0:W2:Y:S04]  /*13130*/  @P1 LDG.E.U8 R235, desc[UR56][R20.64] ;  /* 0x0000003814eb1981 */ /* 0x0000a8000c1e1100 */
[----:B------:R-:W4:Y:S01]  /*13140*/  LDL R21, [R1+0x544] ;  /* 0x0005440001157983 */ /* 0x000f220000100800 */
[----:B0-----:R-:W-:Y:S01]  /*13150*/  @P0 IMAD.MOV.U32 R20, RZ, RZ, R219 ;  /* 0x000000ffff140224 */ /* 0x001fe200078e00db */
[----:B------:R-:W-:Y:S02]  /*13160*/  ISETP.GT.AND P1, PT, R14, 0x70, PT ;  /* 0x000000700e00780c */ /* 0x000fe40003f24270 */
[----:B------:R-:W-:Y:S02]  /*13170*/  PRMT R231, RZ, 0x7610, R231 ;  /* 0x00007610ffe77816 */ /* 0x000fe400000000e7 */
[----:B------:R-:W-:Y:S01]  /*13180*/  PRMT R230, RZ, 0x7610, R230 ;  /* 0x00007610ffe67816 */ /* 0x000fe200000000e6 */
[----:B------:R-:W3:Y:S04]  /*13190*/  LDL R219, [R1+0x520] ;  /* 0x0005200001db7983 */ /* 0x000ee80000100800 */
[----:B----4-:R0:W4:Y:S04]  /*131a0*/  @P0 LDG.E.U8 R234, desc[UR56][R20.64] ;  /* 0x0000003814ea0981 */ /* 0x010128000c1e1100 */
        /* <DEDUP_REMOVED lines=13> */
[----:B0-----:R-:W-:Y:S01]  /*13280*/  @P1 IMAD.MOV.U32 R20, RZ, RZ, R214 ;  /* 0x000000ffff141224 */ /* 0x001fe200078e00d6 */
        /* <DEDUP_REMOVED lines=167> */
[----:B------:R-:W-:Y:S02]  /*13d00*/  LOP3.LUT R168, R168, 0xffff, RZ, 0xc0, !PT ;  /* 0x0000ffffa8a87812 */ /* 0x000fe400078ec0ff */
[----:B------:R-:W-:Y:S01]  /*13d10*/  LOP3.LUT R203, R203, 0xffff, RZ, 0xc0, !PT ;  /* 0x0000ffffcbcb7812 */ /* 0x000fe200078ec0ff */
[----:B------:R-:W4:Y:S04]  /*13d20*/  LDL R214, [R1+0x450] ;  /* 0x0004500001d67983 */ /* 0x000f280000100800 */
[----:B---3--:R0:W3:Y:S04]  /*13d30*/  @P0 LDG.E.U8 R173, desc[UR56][R20.64] ;  /* 0x0000003814ad0981 */ /* 0x0080e8000c1e1100 */
[----:B------:R-:W2:Y:S01]  /*13d40*/  LDL R21, [R1+0x45c] ;  /* 0x00045c0001157983 */ /* 0x000ea20000100800 */
[----:B0-----:R-:W-:-:S02]  /*13d50*/  PRMT R20, R168, 0x3340, R203 ;  /* 0x00003340a8147816 */ /* 0x001fc400000000cb */
[----:B------:R-:W-:-:S03]  /*13d60*/  PRMT R168, RZ, 0x7610, R168 ;  /* 0x00007610ffa87816 */ /* 0x000fc600000000a8 */
[----:B------:R0:W-:Y:S02]  /*13d70*/  STL [R1+0xd24], R20 ;  /* 0x000d241401007387 */ /* 0x0001e40000100800 */
[----:B0-----:R-:W-:-:S05]  /*13d80*/  @P0 IMAD.MOV.U32 R20, RZ, RZ, R219 ;  /* 0x000000ffff140224 */ /* 0x001fca00078e00db */
[----:B--2---:R0:W2:Y:S04]  /*13d90*/  @P0 LDG.E.U8 R168, desc[UR56][R20.64] ;  /* 0x0000003814a80981 */ /* 0x0040a8000c1e1100 */
[----:B------:R-:W0:Y:S04]  /*13da0*/  LDL R20, [R1+0x454] ;  /* 0x0004540001147983 */ /* 0x000e280000100800 */
[----:B------:R-:W0:Y:S01]  /*13db0*/  LDL R21, [R1+0x458] ;  /* 0x0004580001157983 */ /* 0x000e220000100800 */
[----:B------:R-:W-:Y:S02]  /*13dc0*/  ISETP.GT.AND P0, PT, R14, 0x7e, PT ;  /* 0x0000007e0e00780c */ /* 0x000fe40003f04270 */
[----:B------:R-:W-:-:S02]  /*13dd0*/  LOP3.LUT R161, R161, 0xffff, RZ, 0xc0, !PT ;  /* 0x0000ffffa1a17812 */ /* 0x000fc400078ec0ff */
[----:B------:R-:W-:-:S04]  /*13de0*/  LOP3.LUT R202, R202, 0xffff, RZ, 0xc0, !PT ;  /* 0x0000ffffcaca7812 */ /* 0x000fc800078ec0ff */
[----:B------:R-:W-:Y:S02]  /*13df0*/  PRMT R219, R161, 0x3340, R202 ;  /* 0x00003340a1db7816 */ /* 0x000fe400000000ca */
[----:B------:R-:W-:-:S03]  /*13e00*/  PRMT R161, RZ, 0x7610, R161 ;  /* 0x00007610ffa17816 */ /* 0x000fc600000000a1 */
[----:B------:R1:W-:Y:S04]  /*13e10*/  STL [R1+0xd20], R219 ;  /* 0x000d20db01007387 */ /* 0x0003e80000100800 */
[----:B-1----:R-:W3:Y:S01]  /*13e20*/  LDL.LU R219, [R1+0xe84] ;  /* 0x000e840001db7983 */ /* 0x002ee20000300800 */
[----:B0-----:R-:W-:-:S04]  /*13e30*/  @P0 LOP3.LUT R21, R21, R20, RZ, 0x3c, !PT ;  /* 0x0000001415150212 */ /* 0x001fc800078e3cff */
[----:B------:R-:W-:-:S04]  /*13e40*/  @P0 LOP3.LUT R20, R21, R20, RZ, 0x3c, !PT ;  /* 0x0000001415140212 */ /* 0x000fc800078e3cff */
[----:B------:R-:W-:-:S05]  /*13e50*/  @P0 LOP3.LUT R21, R21, R20, RZ, 0x3c, !PT ;  /* 0x0000001415150212 */ /* 0x000fca00078e3cff */
[----:B------:R4:W2:Y:S04]  /*13e60*/  @P0 LDG.E.U8 R161, desc[UR56][R20.64] ;  /* 0x0000003814a10981 */ /* 0x0008a8000c1e1100 */
[----:B------:R-:W3:Y:S01]  /*13e70*/  LDL R21, [R1+0x44c] ;  /* 0x00044c0001157983 */ /* 0x000ee20000100800 */
[----:B------:R-:W-:Y:S02]  /*13e80*/  LOP3.LUT R163, R163, 0xffff, RZ, 0xc0, !PT ;  /* 0x0000ffffa3a37812 */ /* 0x000fe400078ec0ff */
[----:B------:R-:W-:Y:S01]  /*13e90*/  LOP3.LUT R201, R201, 0xffff, RZ, 0xc0, !PT ;  /* 0x0000ffffc9c97812 */ /* 0x000fe200078ec0ff */
[----:B----4-:R-:W-:Y:S01]  /*13ea0*/  @P0 IMAD.MOV.U32 R20, RZ, RZ, R214 ;  /* 0x000000ffff140224 */ /* 0x010fe200078e00d6 */
[----:B--2---:R0:W-:Y:S02]  /*13eb0*/  STL [R1+0xe74], R161 ;  /* 0x000e74a101007387 */ /* 0x0041e40000100800 */
[----:B0-----:R-:W-:-:S02]  /*13ec0*/  PRMT R161, R163, 0x3340, R201 ;  /* 0x00003340a3a17816 */ /* 0x001fc400000000c9 */
[----:B------:R-:W-:-:S03]  /*13ed0*/  PRMT R163, RZ, 0x7610, R163 ;  /* 0x00007610ffa37816 */ /* 0x000fc600000000a3 */
[----:B------:R0:W-:Y:S04]  /*13ee0*/  STL [R1+0xd1c], R161 ;  /* 0x000d1ca101007387 */ /* 0x0001e80000100800 */
[----:B---3--:R1:W2:Y:S01]  /*13ef0*/  @P0 LDG.E.U8 R163, desc[UR56][R20.64] ;  /* 0x0000003814a30981 */ /* 0x0082a2000c1e1100 */
[----:B------:R-:W-:Y:S02]  /*13f00*/  LOP3.LUT R162, R162, 0xffff, RZ, 0xc0, !PT ;  /* 0x0000ffffa2a27812 */ /* 0x000fe400078ec0ff */
[----:B------:R-:W-:Y:S01]  /*13f10*/  LOP3.LUT R200, R200, 0xffff, RZ, 0xc0, !PT ;  /* 0x0000ffffc8c87812 */ /* 0x000fe200078ec0ff */
[----:B0-----:R-:W3:Y:S04]  /*13f20*/  LDL R161, [R1+0x23c] ;  /* 0x00023c0001a17983 */ /* 0x001ee80000100800 */
[----:B------:R-:W1:Y:S04]  /*13f30*/  LDL R20, [R1+0x444] ;  /* 0x0004440001147983 */ /* 0x000e680000100800 */
[----:B------:R-:W1:Y:S01]  /*13f40*/  LDL R21, [R1+0x448] ;  /* 0x0004480001157983 */ /* 0x000e620000100800 */
[----:B------:R-:W-:-:S02]  /*13f50*/  ISETP.GT.AND P0, PT, R14, 0x7f, PT ;  /* 0x0000007f0e00780c */ /* 0x000fc40003f04270 */
[----:B------:R-:W-:Y:S02]  /*13f60*/  PRMT R214, R162, 0x3340, R200 ;  /* 0x00003340a2d67816 */ /* 0x000fe400000000c8 */
[----:B------:R-:W-:-:S09]  /*13f70*/  PRMT R162, RZ, 0x7610, R162 ;  /* 0x00007610ffa27816 */ /* 0x000fd200000000a2 */
[----:B-1----:R-:W-:-:S04]  /*13f80*/  @P0 LOP3.LUT R21, R21, R20, RZ, 0x3c, !PT ;  /* 0x0000001415150212 */ /* 0x002fc800078e3cff */
[----:B------:R-:W-:-:S04]  /*13f90*/  @P0 LOP3.LUT R20, R21, R20, RZ, 0x3c, !PT ;  /* 0x0000001415140212 */ /* 0x000fc800078e3cff */
[----:B------:R-:W-:Y:S01]  /*13fa0*/  @P0 LOP3.LUT R21, R21, R20, RZ, 0x3c, !PT ;  /* 0x0000001415150212 */ /* 0x000fe200078e3cff */
[----:B--2---:R0:W-:Y:S04]  /*13fb0*/  STL [R1+0xe78], R163 ;  /* 0x000e78a301007387 */ /* 0x0041e80000100800 */
[----:B------:R-:W2:Y:S04]  /*13fc0*/  @P0 LDG.E.U8 R162, desc[UR56][R20.64] ;  /* 0x0000003814a20981 */ /* 0x000ea8000c1e1100 */
[----:B0-----:R-:W4:Y:S04]  /*13fd0*/  LDL R163, [R1+0x440] ;  /* 0x0004400001a37983 */ /* 0x001f280000100800 */
[----:B------:R0:W-:Y:S04]  /*13fe0*/  STL [R1+0xd18], R214 ;  /* 0x000d18d601007387 */ /* 0x0001e80000100800 */
[----:B0-----:R-:W3:Y:S04]  /*13ff0*/  LDL.LU R214, [R1+0xe80] ;  /* 0x000e800001d67983 */ /* 0x001ee80000300800 */
[----:B------:R-:W3:Y:S01]  /*14000*/  LDL R21, [R1+0x43c] ;  /* 0x00043c0001157983 */ /* 0x000ee20000100800 */
[----:B------:R-:W-:-:S02]  /*14010*/  LOP3.LUT R199, R199, 0xffff, RZ, 0xc0, !PT ;  /* 0x0000ffffc7c77812 */ /* 0x000fc400078ec0ff */
[----:B------:R-:W-:Y:S01]  /*14020*/  LOP3.LUT R160, R160, 0xffff, RZ, 0xc0, !PT ;  /* 0x0000ffffa0a07812 */ /* 0x000fe200078ec0ff */
[----:B--2---:R0:W-:Y:S01]  /*14030*/  STL [R1+0xe7c], R162 ;  /* 0x000e7ca201007387 */ /* 0x0041e20000100800 */
[----:B----4-:R-:W-:Y:S02]  /*14040*/  @P0 IMAD.MOV.U32 R20, RZ, RZ, R163 ;  /* 0x000000ffff140224 */ /* 0x010fe400078e00a3 */
[--C-:B0-----:R-:W-:Y:S02]  /*14050*/  PRMT R162, R199, 0x3340, R160.reuse ;  /* 0x00003340c7a27816 */ /* 0x101fe400000000a0 */
[----:B------:R-:W-:-:S06]  /*14060*/  PRMT R160, RZ, 0x7610, R160 ;  /* 0x00007610ffa07816 */ /* 0x000fcc00000000a0 */
[----:B---3--:R0:W2:Y:S01]  /*14070*/  @P0 LDG.E.U8 R160, desc[UR56][R20.64] ;  /* 0x0000003814a00981 */ /* 0x0080a2000c1e1100 */
[----:B------:R-:W-:Y:S06]  /*14080*/  BAR.SYNC.DEFER_BLOCKING 0x0 ;  /* 0x0000000000007b1d */ /* 0x000fec0000010000 */
[----:B0-----:R-:W0:Y:S01]  /*14090*/  S2R R20, SR_TID.X ;  /* 0x0000000000147919 */ /* 0x001e220000002100 */
[----:B------:R-:W-:Y:S01]  /*140a0*/  STL [R1+0xd14], R162 ;  /* 0x000d14a201007387 */ /* 0x000fe20000100800 */
[----:B0-----:R-:W-:-:S04]  /*140b0*/  LOP3.LUT R20, R20, 0x7f, RZ, 0xc0, !PT ;  /* 0x0000007f14147812 */ /* 0x001fc800078ec0ff */
[----:B------:R-:W-:Y:S02]  /*140c0*/  ISETP.GE.AND P0, PT, R20, R14, PT ;  /* 0x0000000e1400720c */ /* 0x000fe40003f06270 */
[----:B------:R-:W-:-:S11]  /*140d0*/  PRMT R14, RZ, 0x7610, R14 ;  /* 0x00007610ff0e7816 */ /* 0x000fd6000000000e */
[----:B------:R-:W-:Y:S02]  /*140e0*/  @!P0 IMAD.MOV.U32 R20, RZ, RZ, R161 ;  /* 0x000000ffff148224 */ /* 0x000fe400078e00a1 */
[----:B------:R-:W-:Y:S01]  /*140f0*/  @!P0 IMAD.MOV.U32 R21, RZ, RZ, R0 ;  /* 0x000000ffff158224 */ /* 0x000fe200078e0000 */
[----:B------:R-:W3:Y:S04]  /*14100*/  LDL R161, [R1+0x3f8] ;  /* 0x0003f80001a17983 */ /* 0x000ee80000100800 */
[----:B------:R0:W-:Y:S04]  /*14110*/  STL [R1+0xd58], R0 ;  /* 0x000d580001007387 */ /* 0x0001e80000100800 */
[----:B------:R-:W4:Y:S04]  /*14120*/  @!P0 LDG.E.U8 R14, desc[UR56][R20.64] ;  /* 0x00000038140e8981 */ /* 0x000f28000c1e1100 */
[----:B0-----:R-:W2:Y:S04]  /*14130*/  LDL.LU R0, [R1+0x268] ;  /* 0x0002680001007983 */ /* 0x001ea80000300800 */
[----:B------:R-:W3:Y:S04]  /*14140*/  LDL R20, [R1+0x434] ;  /* 0x0004340001147983 */ /* 0x000ee80000100800 */
[----:B------:R-:W3:Y:S01]  /*14150*/  LDL R21, [R1+0x438] ;  /* 0x0004380001157983 */ /* 0x000ee20000100800 */
[----:B------:R-:W-:-:S02]  /*14160*/  LOP3.LUT R197, R197, 0xffff, RZ, 0xc0, !PT ;  /* 0x0000ffffc5c57812 */ /* 0x000fc400078ec0ff */
[----:B------:R-:W-:Y:S02]  /*14170*/  LOP3.LUT R198, R198, 0xffff, RZ, 0xc0, !PT ;  /* 0x0000ffffc6c67812 */ /* 0x000fe400078ec0ff */
[----:B------:R-:W-:Y:S02]  /*14180*/  PRMT R226, RZ, 0x7610, R226 ;  /* 0x00007610ffe27816 */ /* 0x000fe400000000e2 */
[----:B------:R-:W-:Y:S01]  /*14190*/  PRMT R162, R197, 0x3340, R198 ;  /* 0x00003340c5a27816 */ /* 0x000fe200000000c6 */
[----:B----4-:R0:W-:Y:S04]  /*141a0*/  STL [R1+0xd78], R14 ;  /* 0x000d780e01007387 */ /* 0x0101e80000100800 */
[----:B------:R-:W4:Y:S01]  /*141b0*/  LDL R163, [R1+0x3b0] ;  /* 0x0003b00001a37983 */ /* 0x000f220000100800 */
[----:B---3--:R-:W-:-:S03]  /*141c0*/  @!P0 LOP3.LUT R21, R21, R20, RZ, 0x3c, !PT ;  /* 0x0000001415158212 */ /* 0x008fc600078e3cff */
[----:B0-----:R-:W3:Y:S01]  /*141d0*/  LDL R14, [R1+0x3f4] ;  /* 0x0003f400010e7983 */ /* 0x001ee20000100800 */
[----:B------:R-:W-:-:S03]  /*141e0*/  @!P0 LOP3.LUT R20, R21, R20, RZ, 0x3c, !PT ;  /* 0x0000001415148212 */ /* 0x000fc600078e3cff */
[----:B------:R0:W-:Y:S01]  /*141f0*/  STL [R1+0xd10], R162 ;  /* 0x000d10a201007387 */ /* 0x0001e20000100800 */
[----:B------:R-:W-:-:S05]  /*14200*/  @!P0 LOP3.LUT R21, R21, R20, RZ, 0x3c, !PT ;  /* 0x0000001415158212 */ /* 0x000fca00078e3cff */
[----:B------:R1:W2:Y:S04]  /*14210*/  @!P0 LDG.E.U8 R226, desc[UR56][R20.64] ;  /* 0x0000003814e28981 */ /* 0x0002a8000c1e1100 */
[----:B0-----:R-:W4:Y:S01]  /*14220*/  LDL R162, [R1+0x3b4] ;  /* 0x0003b40001a27983 */ /* 0x001f220000100800 */
[----:B------:R-:W-:Y:S02]  /*14230*/  PRMT R222, RZ, 0x7610, R222 ;  /* 0x00007610ffde7816 */ /* 0x000fe400000000de */
[----:B------:R-:W-:Y:S02]  /*14240*/  LOP3.LUT R195, R195, 0xffff, RZ, 0xc0, !PT ;  /* 0x0000ffffc3c37812 */ /* 0x000fe400078ec0ff */
[----:B------:R-:W-:Y:S01]  /*14250*/  LOP3.LUT R196, R196, 0xffff, RZ, 0xc0, !PT ;  /* 0x0000ffffc4c47812 */ /* 0x000fe200078ec0ff */
[----:B-1----:R-:W-:Y:S01]  /*14260*/  @!P0 IMAD.MOV.U32 R20, RZ, RZ, R161 ;  /* 0x000000ffff148224 */ /* 0x002fe200078e00a1 */
[----:B------:R-:W-:Y:S01]  /*14270*/  PRMT R216, RZ, 0x7610, R216 ;  /* 0x00007610ffd87816 */ /* 0x000fe200000000d8 */
[----:B---3--:R-:W-:-:S05]  /*14280*/  @!P0 IMAD.MOV.U32 R21, RZ, RZ, R14 ;  /* 0x000000ffff158224 */ /* 0x008fca00078e000e */
[----:B------:R4:W3:Y:S04]  /*14290*/  @!P0 LDG.E.U8 R222, desc[UR56][R20.64] ;  /* 0x0000003814de8981 */ /* 0x0008e8000c1e1100 */
[----:B--2---:R0:W-:Y:S01]  /*142a0*/  STL [R1+0xd7c], R226 ;  /* 0x000d7ce201007387 */ /* 0x0041e20000100800 */
[----:B----4-:R-:W-:Y:S02]  /*142b0*/  @!P0 IMAD.MOV.U32 R20, RZ, RZ, R162 ;  /* 0x000000ffff148224 */ /* 0x010fe400078e00a2 */
[----:B------:R-:W-:-:S05]  /*142c0*/  @!P0 IMAD.MOV.U32 R21, RZ, RZ, R163 ;  /* 0x000000ffff158224 */ /* 0x000fca00078e00a3 */
[----:B------:R1:W2:Y:S01]  /*142d0*/  @!P0 LDG.E.U8 R216, desc[UR56][R20.64] ;  /* 0x0000003814d88981 */ /* 0x0002a2000c1e1100 */
[----:B0-----:R-:W-:-:S05]  /*142e0*/  PRMT R226, R195, 0x3340, R196 ;  /* 0x00003340c3e27816 */ /* 0x001fca00000000c4 */
[----:B------:R-:W-:Y:S04]  /*142f0*/  STL [R1+0xd0c], R226 ;  /* 0x000d0ce201007387 */ /* 0x000fe80000100800 */
[----:B------:R-:W4:Y:S04]  /*14300*/  LDL R161, [R1+0x370] ;  /* 0x0003700001a17983 */ /* 0x000f280000100800 */
[----:B------:R-:W4:Y:S01]  /*14310*/  LDL R14, [R1+0x374] ;  /* 0x00037400010e7983 */ /* 0x000f220000100800 */
[----:B------:R-:W-:Y:S02]  /*14320*/  LOP3.LUT R193, R193, 0xffff, RZ, 0xc0, !PT ;  /* 0x0000ffffc1c17812 */ /* 0x000fe400078ec0ff */
[----:B------:R-:W-:-:S02]  /*14330*/  LOP3.LUT R194, R194, 0xffff, RZ, 0xc0, !PT ;  /* 0x0000ffffc2c27812 */ /* 0x000fc400078ec0ff */
[----:B------:R-:W-:Y:S02]  /*14340*/  LOP3.LUT R191, R191, 0xffff, RZ, 0xc0, !PT ;  /* 0x0000ffffbfbf7812 */ /* 0x000fe400078ec0ff */
[----:B------:R-:W-:-:S04]  /*14350*/  LOP3.LUT R192, R192, 0xffff, RZ, 0xc0, !PT ;  /* 0x0000ffffc0c07812 */ /* 0x000fc800078ec0ff */
[----:B-1----:R-:W-:Y:S02]  /*14360*/  PRMT R20, R191, 0x3340, R192 ;  /* 0x00003340bf147816 */ /* 0x002fe400000000c0 */
[----:B------:R-:W-:Y:S01]  /*14370*/  PRMT R203, RZ, 0x7610, R203 ;  /* 0x00007610ffcb7816 */ /* 0x000fe200000000cb */
[----:B---3--:R0:W-:Y:S02]  /*14380*/  STL [R1+0xd80], R222 ;  /* 0x000d80de01007387 */ /* 0x0081e40000100800 */
[----:B0-----:R-:W-:-:S05]  /*14390*/  PRMT R222, R193, 0x3340, R194 ;  /* 0x00003340c1de7816 */ /* 0x001fca00000000c2 */
[----:B------:R0:W-:Y:S04]  /*143a0*/  STL [R1+0xd08], R222 ;  /* 0x000d08de01007387 */ /* 0x0001e80000100800 */
[----:B------:R-:W3:Y:S04]  /*143b0*/  LDL R162, [R1+0x334] ;  /* 0x0003340001a27983 */ /* 0x000ee80000100800 */
[----:B0-----:R-:W3:Y:S04]  /*143c0*/  LDL R222, [R1+0x330] ;  /* 0x0003300001de7983 */ /* 0x001ee80000100800 */
[----:B--2---:R0:W-:Y:S04]  /*143d0*/  STL [R1+0xd84], R216 ;  /* 0x000d84d801007387 */ /* 0x0041e80000100800 */
[----:B------:R-:W2:Y:S01]  /*143e0*/  LDL R163, [R1+0x2f4] ;  /* 0x0002f40001a37983 */ /* 0x000ea20000100800 */
[----:B----4-:R-:W-:-:S03]  /*143f0*/  @!P0 IMAD.MOV.U32 R21, RZ, RZ, R161 ;  /* 0x000000ffff158224 */ /* 0x010fc600078e00a1 */
[----:B0-----:R-:W4:Y:S04]  /*14400*/  LDL R216, [R1+0x2f0] ;  /* 0x0002f00001d87983 */ /* 0x001f280000100800 */
[----:B------:R0:W-:Y:S02]  /*14410*/  STL [R1+0xd04], R20 ;  /* 0x000d041401007387 */ /* 0x0001e40000100800 */
[----:B0-----:R-:W-:-:S05]  /*14420*/  @!P0 IMAD.MOV.U32 R20, RZ, RZ, R14 ;  /* 0x000000ffff148224 */ /* 0x001fca00078e000e */
[----:B------:R0:W2:Y:S01]  /*14430*/  @!P0 LDG.E.U8 R203, desc[UR56][R20.64] ;  /* 0x0000003814cb8981 */ /* 0x0000a2000c1e1100 */
[----:B------:R-:W-:Y:S02]  /*14440*/  LOP3.LUT R189, R189, 0xffff, RZ, 0xc0, !PT ;  /* 0x0000ffffbdbd7812 */ /* 0x000fe400078ec0ff */
[----:B------:R-:W-:Y:S02]  /*14450*/  LOP3.LUT R190, R190, 0xffff, RZ, 0xc0, !PT ;  /* 0x0000ffffbebe7812 */ /* 0x000fe400078ec0ff */
[----:B------:R-:W-:Y:S02]  /*14460*/  PRMT R202, RZ, 0x7610, R202 ;  /* 0x00007610ffca7816 */ /* 0x000fe400000000ca */
[----:B0-----:R-:W-:Y:S01]  /*14470*/  PRMT R20, R189, 0x3340, R190 ;  /* 0x00003340bd147816 */ /* 0x001fe200000000be */
[----:B---3--:R-:W-:Y:S01]  /*14480*/  @!P0 IMAD.MOV.U32 R21, RZ, RZ, R222 ;  /* 0x000000ffff158224 */ /* 0x008fe200078e00de */
[----:B--2---:R-:W-:Y:S04]  /*14490*/  STL [R1+0xd88], R203 ;  /* 0x000d88cb01007387 */ /* 0x004fe80000100800 */
[----:B------:R-:W2:Y:S04]  /*144a0*/  LDL R161, [R1+0x2b0] ;  /* 0x0002b00001a17983 */ /* 0x000ea80000100800 */
[----:B------:R-:W3:Y:S04]  /*144b0*/  LDL R14, [R1+0x2b4] ;  /* 0x0002b400010e7983 */ /* 0x000ee80000100800 */
[----:B------:R0:W-:Y:S02]  /*144c0*/  STL [R1+0xd00], R20 ;  /* 0x000d001401007387 */ /* 0x0001e40000100800 */
[----:B0-----:R-:W-:-:S05]  /*144d0*/  @!P0 IMAD.MOV.U32 R20, RZ, RZ, R162 ;  /* 0x000000ffff148224 */ /* 0x001fca00078e00a2 */
[----:B------:R4:W2:Y:S01]  /*144e0*/  @!P0 LDG.E.U8 R202, desc[UR56][R20.64] ;  /* 0x0000003814ca8981 */ /* 0x0008a2000c1e1100 */
[----:B------:R-:W-:Y:S01]  /*144f0*/  PRMT R201, RZ, 0x7610, R201 ;  /* 0x00007610ffc97816 */ /* 0x000fe200000000c9 */
[----:B----4-:R-:W-:Y:S02]  /*14500*/  @!P0 IMAD.MOV.U32 R21, RZ, RZ, R216 ;  /* 0x000000ffff158224 */ /* 0x010fe400078e00d8 */
[----:B------:R-:W-:-:S05]  /*14510*/  @!P0 IMAD.MOV.U32 R20, RZ, RZ, R163 ;  /* 0x000000ffff148224 */ /* 0x000fca00078e00a3 */
[----:B------:R3:W4:Y:S04]  /*14520*/  @!P0 LDG.E.U8 R201, desc[UR56][R20.64] ;  /* 0x0000003814c98981 */ /* 0x000728000c1e1100 */
[----:B--2---:R0:W-:Y:S04]  /*14530*/  STL [R1+0xd8c], R202 ;  /* 0x000d8cca01007387 */ /* 0x0041e80000100800 */
[----:B------:R-:W2:Y:S04]  /*14540*/  LDL R216, [R1+0x270] ;  /* 0x0002700001d87983 */ /* 0x000ea80000100800 */
[----:B------:R-:W2:Y:S01]  /*14550*/  LDL R203, [R1+0x274] ;  /* 0x0002740001cb7983 */ /* 0x000ea20000100800 */
[----:B------:R-:W-:Y:S01]  /*14560*/  PRMT R200, RZ, 0x7610, R200 ;  /* 0x00007610ffc87816 */ /* 0x000fe200000000c8 */
[----:B---3--:R-:W-:-:S02]  /*14570*/  @!P0 IMAD.MOV.U32 R20, RZ, RZ, R14 ;  /* 0x000000ffff148224 */ /* 0x008fc400078e000e */
[----:B------:R-:W-:Y:S01]  /*14580*/  @!P0 IMAD.MOV.U32 R21, RZ, RZ, R161 ;  /* 0x000000ffff158224 */ /* 0x000fe200078e00a1 */
[----:B------:R-:W-:Y:S02]  /*14590*/  LOP3.LUT R185, R185, 0xffff, RZ, 0xc0, !PT ;  /* 0x0000ffffb9b97812 */ /* 0x000fe400078ec0ff */
[----:B------:R-:W-:Y:S02]  /*145a0*/  LOP3.LUT R186, R186, 0xffff, RZ, 0xc0, !PT ;  /* 0x0000ffffbaba7812 */ /* 0x000fe400078ec0ff */
[----:B------:R-:W-:Y:S01]  /*145b0*/  PRMT R199, RZ, 0x7610, R199 ;  /* 0x00007610ffc77816 */ /* 0x000fe200000000c7 */
[----:B------:R2:W3:Y:S01]  /*145c0*/  @!P0 LDG.E.U8 R200, desc[UR56][R20.64] ;  /* 0x0000003814c88981 */ /* 0x0004e2000c1e1100 */
[----:B------:R-:W-:-:S03]  /*145d0*/  PRMT R163, R185, 0x3340, R186 ;  /* 0x00003340b9a37816 */ /* 0x000fc600000000ba */
[----:B----4-:R1:W-:Y:S04]  /*145e0*/  STL [R1+0xd90], R201 ;  /* 0x000d90c901007387 */ /* 0x0103e80000100800 */
[----:B------:R4:W-:Y:S04]  /*145f0*/  STL [R1+0xcfc], R163 ;  /* 0x000cfca301007387 */ /* 0x0009e80000100800 */
[----:B0-----:R-:W3:Y:S04]  /*14600*/  LDL R202, [R1+0x42c] ;  /* 0x00042c0001ca7983 */ /* 0x001ee80000100800 */
[----:B------:R-:W3:Y:S04]  /*14610*/  LDL R14, [R1+0x3f0] ;  /* 0x0003f000010e7983 */ /* 0x000ee80000100800 */
[----:B-1----:R-:W3:Y:S04]  /*14620*/  LDL R201, [R1+0x3e8] ;  /* 0x0003e80001c97983 */ /* 0x002ee80000100800 */
[----:B----4-:R-:W4:Y:S01]  /*14630*/  LDL R163, [R1+0x430] ;  /* 0x0004300001a37983 */ /* 0x010f220000100800 */
[----:B--2---:R-:W-:-:S02]  /*14640*/  @!P0 IMAD.MOV.U32 R21, RZ, RZ, R216 ;  /* 0x000000ffff158224 */ /* 0x004fc400078e00d8 */
[----:B------:R-:W-:-:S05]  /*14650*/  @!P0 IMAD.MOV.U32 R20, RZ, RZ, R203 ;  /* 0x000000ffff148224 */ /* 0x000fca00078e00cb */
[----:B------:R0:W2:Y:S01]  /*14660*/  @!P0 LDG.E.U8 R199, desc[UR56][R20.64] ;  /* 0x0000003814c78981 */ /* 0x0000a2000c1e1100 */
[----:B------:R-:W-:Y:S02]  /*14670*/  LOP3.LUT R181, R181, 0xffff, RZ, 0xc0, !PT ;  /* 0x0000ffffb5b57812 */ /* 0x000fe400078ec0ff */
[----:B------:R-:W-:Y:S01]  /*14680*/  LOP3.LUT R182, R182, 0xffff, RZ, 0xc0, !PT ;  /* 0x0000ffffb6b67812 */ /* 0x000fe200078ec0ff */
[----:B---3--:R1:W-:Y:S01]  /*14690*/  STL [R1+0xd94], R200 ;  /* 0x000d94c801007387 */ /* 0x0083e20000100800 */
[----:B------:R-:W-:Y:S02]  /*146a0*/  PRMT R225, RZ, 0x7610, R225 ;  /* 0x00007610ffe17816 */ /* 0x000fe400000000e1 */
[----:B0-----:R-:W-:Y:S01]  /*146b0*/  PRMT R20, R181, 0x3340, R182 ;  /* 0x00003340b5147816 */ /* 0x001fe200000000b6 */
[----:B-1----:R-:W3:Y:S01]  /*146c0*/  LDL R200, [R1+0x3ac] ;  /* 0x0003ac0001c87983 */ /* 0x002ee20000100800 */
[----:B------:R-:W-:Y:S01]  /*146d0*/  @!P0 IMAD.MOV.U32 R21, RZ, RZ, R202 ;  /* 0x000000ffff158224 */ /* 0x000fe200078e00ca */
[----:B------:R-:W-:-:S02]  /*146e0*/  PRMT R220, RZ, 0x7610, R220 ;  /* 0x00007610ffdc7816 */ /* 0x000fc400000000dc */
[----:B--2---:R0:W-:Y:S04]  /*146f0*/  STL [R1+0xd98], R199 ;  /* 0x000d98c701007387 */ /* 0x0041e80000100800 */
[----:B0-----:R-:W2:Y:S04]  /*14700*/  LDL R199, [R1+0x3a8] ;  /* 0x0003a80001c77983 */ /* 0x001ea80000100800 */
[----:B------:R4:W-:Y:S02]  /*14710*/  STL [R1+0xcf4], R20 ;  /* 0x000cf41401007387 */ /* 0x0009e40000100800 */
[----:B----4-:R-:W-:-:S05]  /*14720*/  @!P0 IMAD.MOV.U32 R20, RZ, RZ, R163 ;  /* 0x000000ffff148224 */ /* 0x010fca00078e00a3 */
[----:B------:R0:W4:Y:S02]  /*14730*/  @!P0 LDG.E.U8 R225, desc[UR56][R20.64] ;  /* 0x0000003814e18981 */ /* 0x000124000c1e1100 */
[----:B0-----:R-:W-:Y:S02]  /*14740*/  @!P0 IMAD.MOV.U32 R20, RZ, RZ, R14 ;  /* 0x000000ffff148224 */ /* 0x001fe400078e000e */
[----:B------:R-:W-:-:S05]  /*14750*/  @!P0 IMAD.MOV.U32 R21, RZ, RZ, R201 ;  /* 0x000000ffff158224 */ /* 0x000fca00078e00c9 */
[----:B------:R-:W3:Y:S01]  /*14760*/  @!P0 LDG.E.U8 R220, desc[UR56][R20.64] ;  /* 0x0000003814dc8981 */ /* 0x000ee2000c1e1100 */
[----:B------:R-:W-:Y:S02]  /*14770*/  LOP3.LUT R177, R177, 0xffff, RZ, 0xc0, !PT ;  /* 0x0000ffffb1b17812 */ /* 0x000fe400078ec0ff */
[----:B------:R-:W-:-:S04]  /*14780*/  LOP3.LUT R178, R178, 0xffff, RZ, 0xc0, !PT ;  /* 0x0000ffffb2b27812 */ /* 0x000fc800078ec0ff */
[----:B------:R-:W-:Y:S01]  /*14790*/  PRMT R201, R177, 0x3340, R178 ;  /* 0x00003340b1c97816 */ /* 0x000fe200000000b2 */
[----:B----4-:R-:W-:Y:S04]  /*147a0*/  STL [R1+0xd9c], R225 ;  /* 0x000d9ce101007387 */ /* 0x010fe80000100800 */
[----:B------:R-:W4:Y:S04]  /*147b0*/  LDL R203, [R1+0x368] ;  /* 0x0003680001cb7983 */ /* 0x000f280000100800 */
[----:B------:R-:W4:Y:S04]  /*147c0*/  LDL R14, [R1+0x36c] ;  /* 0x00036c00010e7983 */ /* 0x000f280000100800 */
[----:B---3--:R-:W-:Y:S04]  /*147d0*/  STL [R1+0xda0], R220 ;  /* 0x000da0dc01007387 */ /* 0x008fe80000100800 */
[----:B------:R0:W-:Y:S04]  /*147e0*/  STL [R1+0xcec], R201 ;  /* 0x000cecc901007387 */ /* 0x0001e80000100800 */
[----:B------:R-:W3:Y:S04]  /*147f0*/  LDL R202, [R1+0x328] ;  /* 0x0003280001ca7983 */ /* 0x000ee80000100800 */
[----:B0-----:R-:W3:Y:S01]  /*14800*/  LDL R201, [R1+0x32c] ;  /* 0x00032c0001c97983 */ /* 0x001ee20000100800 */
[----:B------:R-:W-:Y:S01]  /*14810*/  PRMT R215, RZ, 0x7610, R215 ;  /* 0x00007610ffd77816 */ /* 0x000fe200000000d7 */
[----:B------:R-:W-:-:S02]  /*14820*/  @!P0 IMAD.MOV.U32 R20, RZ, RZ, R200 ;  /* 0x000000ffff148224 */ /* 0x000fc400078e00c8 */
[----:B--2---:R-:W-:Y:S01]  /*14830*/  @!P0 IMAD.MOV.U32 R21, RZ, RZ, R199 ;  /* 0x000000ffff158224 */ /* 0x004fe200078e00c7 */
[----:B------:R-:W-:Y:S02]  /*14840*/  PRMT R198, RZ, 0x7610, R198 ;  /* 0x00007610ffc67816 */ /* 0x000fe400000000c6 */
[----:B------:R-:W-:Y:S01]  /*14850*/  PRMT R197, RZ, 0x7610, R197 ;  /* 0x00007610ffc57816 */ /* 0x000fe200000000c5 */
[----:B------:R-:W2:Y:S04]  /*14860*/  LDL R199, [R1+0x2ec] ;  /* 0x0002ec0001c77983 */ /* 0x000ea80000100800 */
[----:B------:R4:W2:Y:S04]  /*14870*/  @!P0 LDG.E.U8 R215, desc[UR56][R20.64] ;  /* 0x0000003814d78981 */ /* 0x0008a8000c1e1100 */
[----:B------:R-:W2:Y:S01]  /*14880*/  LDL R200, [R1+0x2e8] ;  /* 0x0002e80001c87983 */ /* 0x000ea20000100800 */
[----:B----4-:R-:W-:-:S02]  /*14890*/  @!P0 IMAD.MOV.U32 R21, RZ, RZ, R203 ;  /* 0x000000ffff158224 */ /* 0x010fc400078e00cb */
[----:B------:R-:W-:-:S05]  /*148a0*/  @!P0 IMAD.MOV.U32 R20, RZ, RZ, R14 ;  /* 0x000000ffff148224 */ /* 0x000fca00078e000e */
[----:B------:R3:W4:Y:S02]  /*148b0*/  @!P0 LDG.E.U8 R198, desc[UR56][R20.64] ;  /* 0x0000003814c68981 */ /* 0x000724000c1e1100 */
[----:B---3--:R-:W-:Y:S02]  /*148c0*/  @!P0 IMAD.MOV.U32 R21, RZ, RZ, R202 ;  /* 0x000000ffff158224 */ /* 0x008fe400078e00ca */
[----:B------:R-:W-:-:S05]  /*148d0*/  @!P0 IMAD.MOV.U32 R20, RZ, RZ, R201 ;  /* 0x000000ffff148224 */ /* 0x000fca00078e00c9 */
[----:B------:R0:W3:Y:S01]  /*148e0*/  @!P0 LDG.E.U8 R197, desc[UR56][R20.64] ;  /* 0x0000003814c58981 */ /* 0x0000e2000c1e1100 */
[----:B------:R-:W-:Y:S02]  /*148f0*/  LOP3.LUT R159, R159, 0xffff, RZ, 0xc0, !PT ;  /* 0x0000ffff9f9f7812 */ /* 0x000fe400078ec0ff */
[----:B------:R-:W-:Y:S02]  /*14900*/  LOP3.LUT R176, R176, 0xffff, RZ, 0xc0, !PT ;  /* 0x0000ffffb0b07812 */ /* 0x000fe400078ec0ff */
[----:B------:R-:W-:Y:S02]  /*14910*/  LOP3.LUT R155, R155, 0xffff, RZ, 0xc0, !PT ;  /* 0x0000ffff9b9b7812 */ /* 0x000fe400078ec0ff */
[----:B------:R-:W-:Y:S02]  /*14920*/  LOP3.LUT R158, R158, 0xffff, RZ, 0xc0, !PT ;  /* 0x0000ffff9e9e7812 */ /* 0x000fe400078ec0ff */
[----:B------:R-:W-:Y:S01]  /*14930*/  PRMT R159, R159, 0x3340, R176 ;  /* 0x000033409f9f7816 */ /* 0x000fe200000000b0 */
[----:B--2---:R-:W-:Y:S01]  /*14940*/  STL [R1+0xda4], R215 ;  /* 0x000da4d701007387 */ /* 0x004fe20000100800 */
[----:B------:R-:W-:-:S02]  /*14950*/  PRMT R158, R155, 0x3340, R158 ;  /* 0x000033409b9e7816 */ /* 0x000fc4000000009e */
[----:B------:R-:W-:Y:S02]  /*14960*/  LOP3.LUT R153, R153, 0xffff, RZ, 0xc0, !PT ;  /* 0x0000ffff99997812 */ /* 0x000fe400078ec0ff */
[----:B------:R-:W-:Y:S01]  /*14970*/  LOP3.LUT R154, R154, 0xffff, RZ, 0xc0, !PT ;  /* 0x0000ffff9a9a7812 */ /* 0x000fe200078ec0ff */
[----:B------:R1:W-:Y:S04]  /*14980*/  STL [R1+0xce4], R159 ;  /* 0x000ce49f01007387 */ /* 0x0003e80000100800 */
[----:B------:R-:W2:Y:S01]  /*14990*/  LDL R14, [R1+0x2ac] ;  /* 0x0002ac00010e7983 */ /* 0x000ea20000100800 */
[----:B0-----:R-:W-:Y:S01]  /*149a0*/  @!P0 IMAD.MOV.U32 R20, RZ, RZ, R199 ;  /* 0x000000ffff148224 */ /* 0x001fe200078e00c7 */
[----:B------:R-:W-:Y:S02]  /*149b0*/  PRMT R196, RZ, 0x7610, R196 ;  /* 0x00007610ffc47816 */ /* 0x000fe400000000c4 */
[----:B-1----:R-:W-:Y:S01]  /*149c0*/  PRMT R159, R153, 0x3340, R154 ;  /* 0x00003340999f7816 */ /* 0x002fe2000000009a */
[----:B------:R-:W-:-:S05]  /*149d0*/  @!P0 IMAD.MOV.U32 R21, RZ, RZ, R200 ;  /* 0x000000ffff158224 */ /* 0x000fca00078e00c8 */
[----:B------:R2:W2:Y:S04]  /*149e0*/  @!P0 LDG.E.U8 R196, desc[UR56][R20.64] ;  /* 0x0000003814c48981 */ /* 0x0004a8000c1e1100 */
[----:B----4-:R-:W-:Y:S04]  /*149f0*/  STL [R1+0xda8], R198 ;  /* 0x000da8c601007387 */ /* 0x010fe80000100800 */
[----:B------:R0:W-:Y:S04]  /*14a00*/  STL [R1+0xce0], R158 ;  /* 0x000ce09e01007387 */ /* 0x0001e80000100800 */
[----:B0-----:R-:W4:Y:S04]  /*14a10*/  LDL R158, [R1+0x2a8] ;  /* 0x0002a800019e7983 */ /* 0x001f280000100800 */
[----:B---3--:R0:W-:Y:S04]  /*14a20*/  STL [R1+0xdac], R197 ;  /* 0x000dacc501007387 */ /* 0x0081e80000100800 */
[----:B------:R1:W-:Y:S04]  /*14a30*/  STL [R1+0xcdc], R159 ;  /* 0x000cdc9f01007387 */ /* 0x0003e80000100800 */
[----:B------:R-:W3:Y:S01]  /*14a40*/  LDL R199, [R1+0x26c] ;  /* 0x00026c0001c77983 */ /* 0x000ee20000100800 */
[----:B------:R-:W-:-:S02]  /*14a50*/  PRMT R195, RZ, 0x7610, R195 ;  /* 0x00007610ffc37816 */ /* 0x000fc400000000c3 */
[----:B------:R-:W-:Y:S02]  /*14a60*/  LOP3.LUT R23, R23, 0xffff, RZ, 0xc0, !PT ;  /* 0x0000ffff17177812 */ /* 0x000fe400078ec0ff */
[----:B------:R-:W-:Y:S02]  /*14a70*/  LOP3.LUT R152, R152, 0xffff, RZ, 0xc0, !PT ;  /* 0x0000ffff98987812 */ /* 0x000fe400078ec0ff */
[----:B------:R-:W-:Y:S01]  /*14a80*/  PRMT R194, RZ, 0x7610, R194 ;  /* 0x00007610ffc27816 */ /* 0x000fe200000000c2 */
[----:B------:R-:W3:Y:S04]  /*14a90*/  LDL R198, [R1+0x424] ;  /* 0x0004240001c67983 */ /* 0x000ee80000100800 */
[----:B0-----:R-:W3:Y:S01]  /*14aa0*/  LDL R197, [R1+0x428] ;  /* 0x0004280001c57983 */ /* 0x001ee20000100800 */
[----:B--2---:R-:W-:Y:S01]  /*14ab0*/  @!P0 IMAD.MOV.U32 R20, RZ, RZ, R14 ;  /* 0x000000ffff148224 */ /* 0x004fe200078e000e */
[----:B-1----:R-:W-:-:S02]  /*14ac0*/  PRMT R159, R23, 0x3340, R152 ;  /* 0x00003340179f7816 */ /* 0x002fc40000000098 */
[----:B------:R0:W-:Y:S04]  /*14ad0*/  STL [R1+0xdb0], R196 ;  /* 0x000db0c401007387 */ /* 0x0001e80000100800 */
[----:B------:R1:W-:Y:S01]  /*14ae0*/  STL [R1+0xcd8], R159 ;  /* 0x000cd89f01007387 */ /* 0x0003e20000100800 */
[----:B------:R-:W-:Y:S02]  /*14af0*/  LOP3.LUT R19, R19, 0xffff, RZ, 0xc0, !PT ;  /* 0x0000ffff13137812 */ /* 0x000fe400078ec0ff */
[----:B------:R-:W-:Y:S01]  /*14b00*/  LOP3.LUT R22, R22, 0xffff, RZ, 0xc0, !PT ;  /* 0x0000ffff16167812 */ /* 0x000fe200078ec0ff */
[----:B------:R-:W2:Y:S04]  /*14b10*/  LDL R14, [R1+0x3a4] ;  /* 0x0003a400010e7983 */ /* 0x000ea80000100800 */
[----:B0-----:R-:W2:Y:S01]  /*14b20*/  LDL R196, [R1+0x3e0] ;  /* 0x0003e00001c47983 */ /* 0x001ea20000100800 */
[----:B----4-:R-:W-:-:S03]  /*14b30*/  @!P0 IMAD.MOV.U32 R21, RZ, RZ, R158 ;  /* 0x000000ffff158224 */ /* 0x010fc600078e009e */
[----:B-1----:R-:W4:Y:S04]  /*14b40*/  LDL R159, [R1+0x3a0] ;  /* 0x0003a000019f7983 */ /* 0x002f280000100800 */
[----:B------:R-:W4:Y:S04]  /*14b50*/  LDL R158, [R1+0x3e4] ;  /* 0x0003e400019e7983 */ /* 0x000f280000100800 */
[----:B------:R0:W2:Y:S02]  /*14b60*/  @!P0 LDG.E.U8 R195, desc[UR56][R20.64] ;  /* 0x0000003814c38981 */ /* 0x0000a4000c1e1100 */
[----:B0-----:R-:W-:-:S02]  /*14b70*/  @!P0 IMAD.MOV.U32 R21, RZ, RZ, R0 ;  /* 0x000000ffff158224 */ /* 0x001fc400078e0000 */
[----:B---3--:R-:W-:-:S05]  /*14b80*/  @!P0 IMAD.MOV.U32 R20, RZ, RZ, R199 ;  /* 0x000000ffff148224 */ /* 0x008fca00078e00c7 */
[----:B------:R-:W3:Y:S01]  /*14b90*/  @!P0 LDG.E.U8 R194, desc[UR56][R20.64] ;  /* 0x0000003814c28981 */ /* 0x000ee2000c1e1100 */
[----:B------:R-:W-:Y:S02]  /*14ba0*/  PRMT R19, R19, 0x3340, R22 ;  /* 0x0000334013137816 */ /* 0x000fe40000000016 */
[----:B------:R-:W-:Y:S02]  /*14bb0*/  LOP3.LUT R17, R17, 0xffff, RZ, 0xc0, !PT ;  /* 0x0000ffff11117812 */ /* 0x000fe400078ec0ff */
[----:B------:R-:W-:Y:S02]  /*14bc0*/  LOP3.LUT R18, R18, 0xffff, RZ, 0xc0, !PT ;  /* 0x0000ffff12127812 */ /* 0x000fe400078ec0ff */
[----:B------:R-:W-:Y:S02]  /*14bd0*/  PRMT R224, RZ, 0x7610, R224 ;  /* 0x00007610ffe07816 */ /* 0x000fe400000000e0 */
[----:B------:R-:W-:Y:S02]  /*14be0*/  LOP3.LUT R15, R15, 0xffff, RZ, 0xc0, !PT ;  /* 0x0000ffff0f0f7812 */ /* 0x000fe400078ec0ff */
[----:B------:R-:W-:-:S02]  /*14bf0*/  LOP3.LUT R16, R16, 0xffff, RZ, 0xc0, !PT ;  /* 0x0000ffff10107812 */ /* 0x000fc400078ec0ff */
[----:B------:R-:W-:Y:S01]  /*14c00*/  PRMT R219, RZ, 0x7610, R219 ;  /* 0x00007610ffdb7816 */ /* 0x000fe200000000db */
[----:B--2---:R-:W-:Y:S04]  /*14c10*/  STL [R1+0xdb4], R195 ;  /* 0x000db4c301007387 */ /* 0x004fe80000100800 */
[----:B------:R-:W-:Y:S04]  /*14c20*/  STL [R1+0xcd4], R19 ;  /* 0x000cd41301007387 */ /* 0x000fe80000100800 */
[----:B------:R0:W-:Y:S02]  /*14c30*/  STL [R1+0xd60], R0 ;  /* 0x000d600001007387 */ /* 0x0001e40000100800 */
[----:B0-----:R-:W-:Y:S01]  /*14c40*/  PRMT R0, R17, 0x3340, R18 ;  /* 0x0000334011007816 */ /* 0x001fe20000000012 */
[----:B------:R-:W-:-:S02]  /*14c50*/  @!P0 IMAD.MOV.U32 R18, RZ, RZ, R197 ;  /* 0x000000ffff128224 */ /* 0x000fc400078e00c5 */
[----:B------:R-:W-:Y:S02]  /*14c60*/  @!P0 IMAD.MOV.U32 R19, RZ, RZ, R198 ;  /* 0x000000ffff138224 */ /* 0x000fe400078e00c6 */
[----:B------:R-:W-:Y:S01]  /*14c70*/  @!P0 IMAD.MOV.U32 R17, RZ, RZ, R196 ;  /* 0x000000ffff118224 */ /* 0x000fe200078e00c4 */
[----:B---3--:R0:W-:Y:S04]  /*14c80*/  STL [R1+0xdb8], R194 ;  /* 0x000db8c201007387 */ /* 0x0081e80000100800 */
[----:B------:R1:W-:Y:S04]  /*14c90*/  STL [R1+0xcd0], R0 ;  /* 0x000cd00001007387 */ /* 0x0003e80000100800 */
[----:B------:R-:W2:Y:S04]  /*14ca0*/  @!P0 LDG.E.U8 R224, desc[UR56][R18.64] ;  /* 0x0000003812e08981 */ /* 0x000ea8000c1e1100 */
[----:B------:R-:W3:Y:S04]  /*14cb0*/  LDL R195, [R1+0x360] ;  /* 0x0003600001c37983 */ /* 0x000ee80000100800 */
[----:B0-----:R-:W3:Y:S01]  /*14cc0*/  LDL R194, [R1+0x364] ;  /* 0x0003640001c27983 */ /* 0x001ee20000100800 */
[----:B-1----:R-:W-:Y:S01]  /*14cd0*/  PRMT R0, R15, 0x3340, R16 ;  /* 0x000033400f007816 */ /* 0x002fe20000000010 */
[----:B----4-:R-:W-:-:S05]  /*14ce0*/  @!P0 IMAD.MOV.U32 R16, RZ, RZ, R158 ;  /* 0x000000ffff108224 */ /* 0x010fca00078e009e */
[----:B------:R-:W4:Y:S01]  /*14cf0*/  @!P0 LDG.E.U8 R219, desc[UR56][R16.64] ;  /* 0x0000003810db8981 */ /* 0x000f22000c1e1100 */
[----:B------:R-:W-:Y:S02]  /*14d00*/  LOP3.LUT R12, R12, 0xffff, RZ, 0xc0, !PT ;  /* 0x0000ffff0c0c7812 */ /* 0x000fe400078ec0ff */
[----:B------:R-:W-:Y:S02]  /*14d10*/  LOP3.LUT R13, R13, 0xffff, RZ, 0xc0, !PT ;  /* 0x0000ffff0d0d7812 */ /* 0x000fe400078ec0ff */
[----:B------:R-:W-:Y:S02]  /*14d20*/  LOP3.LUT R10, R10, 0xffff, RZ, 0xc0, !PT ;  /* 0x0000ffff0a0a7812 */ /* 0x000fe400078ec0ff */
[----:B------:R-:W-:Y:S02]  /*14d30*/  LOP3.LUT R11, R11, 0xffff, RZ, 0xc0, !PT ;  /* 0x0000ffff0b0b7812 */ /* 0x000fe400078ec0ff */
[----:B------:R-:W-:Y:S02]  /*14d40*/  PRMT R196, R12, 0x3340, R13 ;  /* 0x000033400cc47816 */ /* 0x000fe4000000000d */
[----:B------:R-:W-:Y:S01]  /*14d50*/  PRMT R214, RZ, 0x7610, R214 ;  /* 0x00007610ffd67816 */ /* 0x000fe200000000d6 */
[----:B------:R-:W-:-:S02]  /*14d60*/  @!P0 IMAD.MOV.U32 R12, RZ, RZ, R14 ;  /* 0x000000ffff0c8224 */ /* 0x000fc400078e000e */
[----:B------:R-:W-:Y:S01]  /*14d70*/  @!P0 IMAD.MOV.U32 R13, RZ, RZ, R159 ;  /* 0x000000ffff0d8224 */ /* 0x000fe200078e009f */
[----:B------:R-:W-:-:S04]  /*14d80*/  PRMT R193, RZ, 0x7610, R193 ;  /* 0x00007610ffc17816 */ /* 0x000fc800000000c1 */
[----:B------:R-:W3:Y:S04]  /*14d90*/  @!P0 LDG.E.U8 R214, desc[UR56][R12.64] ;  /* 0x000000380cd68981 */ /* 0x000ee8000c1e1100 */
[----:B--2---:R-:W-:Y:S04]  /*14da0*/  STL [R1+0xdbc], R224 ;  /* 0x000dbce001007387 */ /* 0x004fe80000100800 */
[----:B------:R0:W-:Y:S04]  /*14db0*/  STL [R1+0xccc], R0 ;  /* 0x000ccc0001007387 */ /* 0x0001e80000100800 */
[----:B------:R-:W2:Y:S04]  /*14dc0*/  LDL R158, [R1+0x320] ;  /* 0x00032000019e7983 */ /* 0x000ea80000100800 */
[----:B0-----:R-:W2:Y:S04]  /*14dd0*/  LDL R0, [R1+0x324] ;  /* 0x0003240001007983 */ /* 0x001ea80000100800 */
[----:B------:R-:W2:Y:S04]  /*14de0*/  LDL.LU R222, [R1+0x7c] ;  /* 0x00007c0001de7983 */ /* 0x000ea80000300800 */
[----:B----4-:R-:W-:Y:S04]  /*14df0*/  STL [R1+0xdc0], R219 ;  /* 0x000dc0db01007387 */ /* 0x010fe80000100800 */
[----:B------:R0:W-:Y:S04]  /*14e00*/  STL [R1+0xcc8], R196 ;  /* 0x000cc8c401007387 */ /* 0x0001e80000100800 */
[----:B------:R-:W4:Y:S04]  /*14e10*/  LDL R159, [R1+0x2e0] ;  /* 0x0002e000019f7983 */ /* 0x000f280000100800 */
[----:B------:R-:W4:Y:S04]  /*14e20*/  LDL R14, [R1+0x2e4] ;  /* 0x0002e400010e7983 */ /* 0x000f280000100800 */
[----:B------:R-:W4:Y:S04]  /*14e30*/  LDL.LU R202, [R1+0x88] ;  /* 0x0000880001ca7983 */ /* 0x000f280000300800 */
[----:B------:R-:W4:Y:S01]  /*14e40*/  LDL.LU R216, [R1+0x80] ;  /* 0x0000800001d87983 */ /* 0x000f220000300800 */
[----:B0-----:R-:W-:Y:S01]  /*14e50*/  PRMT R196, R10, 0x3340, R11 ;  /* 0x000033400ac47816 */ /* 0x001fe2000000000b */
[----:B---3--:R-:W-:-:S02]  /*14e60*/  @!P0 IMAD.MOV.U32 R10, RZ, RZ, R194 ;  /* 0x000000ffff0a8224 */ /* 0x008fc400078e00c2 */
[----:B------:R-:W-:-:S05]  /*14e70*/  @!P0 IMAD.MOV.U32 R11, RZ, RZ, R195 ;  /* 0x000000ffff0b8224 */ /* 0x000fca00078e00c3 */
[----:B------:R-:W3:Y:S04]  /*14e80*/  @!P0 LDG.E.U8 R193, desc[UR56][R10.64] ;  /* 0x000000380ac18981 */ /* 0x000ee8000c1e1100 */
[----:B------:R-:W-:Y:S01]  /*14e90*/  STL [R1+0xdc4], R214 ;  /* 0x000dc4d601007387 */ /* 0x000fe20000100800 */
[----:B------:R-:W-:Y:S02]  /*14ea0*/  LOP3.LUT R8, R8, 0xffff, RZ, 0xc0, !PT ;  /* 0x0000ffff08087812 */ /* 0x000fe400078ec0ff */
[----:B------:R-:W-:Y:S01]  /*14eb0*/  LOP3.LUT R9, R9, 0xffff, RZ, 0xc0, !PT ;  /* 0x0000ffff09097812 */ /* 0x000fe200078ec0ff */
[----:B------:R-:W-:Y:S04]  /*14ec0*/  STL [R1+0xcc4], R196 ;  /* 0x000cc4c401007387 */ /* 0x000fe80000100800 */
[----:B------:R-:W4:Y:S01]  /*14ed0*/  LDL.LU R226, [R1+0x84] ;  /* 0x0000840001e27983 */ /* 0x000f220000300800 */
[----:B------:R-:W-:-:S03]  /*14ee0*/  PRMT R192, RZ, 0x7610, R192 ;  /* 0x00007610ffc07816 */ /* 0x000fc600000000c0 */
[----:B---3--:R0:W-:Y:S02]  /*14ef0*/  STL [R1+0xdc8], R193 ;  /* 0x000dc8c101007387 */ /* 0x0081e40000100800 */
[----:B0-----:R-:W-:Y:S01]  /*14f00*/  PRMT R193, R8, 0x3340, R9 ;  /* 0x0000334008c17816 */ /* 0x001fe20000000009 */
[----:B--2---:R-:W-:Y:S02]  /*14f10*/  @!P0 IMAD.MOV.U32 R8, RZ, RZ, R0 ;  /* 0x000000ffff088224 */ /* 0x004fe400078e0000 */
[----:B------:R-:W-:-:S05]  /*14f20*/  @!P0 IMAD.MOV.U32 R9, RZ, RZ, R158 ;  /* 0x000000ffff098224 */ /* 0x000fca00078e009e */
[----:B------:R0:W2:Y:S04]  /*14f30*/  @!P0 LDG.E.U8 R192, desc[UR56][R8.64] ;  /* 0x0000003808c08981 */ /* 0x0000a8000c1e1100 */
[----:B------:R1:W-:Y:S04]  /*14f40*/  STL [R1+0xcc0], R193 ;  /* 0x000cc0c101007387 */ /* 0x0003e80000100800 */
[----:B------:R-:W3:Y:S01]  /*14f50*/  LDL R0, [R1+0x2a4] ;  /* 0x0002a40001007983 */ /* 0x000ee20000100800 */
[----:B------:R-:W-:-:S03]  /*14f60*/  LOP3.LUT R7, R7, 0xffff, RZ, 0xc0, !PT ;  /* 0x0000ffff07077812 */ /* 0x000fc600078ec0ff */
[----:B------:R-:W3:Y:S04]  /*14f70*/  LDL R158, [R1+0x264] ;  /* 0x00026400019e7983 */ /* 0x000ee80000100800 */
[----:B-1----:R-:W3:Y:S01]  /*14f80*/  LDL R193, [R1+0x2a0] ;  /* 0x0002a00001c17983 */ /* 0x002ee20000100800 */
[----:B0-----:R-:W-:Y:S02]  /*14f90*/  LOP3.LUT R8, R222, 0xffff, RZ, 0xc0, !PT ;  /* 0x0000ffffde087812 */ /* 0x001fe400078ec0ff */
[----:B------:R-:W-:Y:S01]  /*14fa0*/  PRMT R191, RZ, 0x7610, R191 ;  /* 0x00007610ffbf7816 */ /* 0x000fe200000000bf */
[----:B------:R-:W3:Y:S01]  /*14fb0*/  LDL.LU R203, [R1+0x90] ;  /* 0x0000900001cb7983 */ /* 0x000ee20000300800 */
[----:B------:R-:W-:Y:S01]  /*14fc0*/  PRMT R7, R8, 0x3340, R7 ;  /* 0x0000334008077816 */ /* 0x000fe20000000007 */
[----:B----4-:R-:W-:-:S02]  /*14fd0*/  @!P0 IMAD.MOV.U32 R8, RZ, RZ, R14 ;  /* 0x000000ffff088224 */ /* 0x010fc400078e000e */
[----:B------:R-:W-:-:S05]  /*14fe0*/  @!P0 IMAD.MOV.U32 R9, RZ, RZ, R159 ;  /* 0x000000ffff098224 */ /* 0x000fca00078e009f */
[----:B------:R0:W4:Y:S01]  /*14ff0*/  @!P0 LDG.E.U8 R191, desc[UR56][R8.64] ;  /* 0x0000003808bf8981 */ /* 0x000122000c1e1100 */
[----:B------:R-:W-:Y:S02]  /*15000*/  PRMT R190, RZ, 0x7610, R190 ;  /* 0x00007610ffbe7816 */ /* 0x000fe400000000be */
[----:B0-----:R-:W-:Y:S01]  /*15010*/  LOP3.LUT R8, R216, 0xffff, RZ, 0xc0, !PT ;  /* 0x0000ffffd8087812 */ /* 0x001fe200078ec0ff */
[----:B--2---:R0:W-:Y:S04]  /*15020*/  STL [R1+0xdcc], R192 ;  /* 0x000dccc001007387 */ /* 0x0041e80000100800 */
[----:B------:R1:W-:Y:S04]  /*15030*/  STL [R1+0xcbc], R7 ;  /* 0x000cbc0701007387 */ /* 0x0003e80000100800 */
[----:B------:R-:W2:Y:S04]  /*15040*/  LDL R159, [R1+0x260] ;  /* 0x00026000019f7983 */ /* 0x000ea80000100800 */
[----:B------:R-:W2:Y:S04]  /*15050*/  LDL R14, [R1+0x420] ;  /* 0x00042000010e7983 */ /* 0x000ea80000100800 */
[----:B0-----:R-:W2:Y:S01]  /*15060*/  LDL R192, [R1+0x41c] ;  /* 0x00041c0001c07983 */ /* 0x001ea20000100800 */
[----:B-1----:R-:W-:Y:S01]  /*15070*/  LOP3.LUT R7, R202, 0xffff, RZ, 0xc0, !PT ;  /* 0x0000ffffca077812 */ /* 0x002fe200078ec0ff */
[----:B---3--:R-:W-:Y:S01]  /*15080*/  @!P0 IMAD.MOV.U32 R9, RZ, RZ, R193 ;  /* 0x000000ffff098224 */ /* 0x008fe200078e00c1 */
[----:B------:R-:W-:Y:S01]  /*15090*/  PRMT R189, RZ, 0x7610, R189 ;  /* 0x00007610ffbd7816 */ /* 0x000fe200000000bd */
[----:B------:R-:W3:Y:S01]  /*150a0*/  LDL.LU R222, [R1+0x8c] ;  /* 0x00008c0001de7983 */ /* 0x000ee20000300800 */
[----:B------:R-:W-:Y:S01]  /*150b0*/  PRMT R7, R7, 0x3340, R8 ;  /* 0x0000334007077816 */ /* 0x000fe20000000008 */
[----:B------:R-:W-:-:S05]  /*150c0*/  @!P0 IMAD.MOV.U32 R8, RZ, RZ, R0 ;  /* 0x000000ffff088224 */ /* 0x000fca00078e0000 */
[----:B------:R0:W3:Y:S04]  /*150d0*/  @!P0 LDG.E.U8 R190, desc[UR56][R8.64] ;  /* 0x0000003808be8981 */ /* 0x0000e8000c1e1100 */
[----:B----4-:R1:W-:Y:S04]  /*150e0*/  STL [R1+0xdd0], R191 ;  /* 0x000dd0bf01007387 */ /* 0x0103e80000100800 */
[----:B------:R4:W-:Y:S01]  /*150f0*/  STL [R1+0xcb8], R7 ;  /* 0x000cb80701007387 */ /* 0x0009e20000100800 */
[----:B------:R-:W-:-:S03]  /*15100*/  LOP3.LUT R223, R223, 0xffff, RZ, 0xc0, !PT ;  /* 0x0000ffffdfdf7812 */ /* 0x000fc600078ec0ff */
[----:B------:R-:W3:Y:S01]  /*15110*/  LDL R0, [R1+0x3dc] ;  /* 0x0003dc0001007983 */ /* 0x000ee20000100800 */
[----:B0-----:R-:W-:-:S03]  /*15120*/  @!P0 IMAD.MOV.U32 R8, RZ, RZ, R158 ;  /* 0x000000ffff088224 */ /* 0x001fc600078e009e */
[----:B-1----:R-:W3:Y:S01]  /*15130*/  LDL R191, [R1+0x3d8] ;  /* 0x0003d80001bf7983 */ /* 0x002ee20000100800 */
[----:B----4-:R-:W-:-:S03]  /*15140*/  LOP3.LUT R7, R226, 0xffff, RZ, 0xc0, !PT ;  /* 0x0000ffffe2077812 */ /* 0x010fc600078ec0ff */
[----:B------:R-:W4:Y:S01]  /*15150*/  LDL.LU R216, [R1+0x98] ;  /* 0x0000980001d87983 */ /* 0x000f220000300800 */
[--C-:B------:R-:W-:Y:S02]  /*15160*/  PRMT R7, R7, 0x3340, R223.reuse ;  /* 0x0000334007077816 */ /* 0x100fe400000000df */
[----:B------:R-:W-:Y:S01]  /*15170*/  PRMT R223, RZ, 0x7610, R223 ;  /* 0x00007610ffdf7816 */ /* 0x000fe200000000df */
[----:B--2---:R-:W-:-:S05]  /*15180*/  @!P0 IMAD.MOV.U32 R9, RZ, RZ, R159 ;  /* 0x000000ffff098224 */ /* 0x004fca00078e009f */
[----:B------:R0:W2:Y:S02]  /*15190*/  @!P0 LDG.E.U8 R189, desc[UR56][R8.64] ;  /* 0x0000003808bd8981 */ /* 0x0000a4000c1e1100 */
[----:B0-----:R-:W-:Y:S02]  /*151a0*/  @!P0 IMAD.MOV.U32 R8, RZ, RZ, R14 ;  /* 0x000000ffff088224 */ /* 0x001fe400078e000e */
[----:B------:R-:W-:-:S05]  /*151b0*/  @!P0 IMAD.MOV.U32 R9, RZ, RZ, R192 ;  /* 0x000000ffff098224 */ /* 0x000fca00078e00c0 */
[----:B------:R0:W4:Y:S04]  /*151c0*/  @!P0 LDG.E.U8 R223, desc[UR56][R8.64] ;  /* 0x0000003808df8981 */ /* 0x000128000c1e1100 */
[----:B---3--:R-:W-:Y:S04]  /*151d0*/  STL [R1+0xdd4], R190 ;  /* 0x000dd4be01007387 */ /* 0x008fe80000100800 */
[----:B------:R1:W-:Y:S04]  /*151e0*/  STL [R1+0xcb4], R7 ;  /* 0x000cb40701007387 */ /* 0x0003e80000100800 */
[----:B------:R-:W3:Y:S04]  /*151f0*/  LDL R159, [R1+0x398] ;  /* 0x00039800019f7983 */ /* 0x000ee80000100800 */
[----:B------:R-:W3:Y:S01]  /*15200*/  LDL R158, [R1+0x39c] ;  /* 0x00039c00019e7983 */ /* 0x000ee20000100800 */
[----:B------:R-:W-:-:S03]  /*15210*/  LOP3.LUT R252, R252, 0xffff, RZ, 0xc0, !PT ;  /* 0x0000fffffcfc7812 */ /* 0x000fc600078ec0ff */
[----:B------:R-:W3:Y:S01]  /*15220*/  LDL.LU R226, [R1+0x94] ;  /* 0x0000940001e27983 */ /* 0x000ee20000300800 */
[----:B-1----:R-:W-:-:S04]  /*15230*/  LOP3.LUT R7, R203, 0xffff, RZ, 0xc0, !PT ;  /* 0x0000ffffcb077812 */ /* 0x002fc800078ec0ff */
[----:B------:R-:W-:Y:S02]  /*15240*/  PRMT R7, R7, 0x3340, R252 ;  /* 0x0000334007077816 */ /* 0x000fe400000000fc */
[----:B------:R-:W-:Y:S02]  /*15250*/  LOP3.LUT R218, R218, 0xffff, RZ, 0xc0, !PT ;  /* 0x0000ffffdada7812 */ /* 0x000fe400078ec0ff */
[----:B------:R-:W-:Y:S02]  /*15260*/  LOP3.LUT R187, R187, 0xffff, RZ, 0xc0, !PT ;  /* 0x0000ffffbbbb7812 */ /* 0x000fe400078ec0ff */
[----:B------:R-:W-:Y:S01]  /*15270*/  LOP3.LUT R188, R188, 0xffff, RZ, 0xc0, !PT ;  /* 0x0000ffffbcbc7812 */ /* 0x000fe200078ec0ff */
[----:B0-----:R-:W-:Y:S02]  /*15280*/  @!P0 IMAD.MOV.U32 R8, RZ, RZ, R0 ;  /* 0x000000ffff088224 */ /* 0x001fe400078e0000 */
[----:B------:R-:W-:Y:S01]  /*15290*/  @!P0 IMAD.MOV.U32 R9, RZ, RZ, R191 ;  /* 0x000000ffff098224 */ /* 0x000fe200078e00bf */
[----:B------:R-:W-:-:S02]  /*152a0*/  PRMT R162, R187, 0x3340, R188 ;  /* 0x00003340bba27816 */ /* 0x000fc400000000bc */
[----:B------:R-:W-:Y:S01]  /*152b0*/  PRMT R188, RZ, 0x7610, R188 ;  /* 0x00007610ffbc7816 */ /* 0x000fe200000000bc */
[----:B--2---:R0:W-:Y:S04]  /*152c0*/  STL [R1+0xdd8], R189 ;  /* 0x000dd8bd01007387 */ /* 0x0041e80000100800 */
[----:B------:R1:W-:Y:S04]  /*152d0*/  STL [R1+0xcb0], R7 ;  /* 0x000cb00701007387 */ /* 0x0003e80000100800 */
[----:B------:R-:W2:Y:S04]  /*152e0*/  LDL R190, [R1+0x358] ;  /* 0x0003580001be7983 */ /* 0x000ea80000100800 */
[----:B0-----:R-:W2:Y:S01]  /*152f0*/  LDL R189, [R1+0x35c] ;  /* 0x00035c0001bd7983 */ /* 0x001ea20000100800 */
[----:B-1----:R-:W-:-:S03]  /*15300*/  LOP3.LUT R7, R222, 0xffff, RZ, 0xc0, !PT ;  /* 0x0000ffffde077812 */ /* 0x002fc600078ec0ff */
[----:B------:R-:W2:Y:S01]  /*15310*/  LDL.LU R14, [R1+0xb0] ;  /* 0x0000b000010e7983 */ /* 0x000ea20000300800 */
[--C-:B------:R-:W-:Y:S02]  /*15320*/  PRMT R7, R7, 0x3340, R218.reuse ;  /* 0x0000334007077816 */ /* 0x100fe400000000da */
[----:B------:R-:W-:Y:S01]  /*15330*/  PRMT R218, RZ, 0x7610, R218 ;  /* 0x00007610ffda7816 */ /* 0x000fe200000000da */
[----:B----4-:R-:W-:Y:S04]  /*15340*/  STL [R1+0xddc], R223 ;  /* 0x000ddcdf01007387 */ /* 0x010fe80000100800 */
[----:B------:R0:W-:Y:S04]  /*15350*/  STL [R1+0xcac], R7 ;  /* 0x000cac0701007387 */ /* 0x0001e80000100800 */
[----:B------:R-:W4:Y:S04]  /*15360*/  LDL R191, [R1+0x318] ;  /* 0x0003180001bf7983 */ /* 0x000f280000100800 */
[----:B------:R-:W4:Y:S01]  /*15370*/  LDL R0, [R1+0x31c] ;  /* 0x00031c0001007983 */ /* 0x000f220000100800 */
[----:B------:R-:W-:-:S03]  /*15380*/  PRMT R187, RZ, 0x7610, R187 ;  /* 0x00007610ffbb7816 */ /* 0x000fc600000000bb */
[----:B------:R3:W4:Y:S01]  /*15390*/  @!P0 LDG.E.U8 R218, desc[UR56][R8.64] ;  /* 0x0000003808da8981 */ /* 0x000722000c1e1100 */
[----:B------:R-:W-:Y:S02]  /*153a0*/  LOP3.LUT R251, R251, 0xffff, RZ, 0xc0, !PT ;  /* 0x0000fffffbfb7812 */ /* 0x000fe400078ec0ff */
[----:B------:R-:W-:Y:S01]  /*153b0*/  PRMT R186, RZ, 0x7610, R186 ;  /* 0x00007610ffba7816 */ /* 0x000fe200000000ba */
[----:B------:R-:W4:Y:S01]  /*153c0*/  LDL.LU R222, [R1+0xa4] ;  /* 0x0000a40001de7983 */ /* 0x000f220000300800 */
[----:B---3--:R-:W-:Y:S02]  /*153d0*/  @!P0 IMAD.MOV.U32 R8, RZ, RZ, R158 ;  /* 0x000000ffff088224 */ /* 0x008fe400078e009e */
[----:B------:R-:W-:-:S05]  /*153e0*/  @!P0 IMAD.MOV.U32 R9, RZ, RZ, R159 ;  /* 0x000000ffff098224 */ /* 0x000fca00078e009f */
[----:B------:R2:W3:Y:S01]  /*153f0*/  @!P0 LDG.E.U8 R188, desc[UR56][R8.64] ;  /* 0x0000003808bc8981 */ /* 0x0004e2000c1e1100 */
[----:B0-----:R-:W-:-:S04]  /*15400*/  LOP3.LUT R7, R216, 0xffff, RZ, 0xc0, !PT ;  /* 0x0000ffffd8077812 */ /* 0x001fc800078ec0ff */
[----:B------:R-:W-:Y:S02]  /*15410*/  PRMT R7, R7, 0x3340, R251 ;  /* 0x0000334007077816 */ /* 0x000fe400000000fb */
[----:B------:R-:W-:Y:S01]  /*15420*/  LOP3.LUT R217, R217, 0xffff, RZ, 0xc0, !PT ;  /* 0x0000ffffd9d97812 */ /* 0x000fe200078ec0ff */
[----:B--2---:R-:W-:Y:S02]  /*15430*/  @!P0 IMAD.MOV.U32 R9, RZ, RZ, R190 ;  /* 0x000000ffff098224 */ /* 0x004fe400078e00be */
[----:B------:R-:W-:-:S05]  /*15440*/  @!P0 IMAD.MOV.U32 R8, RZ, RZ, R189 ;  /* 0x000000ffff088224 */ /* 0x000fca00078e00bd */
[----:B------:R0:W2:Y:S04]  /*15450*/  @!P0 LDG.E.U8 R187, desc[UR56][R8.64] ;  /* 0x0000003808bb8981 */ /* 0x0000a8000c1e1100 */
[----:B----4-:R-:W-:Y:S01]  /*15460*/  STL [R1+0xde0], R218 ;  /* 0x000de0da01007387 */ /* 0x010fe20000100800 */
[----:B0-----:R-:W-:Y:S02]  /*15470*/  @!P0 IMAD.MOV.U32 R8, RZ, RZ, R0 ;  /* 0x000000ffff088224 */ /* 0x001fe400078e0000 */
[----:B------:R-:W-:Y:S01]  /*15480*/  @!P0 IMAD.MOV.U32 R9, RZ, RZ, R191 ;  /* 0x000000ffff098224 */ /* 0x000fe200078e00bf */
[----:B------:R0:W-:Y:S04]  /*15490*/  STL [R1+0xca8], R7 ;  /* 0x000ca80701007387 */ /* 0x0001e80000100800 */
[----:B------:R-:W4:Y:S04]  /*154a0*/  LDL R159, [R1+0x2d8] ;  /* 0x0002d800019f7983 */ /* 0x000f280000100800 */
[----:B------:R-:W4:Y:S04]  /*154b0*/  LDL R158, [R1+0x2dc] ;  /* 0x0002dc00019e7983 */ /* 0x000f280000100800 */
[----:B------:R4:W4:Y:S01]  /*154c0*/  @!P0 LDG.E.U8 R186, desc[UR56][R8.64] ;  /* 0x0000003808ba8981 */ /* 0x000922000c1e1100 */
[----:B0-----:R-:W-:-:S03]  /*154d0*/  LOP3.LUT R7, R226, 0xffff, RZ, 0xc0, !PT ;  /* 0x0000ffffe2077812 */ /* 0x001fc600078ec0ff */
[----:B---3--:R-:W-:Y:S04]  /*154e0*/  STL [R1+0xde4], R188 ;  /* 0x000de4bc01007387 */ /* 0x008fe80000100800 */
[----:B------:R-:W3:Y:S04]  /*154f0*/  LDL.LU R216, [R1+0xcc] ;  /* 0x0000cc0001d87983 */ /* 0x000ee80000300800 */
[----:B------:R-:W3:Y:S01]  /*15500*/  LDL.LU R226, [R1+0xa0] ;  /* 0x0000a00001e27983 */ /* 0x000ee20000300800 */
[----:B------:R-:W-:-:S05]  /*15510*/  PRMT R7, R7, 0x3340, R217 ;  /* 0x0000334007077816 */ /* 0x000fca00000000d9 */
[----:B------:R0:W-:Y:S04]  /*15520*/  STL [R1+0xca4], R7 ;  /* 0x000ca40701007387 */ /* 0x0001e80000100800 */
[----:B------:R-:W3:Y:S04]  /*15530*/  LDL R190, [R1+0x298] ;  /* 0x0002980001be7983 */ /* 0x000ee80000100800 */
[----:B------:R-:W3:Y:S01]  /*15540*/  LDL R189, [R1+0x29c] ;  /* 0x00029c0001bd7983 */ /* 0x000ee20000100800 */
[----:B------:R-:W-:Y:S02]  /*15550*/  LOP3.LUT R221, R221, 0xffff, RZ, 0xc0, !PT ;  /* 0x0000ffffdddd7812 */ /* 0x000fe400078ec0ff */
[----:B0-----:R-:W-:-:S04]  /*15560*/  LOP3.LUT R7, R14, 0xffff, RZ, 0xc0, !PT ;  /* 0x0000ffff0e077812 */ /* 0x001fc800078ec0ff */
[----:B------:R-:W-:Y:S02]  /*15570*/  PRMT R7, R7, 0x3340, R221 ;  /* 0x0000334007077816 */ /* 0x000fe400000000dd */
[----:B------:R-:W-:Y:S02]  /*15580*/  LOP3.LUT R212, R212, 0xffff, RZ, 0xc0, !PT ;  /* 0x0000ffffd4d47812 */ /* 0x000fe400078ec0ff */
[----:B------:R-:W-:Y:S02]  /*15590*/  PRMT R185, RZ, 0x7610, R185 ;  /* 0x00007610ffb97816 */ /* 0x000fe400000000b9 */
[----:B------:R-:W-:Y:S02]  /*155a0*/  LOP3.LUT R183, R183, 0xffff, RZ, 0xc0, !PT ;  /* 0x0000ffffb7b77812 */ /* 0x000fe400078ec0ff */
[----:B------:R-:W-:-:S04]  /*155b0*/  LOP3.LUT R184, R184, 0xffff, RZ, 0xc0, !PT ;  /* 0x0000ffffb8b87812 */ /* 0x000fc800078ec0ff */
[--C-:B------:R-:W-:Y:S02]  /*155c0*/  PRMT R161, R183, 0x3340, R184.reuse ;  /* 0x00003340b7a17816 */ /* 0x100fe400000000b8 */
[----:B------:R-:W-:Y:S01]  /*155d0*/  PRMT R184, RZ, 0x7610, R184 ;  /* 0x00007610ffb87816 */ /* 0x000fe200000000b8 */
[----:B--2---:R-:W-:Y:S04]  /*155e0*/  STL [R1+0xde8], R187 ;  /* 0x000de8bb01007387 */ /* 0x004fe80000100800 */
[----:B------:R-:W2:Y:S04]  /*155f0*/  LDL.LU R14, [R1+0xc0] ;  /* 0x0000c000010e7983 */ /* 0x000ea80000300800 */
[----:B------:R0:W-:Y:S04]  /*15600*/  STL [R1+0xca0], R7 ;  /* 0x000ca00701007387 */ /* 0x0001e80000100800 */
[----:B------:R-:W2:Y:S01]  /*15610*/  LDL R188, [R1+0x258] ;  /* 0x0002580001bc7983 */ /* 0x000ea20000100800 */
[----:B0-----:R-:W-:Y:S01]  /*15620*/  LOP3.LUT R7, R222, 0xffff, RZ, 0xc0, !PT ;  /* 0x0000ffffde077812 */ /* 0x001fe200078ec0ff */
[----:B----4-:R-:W-:-:S02]  /*15630*/  @!P0 IMAD.MOV.U32 R9, RZ, RZ, R159 ;  /* 0x000000ffff098224 */ /* 0x010fc400078e009f */
[----:B------:R-:W-:Y:S01]  /*15640*/  @!P0 IMAD.MOV.U32 R8, RZ, RZ, R158 ;  /* 0x000000ffff088224 */ /* 0x000fe200078e009e */
[----:B------:R-:W-:Y:S01]  /*15650*/  PRMT R7, R7, 0x3340, R212 ;  /* 0x0000334007077816 */ /* 0x000fe200000000d4 */
[----:B------:R-:W-:Y:S04]  /*15660*/  STL [R1+0xdec], R186 ;  /* 0x000decba01007387 */ /* 0x000fe80000100800 */
[----:B------:R-:W4:Y:S04]  /*15670*/  LDL.LU R0, [R1+0x25c] ;  /* 0x00025c0001007983 */ /* 0x000f280000300800 */
[----:B------:R-:W4:Y:S04]  /*15680*/  LDL.LU R203, [R1+0xe4] ;  /* 0x0000e40001cb7983 */ /* 0x000f280000300800 */
[----:B------:R-:W4:Y:S04]  /*15690*/  LDL.LU R222, [R1+0xbc] ;  /* 0x0000bc0001de7983 */ /* 0x000f280000300800 */
[----:B------:R3:W-:Y:S04]  /*156a0*/  STL [R1+0xc9c], R7 ;  /* 0x000c9c0701007387 */ /* 0x0007e80000100800 */
[----:B------:R0:W4:Y:S04]  /*156b0*/  @!P0 LDG.E.U8 R185, desc[UR56][R8.64] ;  /* 0x0000003808b98981 */ /* 0x000128000c1e1100 */
[----:B------:R-:W4:Y:S04]  /*156c0*/  LDL R159, [R1+0x414] ;  /* 0x00041400019f7983 */ /* 0x000f280000100800 */
[----:B------:R-:W4:Y:S01]  /*156d0*/  LDL R158, [R1+0x418] ;  /* 0x00041800019e7983 */ /* 0x000f220000100800 */
[----:B---3--:R-:W-:-:S02]  /*156e0*/  LOP3.LUT R7, R216, 0xffff, RZ, 0xc0, !PT ;  /* 0x0000ffffd8077812 */ /* 0x008fc400078ec0ff */
[----:B0-----:R-:W-:Y:S01]  /*156f0*/  LOP3.LUT R8, R226, 0xffff, RZ, 0xc0, !PT ;  /* 0x0000ffffe2087812 */ /* 0x001fe200078ec0ff */
[----:B------:R-:W-:-:S03]  /*15700*/  @!P0 IMAD.MOV.U32 R9, RZ, RZ, R190 ;  /* 0x000000ffff098224 */ /* 0x000fc600078e00be */
[----:B------:R-:W-:Y:S01]  /*15710*/  PRMT R7, R7, 0x3340, R8 ;  /* 0x0000334007077816 */ /* 0x000fe20000000008 */
[----:B------:R-:W-:-:S05]  /*15720*/  @!P0 IMAD.MOV.U32 R8, RZ, RZ, R189 ;  /* 0x000000ffff088224 */ /* 0x000fca00078e00bd */
[----:B------:R0:W3:Y:S01]  /*15730*/  @!P0 LDG.E.U8 R184, desc[UR56][R8.64] ;  /* 0x0000003808b88981 */ /* 0x0000e2000c1e1100 */
[----:B------:R-:W-:Y:S02]  /*15740*/  PRMT R183, RZ, 0x7610, R183 ;  /* 0x00007610ffb77816 */ /* 0x000fe400000000b7 */
[----:B0-----:R-:W-:Y:S02]  /*15750*/  LOP3.LUT R8, R213, 0xffff, RZ, 0xc0, !PT ;  /* 0x0000ffffd5087812 */ /* 0x001fe400078ec0ff */
[----:B------:R-:W-:Y:S01]  /*15760*/  PRMT R221, RZ, 0x7610, R221 ;  /* 0x00007610ffdd7816 */ /* 0x000fe200000000dd */
[----:B--2---:R-:W-:Y:S01]  /*15770*/  @!P0 IMAD.MOV.U32 R9, RZ, RZ, R188 ;  /* 0x000000ffff098224 */ /* 0x004fe200078e00bc */
[----:B----4-:R0:W-:Y:S04]  /*15780*/  STL [R1+0xdf0], R185 ;  /* 0x000df0b901007387 */ /* 0x0101e80000100800 */
[----:B------:R-:W2:Y:S04]  /*15790*/  LDL.LU R216, [R1+0xd8] ;  /* 0x0000d80001d87983 */ /* 0x000ea80000300800 */
[----:B------:R-:W4:Y:S04]  /*157a0*/  LDL.LU R226, [R1+0xac] ;  /* 0x0000ac0001e27983 */ /* 0x000f280000300800 */
[----:B------:R1:W-:Y:S04]  /*157b0*/  STL [R1+0xc98], R7 ;  /* 0x000c980701007387 */ /* 0x0003e80000100800 */
[----:B------:R-:W4:Y:S04]  /*157c0*/  LDL R187, [R1+0x3d0] ;  /* 0x0003d00001bb7983 */ /* 0x000f280000100800 */
[----:B0-----:R-:W4:Y:S01]  /*157d0*/  LDL R185, [R1+0x3d4] ;  /* 0x0003d40001b97983 */ /* 0x001f220000100800 */
[----:B-1----:R-:W-:-:S04]  /*157e0*/  LOP3.LUT R7, R14, 0xffff, RZ, 0xc0, !PT ;  /* 0x0000ffff0e077812 */ /* 0x002fc800078ec0ff */
[----:B------:R-:W-:Y:S01]  /*157f0*/  PRMT R7, R7, 0x3340, R8 ;  /* 0x0000334007077816 */ /* 0x000fe20000000008 */
[----:B------:R-:W-:Y:S01]  /*15800*/  @!P0 IMAD.MOV.U32 R8, RZ, RZ, R0 ;  /* 0x000000ffff088224 */ /* 0x000fe200078e0000 */
[----:B---3--:R0:W-:Y:S04]  /*15810*/  STL [R1+0xdf4], R184 ;  /* 0x000df4b801007387 */ /* 0x0081e80000100800 */
[----:B------:R-:W3:Y:S04]  /*15820*/  LDL.LU R202, [R1+0xfc] ;  /* 0x0000fc0001ca7983 */ /* 0x000ee80000300800 */
[----:B------:R-:W3:Y:S04]  /*15830*/  LDL.LU R14, [R1+0xd4] ;  /* 0x0000d400010e7983 */ /* 0x000ee80000300800 */
[----:B------:R1:W-:Y:S04]  /*15840*/  STL [R1+0xc94], R7 ;  /* 0x000c940701007387 */ /* 0x0003e80000100800 */
[----:B------:R1:W3:Y:S04]  /*15850*/  @!P0 LDG.E.U8 R183, desc[UR56][R8.64] ;  /* 0x0000003808b78981 */ /* 0x0002e8000c1e1100 */
[----:B------:R-:W3:Y:S04]  /*15860*/  LDL R186, [R1+0x390] ;  /* 0x0003900001ba7983 */ /* 0x000ee80000100800 */
[----:B0-----:R-:W3:Y:S01]  /*15870*/  LDL R184, [R1+0x394] ;  /* 0x0003940001b87983 */ /* 0x001ee20000100800 */
[----:B-1----:R-:W-:-:S02]  /*15880*/  LOP3.LUT R7, R203, 0xffff, RZ, 0xc0, !PT ;  /* 0x0000ffffcb077812 */ /* 0x002fc400078ec0ff */
[----:B------:R-:W-:Y:S01]  /*15890*/  LOP3.LUT R8, R222, 0xffff, RZ, 0xc0, !PT ;  /* 0x0000ffffde087812 */ /* 0x000fe200078ec0ff */
[----:B------:R0:W-:Y:S01]  /*158a0*/  STL [R1+0xd64], R0 ;  /* 0x000d640001007387 */ /* 0x0001e20000100800 */
[----:B------:R-:W-:Y:S02]  /*158b0*/  @!P0 IMAD.MOV.U32 R9, RZ, RZ, R159 ;  /* 0x000000ffff098224 */ /* 0x000fe400078e009f */
[----:B0-----:R-:W-:Y:S01]  /*158c0*/  PRMT R0, R7, 0x3340, R8 ;  /* 0x0000334007007816 */ /* 0x001fe20000000008 */
[----:B------:R-:W-:-:S05]  /*158d0*/  @!P0 IMAD.MOV.U32 R8, RZ, RZ, R158 ;  /* 0x000000ffff088224 */ /* 0x000fca00078e009e */
[----:B------:R4:W3:Y:S01]  /*158e0*/  @!P0 LDG.E.U8 R221, desc[UR56][R8.64] ;  /* 0x0000003808dd8981 */ /* 0x0008e2000c1e1100 */
[----:B------:R-:W-:Y:S02]  /*158f0*/  PRMT R217, RZ, 0x7610, R217 ;  /* 0x00007610ffd97816 */ /* 0x000fe400000000d9 */
[----:B------:R-:W-:Y:S02]  /*15900*/  PRMT R182, RZ, 0x7610, R182 ;  /* 0x00007610ffb67816 */ /* 0x000fe400000000b6 */
[----:B--2---:R-:W-:Y:S02]  /*15910*/  LOP3.LUT R7, R216, 0xffff, RZ, 0xc0, !PT ;  /* 0x0000ffffd8077812 */ /* 0x004fe400078ec0ff */
[----:B----4-:R-:W-:Y:S01]  /*15920*/  LOP3.LUT R8, R226, 0xffff, RZ, 0xc0, !PT ;  /* 0x0000ffffe2087812 */ /* 0x010fe200078ec0ff */
[----:B------:R-:W-:Y:S01]  /*15930*/  @!P0 IMAD.MOV.U32 R9, RZ, RZ, R187 ;  /* 0x000000ffff098224 */ /* 0x000fe200078e00bb */
[----:B---3--:R-:W-:Y:S04]  /*15940*/  STL [R1+0xdf8], R183 ;  /* 0x000df8b701007387 */ /* 0x008fe80000100800 */
[----:B------:R-:W2:Y:S04]  /*15950*/  LDL.LU R203, [R1+0xf0] ;  /* 0x0000f00001cb7983 */ /* 0x000ea80000300800 */
[----:B------:R-:W3:Y:S04]  /*15960*/  LDL.LU R222, [R1+0xc8] ;  /* 0x0000c80001de7983 */ /* 0x000ee80000300800 */
[----:B------:R0:W-:Y:S04]  /*15970*/  STL [R1+0xc90], R0 ;  /* 0x000c900001007387 */ /* 0x0001e80000100800 */
[----:B------:R-:W4:Y:S04]  /*15980*/  LDL R159, [R1+0x350] ;  /* 0x00035000019f7983 */ /* 0x000f280000100800 */
[----:B------:R-:W4:Y:S01]  /*15990*/  LDL R158, [R1+0x354] ;  /* 0x00035400019e7983 */ /* 0x000f220000100800 */
[----:B0-----:R-:W-:Y:S01]  /*159a0*/  PRMT R0, R7, 0x3340, R8 ;  /* 0x0000334007007816 */ /* 0x001fe20000000008 */
[----:B------:R-:W-:Y:S01]  /*159b0*/  @!P0 IMAD.MOV.U32 R8, RZ, RZ, R185 ;  /* 0x000000ffff088224 */ /* 0x000fe200078e00b9 */
[----:B------:R-:W-:-:S04]  /*159c0*/  LOP3.LUT R7, R202, 0xffff, RZ, 0xc0, !PT ;  /* 0x0000ffffca077812 */ /* 0x000fc800078ec0ff */
[----:B------:R0:W4:Y:S04]  /*159d0*/  @!P0 LDG.E.U8 R217, desc[UR56][R8.64] ;  /* 0x0000003808d98981 */ /* 0x000128000c1e1100 */
[----:B------:R-:W-:Y:S04]  /*159e0*/  STL [R1+0xdfc], R221 ;  /* 0x000dfcdd01007387 */ /* 0x000fe80000100800 */
[----:B------:R-:W4:Y:S01]  /*159f0*/  LDL.LU R216, [R1+0x114] ;  /* 0x0001140001d87983 */ /* 0x000f220000300800 */
[----:B0-----:R-:W-:-:S03]  /*15a00*/  LOP3.LUT R8, R14, 0xffff, RZ, 0xc0, !PT ;  /* 0x0000ffff0e087812 */ /* 0x001fc600078ec0ff */
[----:B------:R-:W4:Y:S04]  /*15a10*/  LDL.LU R226, [R1+0xec] ;  /* 0x0000ec0001e27983 */ /* 0x000f280000300800 */
[----:B------:R0:W-:Y:S01]  /*15a20*/  STL [R1+0xc8c], R0 ;  /* 0x000c8c0001007387 */ /* 0x0001e20000100800 */
[----:B------:R-:W-:-:S03]  /*15a30*/  @!P0 IMAD.MOV.U32 R9, RZ, RZ, R186 ;  /* 0x000000ffff098224 */ /* 0x000fc600078e00ba */
[----:B------:R-:W4:Y:S04]  /*15a40*/  LDL R185, [R1+0x310] ;  /* 0x0003100001b97983 */ /* 0x000f280000100800 */
[----:B------:R-:W4:Y:S01]  /*15a50*/  LDL R183, [R1+0x314] ;  /* 0x0003140001b77983 */ /* 0x000f220000100800 */
[----:B0-----:R-:W-:Y:S01]  /*15a60*/  PRMT R0, R7, 0x3340, R8 ;  /* 0x0000334007007816 */ /* 0x001fe20000000008 */
[----:B------:R-:W-:-:S05]  /*15a70*/  @!P0 IMAD.MOV.U32 R8, RZ, RZ, R184 ;  /* 0x000000ffff088224 */ /* 0x000fca00078e00b8 */
[----:B------:R3:W4:Y:S01]  /*15a80*/  @!P0 LDG.E.U8 R182, desc[UR56][R8.64] ;  /* 0x0000003808b68981 */ /* 0x000722000c1e1100 */
[----:B------:R-:W-:Y:S02]  /*15a90*/  PRMT R181, RZ, 0x7610, R181 ;  /* 0x00007610ffb57816 */ /* 0x000fe400000000b5 */
[----:B------:R-:W-:Y:S02]  /*15aa0*/  LOP3.LUT R179, R179, 0xffff, RZ, 0xc0, !PT ;  /* 0x0000ffffb3b37812 */ /* 0x000fe400078ec0ff */
[----:B------:R-:W-:-:S04]  /*15ab0*/  LOP3.LUT R180, R180, 0xffff, RZ, 0xc0, !PT ;  /* 0x0000ffffb4b47812 */ /* 0x000fc800078ec0ff */
[--C-:B------:R-:W-:Y:S02]  /*15ac0*/  PRMT R163, R179, 0x3340, R180.reuse ;  /* 0x00003340b3a37816 */ /* 0x100fe400000000b4 */
[----:B------:R-:W-:Y:S02]  /*15ad0*/  PRMT R180, RZ, 0x7610, R180 ;  /* 0x00007610ffb47816 */ /* 0x000fe400000000b4 */
[----:B--2---:R-:W-:Y:S02]  /*15ae0*/  LOP3.LUT R7, R203, 0xffff, RZ, 0xc0, !PT ;  /* 0x0000ffffcb077812 */ /* 0x004fe400078ec0ff */
[----:B---3--:R-:W-:Y:S01]  /*15af0*/  LOP3.LUT R8, R222, 0xffff, RZ, 0xc0, !PT ;  /* 0x0000ffffde087812 */ /* 0x008fe200078ec0ff */
[----:B----4-:R-:W-:-:S03]  /*15b00*/  @!P0 IMAD.MOV.U32 R9, RZ, RZ, R159 ;  /* 0x000000ffff098224 */ /* 0x010fc600078e009f */
[----:B------:R-:W-:Y:S01]  /*15b10*/  PRMT R7, R7, 0x3340, R8 ;  /* 0x0000334007077816 */ /* 0x000fe20000000008 */
[----:B------:R-:W-:-:S05]  /*15b20*/  @!P0 IMAD.MOV.U32 R8, RZ, RZ, R158 ;  /* 0x000000ffff088224 */ /* 0x000fca00078e009e */
[----:B------:R0:W2:Y:S04]  /*15b30*/  @!P0 LDG.E.U8 R181, desc[UR56][R8.64] ;  /* 0x0000003808b58981 */ /* 0x0000a8000c1e1100 */
[----:B------:R-:W-:Y:S04]  /*15b40*/  STL [R1+0xe00], R217 ;  /* 0x000e00d901007387 */ /* 0x000fe80000100800 */
[----:B------:R-:W3:Y:S04]  /*15b50*/  LDL.LU R202, [R1+0x108] ;  /* 0x0001080001ca7983 */ /* 0x000ee80000300800 */
[----:B------:R-:W4:Y:S04]  /*15b60*/  LDL.LU R14, [R1+0xe0] ;  /* 0x0000e000010e7983 */ /* 0x000f280000300800 */
[----:B------:R1:W-:Y:S04]  /*15b70*/  STL [R1+0xc88], R0 ;  /* 0x000c880001007387 */ /* 0x0003e80000100800 */
[----:B------:R-:W3:Y:S04]  /*15b80*/  LDL R184, [R1+0x2d0] ;  /* 0x0002d00001b87983 */ /* 0x000ee80000100800 */
[----:B-1----:R-:W3:Y:S01]  /*15b90*/  LDL R0, [R1+0x2d4] ;  /* 0x0002d40001007983 */ /* 0x002ee20000100800 */
[----:B0-----:R-:W-:Y:S01]  /*15ba0*/  LOP3.LUT R8, R226, 0xffff, RZ, 0xc0, !PT ;  /* 0x0000ffffe2087812 */ /* 0x001fe200078ec0ff */
[----:B------:R-:W-:-:S02]  /*15bb0*/  @!P0 IMAD.MOV.U32 R9, RZ, RZ, R185 ;  /* 0x000000ffff098224 */ /* 0x000fc400078e00b9 */
[----:B------:R-:W-:Y:S04]  /*15bc0*/  STL [R1+0xe04], R182 ;  /* 0x000e04b601007387 */ /* 0x000fe80000100800 */
[----:B------:R-:W3:Y:S04]  /*15bd0*/  LDL.LU R203, [R1+0x130] ;  /* 0x0001300001cb7983 */ /* 0x000ee80000300800 */
[----:B------:R-:W3:Y:S04]  /*15be0*/  LDL.LU R222, [R1+0x104] ;  /* 0x0001040001de7983 */ /* 0x000ee80000300800 */
[----:B------:R0:W-:Y:S04]  /*15bf0*/  STL [R1+0xc84], R7 ;  /* 0x000c840701007387 */ /* 0x0001e80000100800 */
[----:B------:R-:W3:Y:S04]  /*15c00*/  LDL R159, [R1+0x290] ;  /* 0x00029000019f7983 */ /* 0x000ee80000100800 */
[----:B------:R-:W3:Y:S01]  /*15c10*/  LDL R158, [R1+0x294] ;  /* 0x00029400019e7983 */ /* 0x000ee20000100800 */
[----:B0-----:R-:W-:-:S04]  /*15c20*/  LOP3.LUT R7, R216, 0xffff, RZ, 0xc0, !PT ;  /* 0x0000ffffd8077812 */ /* 0x001fc800078ec0ff */
[----:B------:R-:W-:Y:S01]  /*15c30*/  PRMT R7, R7, 0x3340, R8 ;  /* 0x0000334007077816 */ /* 0x000fe20000000008 */
[----:B------:R-:W-:-:S05]  /*15c40*/  @!P0 IMAD.MOV.U32 R8, RZ, RZ, R183 ;  /* 0x000000ffff088224 */ /* 0x000fca00078e00b7 */
[----:B------:R4:W3:Y:S01]  /*15c50*/  @!P0 LDG.E.U8 R180, desc[UR56][R8.64] ;  /* 0x0000003808b48981 */ /* 0x0008e2000c1e1100 */
[----:B------:R-:W-:Y:S02]  /*15c60*/  PRMT R179, RZ, 0x7610, R179 ;  /* 0x00007610ffb37816 */ /* 0x000fe400000000b3 */
[----:B------:R-:W-:Y:S01]  /*15c70*/  PRMT R178, RZ, 0x7610, R178 ;  /* 0x00007610ffb27816 */ /* 0x000fe200000000b2 */
[----:B--2---:R-:W-:Y:S04]  /*15c80*/  STL [R1+0xe08], R181 ;  /* 0x000e08b501007387 */ /* 0x004fe80000100800 */
[----:B------:R-:W2:Y:S04]  /*15c90*/  LDL.LU R216, [R1+0x124] ;  /* 0x0001240001d87983 */ /* 0x000ea80000300800 */
[----:B------:R-:W2:Y:S04]  /*15ca0*/  LDL.LU R226, [R1+0xf8] ;  /* 0x0000f80001e27983 */ /* 0x000ea80000300800 */
[----:B------:R3:W-:Y:S04]  /*15cb0*/  STL [R1+0xc80], R7 ;  /* 0x000c800701007387 */ /* 0x0007e80000100800 */
[----:B------:R-:W2:Y:S04]  /*15cc0*/  LDL R183, [R1+0x250] ;  /* 0x0002500001b77983 */ /* 0x000ea80000100800 */
[----:B------:R-:W2:Y:S01]  /*15cd0*/  LDL R182, [R1+0x254] ;  /* 0x0002540001b67983 */ /* 0x000ea20000100800 */
[----:B----4-:R-:W-:-:S02]  /*15ce0*/  LOP3.LUT R8, R14, 0xffff, RZ, 0xc0, !PT ;  /* 0x0000ffff0e087812 */ /* 0x010fc400078ec0ff */
[----:B---3--:R-:W-:Y:S01]  /*15cf0*/  LOP3.LUT R7, R202, 0xffff, RZ, 0xc0, !PT ;  /* 0x0000ffffca077812 */ /* 0x008fe200078ec0ff */
[----:B------:R-:W-:-:S03]  /*15d00*/  @!P0 IMAD.MOV.U32 R9, RZ, RZ, R184 ;  /* 0x000000ffff098224 */ /* 0x000fc600078e00b8 */
[----:B------:R-:W-:Y:S01]  /*15d10*/  PRMT R7, R7, 0x3340, R8 ;  /* 0x0000334007077816 */ /* 0x000fe20000000008 */
[----:B------:R-:W-:-:S05]  /*15d20*/  @!P0 IMAD.MOV.U32 R8, RZ, RZ, R0 ;  /* 0x000000ffff088224 */ /* 0x000fca00078e0000 */
[----:B------:R0:W3:Y:S02]  /*15d30*/  @!P0 LDG.E.U8 R179, desc[UR56][R8.64] ;  /* 0x0000003808b38981 */ /* 0x0000e4000c1e1100 */
[----:B0-----:R-:W-:Y:S01]  /*15d40*/  LOP3.LUT R8, R222, 0xffff, RZ, 0xc0, !PT ;  /* 0x0000ffffde087812 */ /* 0x001fe200078ec0ff */
[----:B------:R-:W-:Y:S01]  /*15d50*/  @!P0 IMAD.MOV.U32 R9, RZ, RZ, R159 ;  /* 0x000000ffff098224 */ /* 0x000fe200078e009f */
[----:B------:R-:W-:Y:S04]  /*15d60*/  STL [R1+0xe0c], R180 ;  /* 0x000e0cb401007387 */ /* 0x000fe80000100800 */
[----:B------:R-:W4:Y:S04]  /*15d70*/  LDL.LU R202, [R1+0x148] ;  /* 0x0001480001ca7983 */ /* 0x000f280000300800 */
[----:B------:R-:W4:Y:S04]  /*15d80*/  LDL.LU R14, [R1+0x120] ;  /* 0x00012000010e7983 */ /* 0x000f280000300800 */
[----:B------:R0:W-:Y:S04]  /*15d90*/  STL [R1+0xc7c], R7 ;  /* 0x000c7c0701007387 */ /* 0x0001e80000100800 */
[----:B------:R-:W4:Y:S04]  /*15da0*/  LDL R181, [R1+0x40c] ;  /* 0x00040c0001b57983 */ /* 0x000f280000100800 */
[----:B------:R-:W4:Y:S01]  /*15db0*/  LDL R0, [R1+0x410] ;  /* 0x0004100001007983 */ /* 0x000f220000100800 */
[----:B0-----:R-:W-:-:S04]  /*15dc0*/  LOP3.LUT R7, R203, 0xffff, RZ, 0xc0, !PT ;  /* 0x0000ffffcb077812 */ /* 0x001fc800078ec0ff */
[----:B------:R-:W-:Y:S01]  /*15dd0*/  PRMT R7, R7, 0x3340, R8 ;  /* 0x0000334007077816 */ /* 0x000fe20000000008 */
[----:B------:R-:W-:-:S05]  /*15de0*/  @!P0 IMAD.MOV.U32 R8, RZ, RZ, R158 ;  /* 0x000000ffff088224 */ /* 0x000fca00078e009e */
[----:B------:R2:W4:Y:S01]  /*15df0*/  @!P0 LDG.E.U8 R178, desc[UR56][R8.64] ;  /* 0x0000003808b28981 */ /* 0x000522000c1e1100 */
[----:B------:R-:W-:Y:S02]  /*15e00*/  PRMT R177, RZ, 0x7610, R177 ;  /* 0x00007610ffb17816 */ /* 0x000fe400000000b1 */
[----:B------:R-:W-:Y:S02]  /*15e10*/  PRMT R213, RZ, 0x7610, R213 ;  /* 0x00007610ffd57816 */ /* 0x000fe400000000d5 */
[----:B--2---:R-:W-:Y:S01]  /*15e20*/  LOP3.LUT R8, R226, 0xffff, RZ, 0xc0, !PT ;  /* 0x0000ffffe2087812 */ /* 0x004fe200078ec0ff */
[----:B------:R-:W-:Y:S01]  /*15e30*/  @!P0 IMAD.MOV.U32 R9, RZ, RZ, R183 ;  /* 0x000000ffff098224 */ /* 0x000fe200078e00b7 */
[----:B---3--:R-:W-:Y:S04]  /*15e40*/  STL [R1+0xe10], R179 ;  /* 0x000e10b301007387 */ /* 0x008fe80000100800 */
[----:B------:R-:W2:Y:S04]  /*15e50*/  LDL.LU R203, [R1+0x13c] ;  /* 0x00013c0001cb7983 */ /* 0x000ea80000300800 */
[----:B------:R-:W3:Y:S04]  /*15e60*/  LDL.LU R222, [R1+0x110] ;  /* 0x0001100001de7983 */ /* 0x000ee80000300800 */
[----:B------:R0:W-:Y:S04]  /*15e70*/  STL [R1+0xc78], R7 ;  /* 0x000c780701007387 */ /* 0x0001e80000100800 */
[----:B------:R-:W2:Y:S04]  /*15e80*/  LDL R159, [R1+0x3c8] ;  /* 0x0003c800019f7983 */ /* 0x000ea80000100800 */
[----:B------:R-:W2:Y:S01]  /*15e90*/  LDL R158, [R1+0x3cc] ;  /* 0x0003cc00019e7983 */ /* 0x000ea20000100800 */
[----:B0-----:R-:W-:-:S04]  /*15ea0*/  LOP3.LUT R7, R216, 0xffff, RZ, 0xc0, !PT ;  /* 0x0000ffffd8077812 */ /* 0x001fc800078ec0ff */
[----:B------:R-:W-:Y:S01]  /*15eb0*/  PRMT R7, R7, 0x3340, R8 ;  /* 0x0000334007077816 */ /* 0x000fe20000000008 */
[----:B------:R-:W-:-:S05]  /*15ec0*/  @!P0 IMAD.MOV.U32 R8, RZ, RZ, R182 ;  /* 0x000000ffff088224 */ /* 0x000fca00078e00b6 */
[----:B------:R4:W2:Y:S02]  /*15ed0*/  @!P0 LDG.E.U8 R177, desc[UR56][R8.64] ;  /* 0x0000003808b18981 */ /* 0x0008a4000c1e1100 */
[----:B----4-:R-:W-:Y:S01]  /*15ee0*/  LOP3.LUT R8, R14, 0xffff, RZ, 0xc0, !PT ;  /* 0x0000ffff0e087812 */ /* 0x010fe200078ec0ff */
[----:B------:R-:W-:Y:S01]  /*15ef0*/  @!P0 IMAD.MOV.U32 R9, RZ, RZ, R181 ;  /* 0x000000ffff098224 */ /* 0x000fe200078e00b5 */
[----:B------:R0:W-:Y:S04]  /*15f00*/  STL [R1+0xe14], R178 ;  /* 0x000e14b201007387 */ /* 0x0001e80000100800 */
[----:B------:R-:W4:Y:S04]  /*15f10*/  LDL.LU R216, [R1+0x160] ;  /* 0x0001600001d87983 */ /* 0x000f280000300800 */
[----:B------:R-:W4:Y:S04]  /*15f20*/  LDL.LU R226, [R1+0x138] ;  /* 0x0001380001e27983 */ /* 0x000f280000300800 */
[----:B------:R1:W-:Y:S04]  /*15f30*/  STL [R1+0xc74], R7 ;  /* 0x000c740701007387 */ /* 0x0003e80000100800 */
[----:B------:R-:W4:Y:S04]  /*15f40*/  LDL R180, [R1+0x388] ;  /* 0x0003880001b47983 */ /* 0x000f280000100800 */
[----:B0-----:R-:W4:Y:S01]  /*15f50*/  LDL R178, [R1+0x38c] ;  /* 0x00038c0001b27983 */ /* 0x001f220000100800 */
[----:B-1----:R-:W-:-:S04]  /*15f60*/  LOP3.LUT R7, R202, 0xffff, RZ, 0xc0, !PT ;  /* 0x0000ffffca077812 */ /* 0x002fc800078ec0ff */
[----:B------:R-:W-:Y:S01]  /*15f70*/  PRMT R7, R7, 0x3340, R8 ;  /* 0x0000334007077816 */ /* 0x000fe20000000008 */
[----:B------:R-:W-:-:S05]  /*15f80*/  @!P0 IMAD.MOV.U32 R8, RZ, RZ, R0 ;  /* 0x000000ffff088224 */ /* 0x000fca00078e0000 */
[----:B------:R3:W4:Y:S01]  /*15f90*/  @!P0 LDG.E.U8 R213, desc[UR56][R8.64] ;  /* 0x0000003808d58981 */ /* 0x000722000c1e1100 */
[----:B------:R-:W-:Y:S02]  /*15fa0*/  PRMT R212, RZ, 0x7610, R212 ;  /* 0x00007610ffd47816 */ /* 0x000fe400000000d4 */
[----:B------:R-:W-:Y:S02]  /*15fb0*/  PRMT R176, RZ, 0x7610, R176 ;  /* 0x00007610ffb07816 */ /* 0x000fe400000000b0 */
[----:B---3--:R-:W-:Y:S01]  /*15fc0*/  LOP3.LUT R8, R222, 0xffff, RZ, 0xc0, !PT ;  /* 0x0000ffffde087812 */ /* 0x008fe200078ec0ff */
[----:B--2---:R-:W-:Y:S01]  /*15fd0*/  @!P0 IMAD.MOV.U32 R9, RZ, RZ, R159 ;  /* 0x000000ffff098224 */ /* 0x004fe200078e009f */
[----:B------:R-:W-:Y:S04]  /*15fe0*/  STL [R1+0xe18], R177 ;  /* 0x000e18b101007387 */ /* 0x000fe80000100800 */
        /* <DEDUP_REMOVED lines=30> */
[----:B------:R-:W2:Y:S04]  /*161d0*/  LDL R177, [R1+0x2cc] ;  /* 0x0002cc0001b17983 */ /* 0x000ea80000100800 */
[----:B------:R-:W2:Y:S01]  /*161e0*/  LDL.LU R226, [R1+0x190] ;  /* 0x0001900001e27983 */ /* 0x000ea20000300800 */
        /* <DEDUP_REMOVED lines=23> */
[----:B------:R-:W3:Y:S04]  /*16360*/  LDL R159, [R1+0x248] ;  /* 0x00024800019f7983 */ /* 0x000ee80000100800 */
[----:B------:R-:W3:Y:S01]  /*16370*/  LDL R158, [R1+0x24c] ;  /* 0x00024c00019e7983 */ /* 0x000ee20000100800 */
[----:B0-----:R-:W-:-:S04]  /*16380*/  LOP3.LUT R7, R203, 0xffff, RZ, 0xc0, !PT ;  /* 0x0000ffffcb077812 */ /* 0x001fc800078ec0ff */
[----:B------:R-:W-:Y:S01]  /*16390*/  PRMT R7, R7, 0x3340, R8 ;  /* 0x0000334007077816 */ /* 0x000fe20000000008 */
[----:B------:R-:W-:-:S05]  /*163a0*/  @!P0 IMAD.MOV.U32 R8, RZ, RZ, R177 ;  /* 0x000000ffff088224 */ /* 0x000fca00078e00b1 */
[----:B------:R4:W3:Y:S02]  /*163b0*/  @!P0 LDG.E.U8 R153, desc[UR56][R8.64] ;  /* 0x0000003808998981 */ /* 0x0008e4000c1e1100 */
[----:B----4-:R-:W-:Y:S01]  /*163c0*/  LOP3.LUT R8, R14, 0xffff, RZ, 0xc0, !PT ;  /* 0x0000ffff0e087812 */ /* 0x010fe200078ec0ff */
[----:B------:R-:W-:Y:S01]  /*163d0*/  @!P0 IMAD.MOV.U32 R9, RZ, RZ, R176 ;  /* 0x000000ffff098224 */ /* 0x000fe200078e00b0 */
[----:B------:R-:W-:Y:S04]  /*163e0*/  STL [R1+0xe2c], R154 ;  /* 0x000e2c9a01007387 */ /* 0x000fe80000100800 */
[----:B------:R-:W4:Y:S04]  /*163f0*/  LDL.LU R203, [R1+0x1a8] ;  /* 0x0001a80001cb7983 */ /* 0x000f280000300800 */
[----:B------:R-:W4:Y:S04]  /*16400*/  LDL.LU R216, [R1+0x180] ;  /* 0x0001800001d87983 */ /* 0x000f280000300800 */
[----:B------:R0:W-:Y:S02]  /*16410*/  STL [R1+0x144], R7 ;  /* 0x0001440701007387 */ /* 0x0001e40000100800 */
[----:B0-----:R-:W-:-:S04]  /*16420*/  LOP3.LUT R7, R226, 0xffff, RZ, 0xc0, !PT ;  /* 0x0000ffffe2077812 */ /* 0x001fc800078ec0ff */
[----:B------:R-:W-:Y:S01]  /*16430*/  PRMT R155, R7, 0x3340, R8 ;  /* 0x00003340079b7816 */ /* 0x000fe20000000008 */
[----:B------:R-:W-:-:S05]  /*16440*/  @!P0 IMAD.MOV.U32 R8, RZ, RZ, R0 ;  /* 0x000000ffff088224 */ /* 0x000fca00078e0000 */
[----:B------:R3:W4:Y:S01]  /*16450*/  @!P0 LDG.E.U8 R152, desc[UR56][R8.64] ;  /* 0x0000003808988981 */ /* 0x000722000c1e1100 */
[----:B--2---:R-:W-:Y:S02]  /*16460*/  LOP3.LUT R7, R202, 0xffff, RZ, 0xc0, !PT ;  /* 0x0000ffffca077812 */ /* 0x004fe400078ec0ff */
[----:B---3--:R-:W-:Y:S01]  /*16470*/  LOP3.LUT R8, R222, 0xffff, RZ, 0xc0, !PT ;  /* 0x0000ffffde087812 */ /* 0x008fe200078ec0ff */
[----:B------:R0:W-:Y:S04]  /*16480*/  STL [R1+0xe30], R153 ;  /* 0x000e309901007387 */ /* 0x0001e80000100800 */
[----:B------:R-:W2:Y:S04]  /*16490*/  LDL R154, [R1+0x404] ;  /* 0x00040400019a7983 */ /* 0x000ea80000100800 */
[----:B0-----:R-:W3:Y:S04]  /*164a0*/  LDL R153, [R1+0x408] ;  /* 0x0004080001997983 */ /* 0x001ee80000100800 */
[----:B------:R-:W3:Y:S04]  /*164b0*/  LDL.LU R226, [R1+0x19c] ;  /* 0x00019c0001e27983 */ /* 0x000ee80000300800 */
[----:B------:R-:W3:Y:S04]  /*164c0*/  LDL.LU R14, [R1+0x174] ;  /* 0x00017400010e7983 */ /* 0x000ee80000300800 */
[----:B------:R-:W-:Y:S01]  /*164d0*/  STL [R1+0xe34], R155 ;  /* 0x000e349b01007387 */ /* 0x000fe20000100800 */
[----:B------:R-:W-:Y:S01]  /*164e0*/  PRMT R212, R7, 0x3340, R8 ;  /* 0x0000334007d47816 */ /* 0x000fe20000000008 */
[----:B------:R-:W-:-:S02]  /*164f0*/  @!P0 IMAD.MOV.U32 R8, RZ, RZ, R158 ;  /* 0x000000ffff088224 */ /* 0x000fc400078e009e */
[----:B----4-:R0:W-:Y:S04]  /*16500*/  STL [R1+0xe38], R152 ;  /* 0x000e389801007387 */ /* 0x0101e80000100800 */
[----:B------:R-:W4:Y:S04]  /*16510*/  LDL R0, [R1+0x3c4] ;  /* 0x0003c40001007983 */ /* 0x000f280000100800 */
[----:B0-----:R-:W4:Y:S04]  /*16520*/  LDL R152, [R1+0x3c0] ;  /* 0x0003c00001987983 */ /* 0x001f280000100800 */
[----:B------:R-:W4:Y:S04]  /*16530*/  LDL.LU R202, [R1+0x1c0] ;  /* 0x0001c00001ca7983 */ /* 0x000f280000300800 */
[----:B------:R-:W4:Y:S04]  /*16540*/  LDL.LU R222, [R1+0x198] ;  /* 0x0001980001de7983 */ /* 0x000f280000300800 */
[----:B------:R-:W-:Y:S04]  /*16550*/  STL [R1+0xe3c], R212 ;  /* 0x000e3cd401007387 */ /* 0x000fe80000100800 */
[----:B------:R-:W4:Y:S04]  /*16560*/  LDL R158, [R1+0x380] ;  /* 0x00038000019e7983 */ /* 0x000f280000100800 */
[----:B------:R-:W4:Y:S01]  /*16570*/  LDL R155, [R1+0x384] ;  /* 0x00038400019b7983 */ /* 0x000f220000100800 */
[----:B------:R-:W-:Y:S01]  /*16580*/  PRMT R23, RZ, 0x7610, R23 ;  /* 0x00007610ff177816 */ /* 0x000fe20000000017 */
[----:B------:R-:W-:Y:S01]  /*16590*/  @!P0 IMAD.MOV.U32 R9, RZ, RZ, R159 ;  /* 0x000000ffff098224 */ /* 0x000fe200078e009f */
[----:B------:R-:W-:-:S04]  /*165a0*/  LOP3.LUT R7, R203, 0xffff, RZ, 0xc0, !PT ;  /* 0x0000ffffcb077812 */ /* 0x000fc800078ec0ff */
[----:B------:R0:W4:Y:S01]  /*165b0*/  @!P0 LDG.E.U8 R23, desc[UR56][R8.64] ;  /* 0x0000003808178981 */ /* 0x000122000c1e1100 */
[----:B------:R-:W-:Y:S02]  /*165c0*/  PRMT R22, RZ, 0x7610, R22 ;  /* 0x00007610ff167816 */ /* 0x000fe40000000016 */
[----:B0-----:R-:W-:-:S04]  /*165d0*/  LOP3.LUT R8, R216, 0xffff, RZ, 0xc0, !PT ;  /* 0x0000ffffd8087812 */ /* 0x001fc800078ec0ff */
[----:B------:R-:W-:Y:S02]  /*165e0*/  PRMT R177, R7, 0x3340, R8 ;  /* 0x0000334007b17816 */ /* 0x000fe40000000008 */
[----:B------:R-:W-:Y:S02]  /*165f0*/  PRMT R21, RZ, 0x7610, R21 ;  /* 0x00007610ff157816 */ /* 0x000fe40000000015 */
[----:B------:R-:W-:Y:S01]  /*16600*/  PRMT R20, RZ, 0x7610, R20 ;  /* 0x00007610ff147816 */ /* 0x000fe20000000014 */
[----:B--2---:R-:W-:Y:S02]  /*16610*/  @!P0 IMAD.MOV.U32 R9, RZ, RZ, R154 ;  /* 0x000000ffff098224 */ /* 0x004fe400078e009a */
[----:B---3--:R-:W-:-:S05]  /*16620*/  @!P0 IMAD.MOV.U32 R8, RZ, RZ, R153 ;  /* 0x000000ffff088224 */ /* 0x008fca00078e0099 */
[----:B------:R0:W2:Y:S01]  /*16630*/  @!P0 LDG.E.U8 R22, desc[UR56][R8.64] ;  /* 0x0000003808168981 */ /* 0x0000a2000c1e1100 */
[----:B------:R-:W-:Y:S02]  /*16640*/  LOP3.LUT R7, R226, 0xffff, RZ, 0xc0, !PT ;  /* 0x0000ffffe2077812 */ /* 0x000fe400078ec0ff */
[----:B0-----:R-:W-:-:S04]  /*16650*/  LOP3.LUT R8, R14, 0xffff, RZ, 0xc0, !PT ;  /* 0x0000ffff0e087812 */ /* 0x001fc800078ec0ff */
[----:B------:R-:W-:Y:S01]  /*16660*/  PRMT R176, R7, 0x3340, R8 ;  /* 0x0000334007b07816 */ /* 0x000fe20000000008 */
[----:B----4-:R-:W-:Y:S02]  /*16670*/  @!P0 IMAD.MOV.U32 R8, RZ, RZ, R0 ;  /* 0x000000ffff088224 */ /* 0x010fe400078e0000 */
[----:B------:R-:W-:Y:S01]  /*16680*/  @!P0 IMAD.MOV.U32 R9, RZ, RZ, R152 ;  /* 0x000000ffff098224 */ /* 0x000fe200078e0098 */
[----:B------:R-:W-:-:S04]  /*16690*/  LOP3.LUT R7, R202, 0xffff, RZ, 0xc0, !PT ;  /* 0x0000ffffca077812 */ /* 0x000fc800078ec0ff */
[----:B------:R0:W3:Y:S02]  /*166a0*/  @!P0 LDG.E.U8 R21, desc[UR56][R8.64] ;  /* 0x0000003808158981 */ /* 0x0000e4000c1e1100 */
[----:B0-----:R-:W-:Y:S01]  /*166b0*/  LOP3.LUT R8, R222, 0xffff, RZ, 0xc0, !PT ;  /* 0x0000ffffde087812 */ /* 0x001fe200078ec0ff */
[----:B------:R-:W-:-:S03]  /*166c0*/  @!P0 IMAD.MOV.U32 R9, RZ, RZ, R158 ;  /* 0x000000ffff098224 */ /* 0x000fc600078e009e */
[----:B------:R-:W-:Y:S01]  /*166d0*/  PRMT R213, R7, 0x3340, R8 ;  /* 0x0000334007d57816 */ /* 0x000fe20000000008 */
[----:B------:R-:W-:-:S05]  /*166e0*/  @!P0 IMAD.MOV.U32 R8, RZ, RZ, R155 ;  /* 0x000000ffff088224 */ /* 0x000fca00078e009b */
[----:B------:R-:W4:Y:S04]  /*166f0*/  @!P0 LDG.E.U8 R20, desc[UR56][R8.64] ;  /* 0x0000003808148981 */ /* 0x000f28000c1e1100 */
[----:B------:R0:W-:Y:S04]  /*16700*/  STL [R1+0xe40], R23 ;  /* 0x000e401701007387 */ /* 0x0001e80000100800 */
[----:B------:R-:W4:Y:S04]  /*16710*/  LDL.LU R203, [R1+0x1b4] ;  /* 0x0001b40001cb7983 */ /* 0x000f280000300800 */
[----:B------:R-:W4:Y:S04]  /*16720*/  LDL.LU R216, [R1+0x18c] ;  /* 0x00018c0001d87983 */ /* 0x000f280000300800 */
[----:B------:R-:W-:Y:S04]  /*16730*/  STL [R1+0xe44], R177 ;  /* 0x000e44b101007387 */ /* 0x000fe80000100800 */
[----:B------:R-:W4:Y:S04]  /*16740*/  LDL R154, [R1+0x340] ;  /* 0x00034000019a7983 */ /* 0x000f280000100800 */
[----:B------:R-:W4:Y:S04]  /*16750*/  LDL R153, [R1+0x344] ;  /* 0x0003440001997983 */ /* 0x000f280000100800 */
[----:B--2---:R-:W-:Y:S04]  /*16760*/  STL [R1+0xe48], R22 ;  /* 0x000e481601007387 */ /* 0x004fe80000100800 */
[----:B------:R-:W2:Y:S04]  /*16770*/  LDL.LU R226, [R1+0x1d4] ;  /* 0x0001d40001e27983 */ /* 0x000ea80000300800 */
[----:B------:R-:W2:Y:S04]  /*16780*/  LDL.LU R14, [R1+0x1b0] ;  /* 0x0001b000010e7983 */ /* 0x000ea80000300800 */
[----:B------:R-:W-:Y:S04]  /*16790*/  STL [R1+0xe4c], R176 ;  /* 0x000e4cb001007387 */ /* 0x000fe80000100800 */
[----:B------:R-:W2:Y:S04]  /*167a0*/  LDL R152, [R1+0x300] ;  /* 0x0003000001987983 */ /* 0x000ea80000100800 */
[----:B------:R-:W2:Y:S04]  /*167b0*/  LDL R0, [R1+0x304] ;  /* 0x0003040001007983 */ /* 0x000ea80000100800 */
[----:B---3--:R-:W-:Y:S04]  /*167c0*/  STL [R1+0xe50], R21 ;  /* 0x000e501501007387 */ /* 0x008fe80000100800 */
[----:B------:R-:W3:Y:S04]  /*167d0*/  LDL.LU R222, [R1+0x1a4] ;  /* 0x0001a40001de7983 */ /* 0x000ee80000300800 */
[----:B------:R-:W-:Y:S04]  /*167e0*/  STL [R1+0xe54], R213 ;  /* 0x000e54d501007387 */ /* 0x000fe80000100800 */
[----:B----4-:R1:W-:Y:S04]  /*167f0*/  STL [R1+0xe58], R20 ;  /* 0x000e581401007387 */ /* 0x0103e80000100800 */
[----:B0-----:R-:W4:Y:S04]  /*16800*/  LDL R23, [R1+0x2c0] ;  /* 0x0002c00001177983 */ /* 0x001f280000100800 */
[----:B-1----:R-:W4:Y:S01]  /*16810*/  LDL R20, [R1+0x2c4] ;  /* 0x0002c40001147983 */ /* 0x002f220000100800 */
[----:B------:R-:W-:-:S02]  /*16820*/  LOP3.LUT R7, R203, 0xffff, RZ, 0xc0, !PT ;  /* 0x0000ffffcb077812 */ /* 0x000fc400078ec0ff */
[----:B------:R-:W-:Y:S02]  /*16830*/  LOP3.LUT R8, R216, 0xffff, RZ, 0xc0, !PT ;  /* 0x0000ffffd8087812 */ /* 0x000fe400078ec0ff */
[----:B------:R-:W-:Y:S01]  /*16840*/  PRMT R19, RZ, 0x7610, R19 ;  /* 0x00007610ff137816 */ /* 0x000fe20000000013 */
[----:B------:R-:W-:Y:S01]  /*16850*/  @!P0 IMAD.MOV.U32 R9, RZ, RZ, R154 ;  /* 0x000000ffff098224 */ /* 0x000fe200078e009a */
[----:B------:R-:W-:Y:S02]  /*16860*/  PRMT R18, RZ, 0x7610, R18 ;  /* 0x00007610ff127816 */ /* 0x000fe40000000012 */
[----:B------:R-:W-:Y:S01]  /*16870*/  PRMT R179, R7, 0x3340, R8 ;  /* 0x0000334007b37816 */ /* 0x000fe20000000008 */
[----:B------:R-:W-:Y:S01]  /*16880*/  @!P0 IMAD.MOV.U32 R8, RZ, RZ, R153 ;  /* 0x000000ffff088224 */ /* 0x000fe200078e0099 */
[----:B------:R-:W-:Y:S01]  /*16890*/  PRMT R17, RZ, 0x7610, R17 ;  /* 0x00007610ff117816 */ /* 0x000fe20000000011 */
[----:B------:R-:W4:Y:S04]  /*168a0*/  LDL.LU R203, [R1+0x1ec] ;  /* 0x0001ec0001cb7983 */ /* 0x000f280000300800 */
[----:B------:R0:W4:Y:S04]  /*168b0*/  @!P0 LDG.E.U8 R19, desc[UR56][R8.64] ;  /* 0x0000003808138981 */ /* 0x000128000c1e1100 */
[----:B------:R-:W4:Y:S01]  /*168c0*/  LDL.LU R216, [R1+0x1c8] ;  /* 0x0001c80001d87983 */ /* 0x000f220000300800 */
[----:B--2---:R-:W-:-:S02]  /*168d0*/  LOP3.LUT R7, R226, 0xffff, RZ, 0xc0, !PT ;  /* 0x0000ffffe2077812 */ /* 0x004fc400078ec0ff */
[----:B0-----:R-:W-:Y:S01]  /*168e0*/  LOP3.LUT R8, R14, 0xffff, RZ, 0xc0, !PT ;  /* 0x0000ffff0e087812 */ /* 0x001fe200078ec0ff */
[----:B------:R-:W-:-:S03]  /*168f0*/  @!P0 IMAD.MOV.U32 R9, RZ, RZ, R152 ;  /* 0x000000ffff098224 */ /* 0x000fc600078e0098 */
[----:B------:R-:W-:Y:S01]  /*16900*/  PRMT R181, R7, 0x3340, R8 ;  /* 0x0000334007b57816 */ /* 0x000fe20000000008 */
[----:B------:R-:W-:-:S05]  /*16910*/  @!P0 IMAD.MOV.U32 R8, RZ, RZ, R0 ;  /* 0x000000ffff088224 */ /* 0x000fca00078e0000 */
[----:B------:R3:W2:Y:S01]  /*16920*/  @!P0 LDG.E.U8 R18, desc[UR56][R8.64] ;  /* 0x0000003808128981 */ /* 0x0006a2000c1e1100 */
[----:B------:R-:W-:Y:S02]  /*16930*/  LOP3.LUT R7, R2, 0xffff, RZ, 0xc0, !PT ;  /* 0x0000ffff02077812 */ /* 0x000fe400078ec0ff */
[----:B---3--:R-:W-:-:S04]  /*16940*/  LOP3.LUT R8, R222, 0xffff, RZ, 0xc0, !PT ;  /* 0x0000ffffde087812 */ /* 0x008fc800078ec0ff */
[----:B------:R-:W-:Y:S01]  /*16950*/  PRMT R178, R7, 0x3340, R8 ;  /* 0x0000334007b27816 */ /* 0x000fe20000000008 */
[----:B----4-:R-:W-:Y:S02]  /*16960*/  @!P0 IMAD.MOV.U32 R9, RZ, RZ, R23 ;  /* 0x000000ffff098224 */ /* 0x010fe400078e0017 */
[----:B------:R-:W-:-:S05]  /*16970*/  @!P0 IMAD.MOV.U32 R8, RZ, RZ, R20 ;  /* 0x000000ffff088224 */ /* 0x000fca00078e0014 */
[----:B------:R0:W3:Y:S04]  /*16980*/  @!P0 LDG.E.U8 R17, desc[UR56][R8.64] ;  /* 0x0000003808118981 */ /* 0x0000e8000c1e1100 */
[----:B------:R-:W-:Y:S04]  /*16990*/  STL [R1+0xe5c], R179 ;  /* 0x000e5cb301007387 */ /* 0x000fe80000100800 */
[----:B------:R-:W4:Y:S04]  /*169a0*/  LDL R22, [R1+0x280] ;  /* 0x0002800001167983 */ /* 0x000f280000100800 */
[----:B------:R-:W4:Y:S04]  /*169b0*/  LDL R21, [R1+0x284] ;  /* 0x0002840001157983 */ /* 0x000f280000100800 */
[----:B------:R1:W-:Y:S04]  /*169c0*/  STL [R1+0xe60], R19 ;  /* 0x000e601301007387 */ /* 0x0003e80000100800 */
[----:B------:R-:W4:Y:S04]  /*169d0*/  LDL.LU R226, [R1+0x1e0] ;  /* 0x0001e00001e27983 */ /* 0x000f280000300800 */
[----:B------:R-:W4:Y:S04]  /*169e0*/  LDL.LU R14, [R1+0x1bc] ;  /* 0x0001bc00010e7983 */ /* 0x000f280000300800 */
[----:B------:R-:W-:Y:S04]  /*169f0*/  STL [R1+0xe64], R181 ;  /* 0x000e64b501007387 */ /* 0x000fe80000100800 */
[----:B------:R-:W4:Y:S01]  /*16a00*/  LDL R0, [R1+0x244] ;  /* 0x0002440001007983 */ /* 0x000f220000100800 */
[----:B------:R-:W-:-:S02]  /*16a10*/  LOP3.LUT R7, R203, 0xffff, RZ, 0xc0, !PT ;  /* 0x0000ffffcb077812 */ /* 0x000fc400078ec0ff */
[----:B0-----:R-:W-:Y:S01]  /*16a20*/  LOP3.LUT R8, R216, 0xffff, RZ, 0xc0, !PT ;  /* 0x0000ffffd8087812 */ /* 0x001fe200078ec0ff */
[----:B--2---:R0:W-:Y:S04]  /*16a30*/  STL [R1+0xe68], R18 ;  /* 0x000e681201007387 */ /* 0x0041e80000100800 */
[----:B------:R-:W2:Y:S04]  /*16a40*/  LDL.LU R2, [R1+0x240] ;  /* 0x0002400001027983 */ /* 0x000ea80000300800 */
[----:B------:R-:W2:Y:S04]  /*16a50*/  LDL.LU R202, [R1+0x204] ;  /* 0x0002040001ca7983 */ /* 0x000ea80000300800 */
[----:B------:R-:W2:Y:S04]  /*16a60*/  LDL.LU R222, [R1+0x1dc] ;  /* 0x0001dc0001de7983 */ /* 0x000ea80000300800 */
[----:B------:R-:W-:Y:S04]  /*16a70*/  STL [R1+0xe6c], R178 ;  /* 0x000e6cb201007387 */ /* 0x000fe80000100800 */
[----:B------:R-:W2:Y:S04]  /*16a80*/  LDL R20, [R1+0x3fc] ;  /* 0x0003fc0001147983 */ /* 0x000ea80000100800 */
[----:B-1----:R-:W2:Y:S04]  /*16a90*/  LDL R19, [R1+0x400] ;  /* 0x0004000001137983 */ /* 0x002ea80000100800 */
[----:B---3--:R1:W-:Y:S04]  /*16aa0*/  STL [R1+0xe70], R17 ;  /* 0x000e701101007387 */ /* 0x0083e80000100800 */
[----:B------:R-:W3:Y:S04]  /*16ab0*/  LDL.LU R200, [R1+0x1f8] ;  /* 0x0001f80001c87983 */ /* 0x000ee80000300800 */
[----:B------:R-:W3:Y:S04]  /*16ac0*/  LDL.LU R203, [R1+0x1d0] ;  /* 0x0001d00001cb7983 */ /* 0x000ee80000300800 */
[----:B0-----:R-:W3:Y:S04]  /*16ad0*/  LDL R18, [R1+0x3b8] ;  /* 0x0003b80001127983 */ /* 0x001ee80000100800 */
[----:B-1----:R-:W3:Y:S04]  /*16ae0*/  LDL R17, [R1+0x3bc] ;  /* 0x0003bc0001117983 */ /* 0x002ee80000100800 */
[----:B------:R-:W3:Y:S01]  /*16af0*/  LDL.LU R216, [R1+0x218] ;  /* 0x0002180001d87983 */ /* 0x000ee20000300800 */
[----:B------:R-:W-:-:S02]  /*16b00*/  PRMT R180, R7, 0x3340, R8 ;  /* 0x0000334007b47816 */ /* 0x000fc40000000008 */
[----:B----4-:R-:W-:Y:S02]  /*16b10*/  LOP3.LUT R7, R226, 0xffff, RZ, 0xc0, !PT ;  /* 0x0000ffffe2077812 */ /* 0x010fe400078ec0ff */
[----:B------:R-:W-:Y:S01]  /*16b20*/  PRMT R16, RZ, 0x7610, R16 ;  /* 0x00007610ff107816 */ /* 0x000fe20000000010 */
[----:B------:R-:W4:Y:S01]  /*16b30*/  LDL.LU R226, [R1+0x1f4] ;  /* 0x0001f40001e27983 */ /* 0x000f220000300800 */
[----:B------:R-:W-:Y:S02]  /*16b40*/  @!P0 IMAD.MOV.U32 R8, RZ, RZ, R21 ;  /* 0x000000ffff088224 */ /* 0x000fe400078e0015 */
[----:B------:R-:W-:Y:S01]  /*16b50*/  @!P0 IMAD.MOV.U32 R9, RZ, RZ, R22 ;  /* 0x000000ffff098224 */ /* 0x000fe200078e0016 */
[----:B------:R-:W4:Y:S04]  /*16b60*/  LDL R21, [R1+0x37c] ;  /* 0x00037c0001157983 */ /* 0x000f280000100800 */
[----:B------:R-:W4:Y:S04]  /*16b70*/  LDL R22, [R1+0x378] ;  /* 0x0003780001167983 */ /* 0x000f280000100800 */
[----:B------:R0:W4:Y:S01]  /*16b80*/  @!P0 LDG.E.U8 R16, desc[UR56][R8.64] ;  /* 0x0000003808108981 */ /* 0x000122000c1e1100 */
[----:B------:R-:W-:-:S02]  /*16b90*/  PRMT R15, RZ, 0x7610, R15 ;  /* 0x00007610ff0f7816 */ /* 0x000fc4000000000f */
[----:B0-----:R-:W-:Y:S02]  /*16ba0*/  LOP3.LUT R8, R14, 0xffff, RZ, 0xc0, !PT ;  /* 0x0000ffff0e087812 */ /* 0x001fe400078ec0ff */
[----:B------:R-:W4:Y:S02]  /*16bb0*/  LDL.LU R14, [R1+0x210] ;  /* 0x00021000010e7983 */ /* 0x000f240000300800 */
[----:B------:R-:W-:Y:S01]  /*16bc0*/  PRMT R217, R7, 0x3340, R8 ;  /* 0x0000334007d97816 */ /* 0x000fe20000000008 */
[----:B------:R-:W-:Y:S01]  /*16bd0*/  @!P0 IMAD.MOV.U32 R8, RZ, RZ, R0 ;  /* 0x000000ffff088224 */ /* 0x000fe200078e0000 */
[----:B------:R-:W-:Y:S01]  /*16be0*/  PRMT R13, RZ, 0x7610, R13 ;  /* 0x00007610ff0d7816 */ /* 0x000fe2000000000d */
[----:B--2---:R0:W-:Y:S04]  /*16bf0*/  STL [R1+0xd5c], R2 ;  /* 0x000d5c0201007387 */ /* 0x0041e80000100800 */
[----:B------:R-:W2:Y:S01]  /*16c00*/  LDL.LU R201, [R1+0x1e8] ;  /* 0x0001e80001c97983 */ /* 0x000ea20000300800 */
[----:B------:R-:W-:-:S03]  /*16c10*/  @!P0 IMAD.MOV.U32 R9, RZ, RZ, R2 ;  /* 0x000000ffff098224 */ /* 0x000fc600078e0002 */
[----:B------:R-:W2:Y:S01]  /*16c20*/  LDL R0, [R1+0x33c] ;  /* 0x00033c0001007983 */ /* 0x000ea20000100800 */
[----:B------:R-:W-:-:S03]  /*16c30*/  LOP3.LUT R7, R202, 0xffff, RZ, 0xc0, !PT ;  /* 0x0000ffffca077812 */ /* 0x000fc600078ec0ff */
[----:B------:R1:W2:Y:S04]  /*16c40*/  @!P0 LDG.E.U8 R15, desc[UR56][R8.64] ;  /* 0x00000038080f8981 */ /* 0x0002a8000c1e1100 */
[----:B0-----:R-:W2:Y:S04]  /*16c50*/  LDL R2, [R1+0x338] ;  /* 0x0003380001027983 */ /* 0x001ea80000100800 */
[----:B------:R-:W2:Y:S01]  /*16c60*/  LDL.LU R202, [R1+0x22c] ;  /* 0x00022c0001ca7983 */ /* 0x000ea20000300800 */
[----:B-1----:R-:W-:Y:S01]  /*16c70*/  LOP3.LUT R8, R222, 0xffff, RZ, 0xc0, !PT ;  /* 0x0000ffffde087812 */ /* 0x002fe200078ec0ff */
[----:B------:R-:W-:-:S02]  /*16c80*/  @!P0 IMAD.MOV.U32 R9, RZ, RZ, R20 ;  /* 0x000000ffff098224 */ /* 0x000fc400078e0014 */
[----:B------:R-:W2:Y:S04]  /*16c90*/  LDL.LU R222, [R1+0x20c] ;  /* 0x00020c0001de7983 */ /* 0x000ea80000300800 */
[----:B------:R-:W2:Y:S01]  /*16ca0*/  LDL R20, [R1+0x2f8] ;  /* 0x0002f80001147983 */ /* 0x000ea20000100800 */
[----:B------:R-:W-:Y:S01]  /*16cb0*/  PRMT R183, R7, 0x3340, R8 ;  /* 0x0000334007b77816 */ /* 0x000fe20000000008 */
[----:B------:R-:W-:Y:S02]  /*16cc0*/  @!P0 IMAD.MOV.U32 R8, RZ, RZ, R19 ;  /* 0x000000ffff088224 */ /* 0x000fe400078e0013 */
[----:B------:R-:W2:Y:S04]  /*16cd0*/  LDL R19, [R1+0x2fc] ;  /* 0x0002fc0001137983 */ /* 0x000ea80000100800 */
[----:B------:R0:W2:Y:S01]  /*16ce0*/  @!P0 LDG.E.U8 R13, desc[UR56][R8.64] ;  /* 0x00000038080d8981 */ /* 0x0000a2000c1e1100 */
[----:B---3--:R-:W-:-:S02]  /*16cf0*/  LOP3.LUT R7, R200, 0xffff, RZ, 0xc0, !PT ;  /* 0x0000ffffc8077812 */ /* 0x008fc400078ec0ff */
[----:B0-----:R-:W-:-:S04]  /*16d00*/  LOP3.LUT R8, R203, 0xffff, RZ, 0xc0, !PT ;  /* 0x0000ffffcb087812 */ /* 0x001fc800078ec0ff */
[----:B------:R-:W-:Y:S02]  /*16d10*/  PRMT R182, R7, 0x3340, R8 ;  /* 0x0000334007b67816 */ /* 0x000fe40000000008 */
[----:B------:R-:W-:Y:S02]  /*16d20*/  LOP3.LUT R7, R216, 0xffff, RZ, 0xc0, !PT ;  /* 0x0000ffffd8077812 */ /* 0x000fe400078ec0ff */
[----:B------:R-:W3:Y:S01]  /*16d30*/  LDL.LU R216, [R1+0x224] ;  /* 0x0002240001d87983 */ /* 0x000ee20000300800 */
[----:B------:R-:W-:Y:S01]  /*16d40*/  PRMT R12, RZ, 0x7610, R12 ;  /* 0x00007610ff0c7816 */ /* 0x000fe2000000000c */
[----:B------:R-:W-:Y:S02]  /*16d50*/  @!P0 IMAD.MOV.U32 R8, RZ, RZ, R17 ;  /* 0x000000ffff088224 */ /* 0x000fe400078e0011 */
[----:B------:R-:W-:Y:S01]  /*16d60*/  @!P0 IMAD.MOV.U32 R9, RZ, RZ, R18 ;  /* 0x000000ffff098224 */ /* 0x000fe200078e0012 */
[----:B------:R-:W3:Y:S01]  /*16d70*/  LDL.LU R203, [R1+0x200] ;  /* 0x0002000001cb7983 */ /* 0x000ee20000300800 */
[----:B------:R-:W-:-:S03]  /*16d80*/  PRMT R11, RZ, 0x7610, R11 ;  /* 0x00007610ff0b7816 */ /* 0x000fc6000000000b */
[----:B------:R-:W3:Y:S04]  /*16d90*/  LDL R18, [R1+0x2b8] ;  /* 0x0002b80001127983 */ /* 0x000ee80000100800 */
[----:B------:R-:W3:Y:S04]  /*16da0*/  LDL R17, [R1+0x2bc] ;  /* 0x0002bc0001117983 */ /* 0x000ee80000100800 */
[----:B------:R4:W3:Y:S02]  /*16db0*/  @!P0 LDG.E.U8 R12, desc[UR56][R8.64] ;  /* 0x00000038080c8981 */ /* 0x0008e4000c1e1100 */
[----:B----4-:R-:W-:Y:S01]  /*16dc0*/  LOP3.LUT R8, R226, 0xffff, RZ, 0xc0, !PT ;  /* 0x0000ffffe2087812 */ /* 0x010fe200078ec0ff */
[----:B------:R-:W-:Y:S01]  /*16dd0*/  @!P0 IMAD.MOV.U32 R9, RZ, RZ, R22 ;  /* 0x000000ffff098224 */ /* 0x000fe200078e0016 */
[----:B------:R-:W4:Y:S02]  /*16de0*/  LDL.LU R226, [R1+0x234] ;  /* 0x0002340001e27983 */ /* 0x000f240000300800 */
[----:B------:R-:W-:Y:S01]  /*16df0*/  PRMT R221, R7, 0x3340, R8 ;  /* 0x0000334007dd7816 */ /* 0x000fe20000000008 */
[----:B------:R-:W-:Y:S01]  /*16e00*/  @!P0 IMAD.MOV.U32 R8, RZ, RZ, R21 ;  /* 0x000000ffff088224 */ /* 0x000fe200078e0015 */
[----:B------:R-:W-:-:S02]  /*16e10*/  LOP3.LUT R7, R14, 0xffff, RZ, 0xc0, !PT ;  /* 0x0000ffff0e077812 */ /* 0x000fc400078ec0ff */
[----:B------:R-:W4:Y:S04]  /*16e20*/  LDL.LU R14, [R1+0x220] ;  /* 0x00022000010e7983 */ /* 0x000f280000300800 */
[----:B------:R2:W4:Y:S01]  /*16e30*/  @!P0 LDG.E.U8 R11, desc[UR56][R8.64] ;  /* 0x00000038080b8981 */ /* 0x000522000c1e1100 */
[----:B------:R-:W-:Y:S02]  /*16e40*/  PRMT R10, RZ, 0x7610, R10 ;  /* 0x00007610ff0a7816 */ /* 0x000fe4000000000a */
[----:B--2---:R-:W-:-:S04]  /*16e50*/  LOP3.LUT R8, R201, 0xffff, RZ, 0xc0, !PT ;  /* 0x0000ffffc9087812 */ /* 0x004fc800078ec0ff */
[----:B------:R-:W-:Y:S01]  /*16e60*/  PRMT R185, R7, 0x3340, R8 ;  /* 0x0000334007b97816 */ /* 0x000fe20000000008 */
[----:B------:R-:W-:Y:S02]  /*16e70*/  @!P0 IMAD.MOV.U32 R8, RZ, RZ, R0 ;  /* 0x000000ffff088224 */ /* 0x000fe400078e0000 */
[----:B------:R-:W-:Y:S01]  /*16e80*/  @!P0 IMAD.MOV.U32 R9, RZ, RZ, R2 ;  /* 0x000000ffff098224 */ /* 0x000fe200078e0002 */
[----:B------:R-:W2:Y:S04]  /*16e90*/  LDL.LU R0, [R1+0x27c] ;  /* 0x00027c0001007983 */ /* 0x000ea80000300800 */
[----:B------:R-:W2:Y:S04]  /*16ea0*/  LDL.LU R2, [R1+0x278] ;  /* 0x0002780001027983 */ /* 0x000ea80000300800 */
[----:B------:R-:W2:Y:S04]  /*16eb0*/  LDL.LU R196, [R1+0x230] ;  /* 0x0002300001c47983 */ /* 0x000ea80000300800 */
[----:B------:R-:W2:Y:S04]  /*16ec0*/  LDL.LU R197, [R1+0x228] ;  /* 0x0002280001c57983 */ /* 0x000ea80000300800 */
[----:B------:R-:W2:Y:S04]  /*16ed0*/  LDL.LU R200, [R1+0x21c] ;  /* 0x00021c0001c87983 */ /* 0x000ea80000300800 */
[----:B------:R-:W2:Y:S04]  /*16ee0*/  LDL.LU R215, [R1+0x214] ;  /* 0x0002140001d77983 */ /* 0x000ea80000300800 */
[----:B------:R0:W2:Y:S04]  /*16ef0*/  @!P0 LDG.E.U8 R10, desc[UR56][R8.64] ;  /* 0x00000038080a8981 */ /* 0x0000a8000c1e1100 */
[----:B------:R-:W2:Y:S01]  /*16f00*/  LDL.LU R225, [R1+0x208] ;  /* 0x0002080001e17983 */ /* 0x000ea20000300800 */
[----:B------:R-:W-:-:S02]  /*16f10*/  LOP3.LUT R7, R202, 0xffff, RZ, 0xc0, !PT ;  /* 0x0000ffffca077812 */ /* 0x000fc400078ec0ff */
[----:B0-----:R-:W-:Y:S02]  /*16f20*/  LOP3.LUT R8, R222, 0xffff, RZ, 0xc0, !PT ;  /* 0x0000ffffde087812 */ /* 0x001fe400078ec0ff */
[----:B------:R-:W2:Y:S02]  /*16f30*/  LDL.LU R222, [R1+0x1fc] ;  /* 0x0001fc0001de7983 */ /* 0x000ea40000300800 */
[----:B------:R-:W-:Y:S02]  /*16f40*/  PRMT R187, R7, 0x3340, R8 ;  /* 0x0000334007bb7816 */ /* 0x000fe40000000008 */
[----:B---3--:R-:W-:Y:S02]  /*16f50*/  LOP3.LUT R7, R216, 0xffff, RZ, 0xc0, !PT ;  /* 0x0000ffffd8077812 */ /* 0x008fe400078ec0ff */
[----:B------:R-:W3:Y:S01]  /*16f60*/  LDL.LU R216, [R1+0x1f0] ;  /* 0x0001f00001d87983 */ /* 0x000ee20000300800 */
[----:B------:R-:W-:Y:S01]  /*16f70*/  PRMT R9, RZ, 0x7610, R9 ;  /* 0x00007610ff097816 */ /* 0x000fe20000000009 */
[----:B------:R-:W-:-:S02]  /*16f80*/  @!P0 IMAD.MOV.U32 R158, RZ, RZ, R19 ;  /* 0x000000ffff9e8224 */ /* 0x000fc400078e0013 */
[----:B------:R-:W-:Y:S01]  /*16f90*/  @!P0 IMAD.MOV.U32 R159, RZ, RZ, R20 ;  /* 0x000000ffff9f8224 */ /* 0x000fe200078e0014 */
[----:B------:R-:W-:Y:S01]  /*16fa0*/  LOP3.LUT R8, R203, 0xffff, RZ, 0xc0, !PT ;  /* 0x0000ffffcb087812 */ /* 0x000fe200078ec0ff */
[----:B------:R-:W3:Y:S04]  /*16fb0*/  LDL.LU R199, [R1+0x1e4] ;  /* 0x0001e40001c77983 */ /* 0x000ee80000300800 */
[----:B------:R0:W3:Y:S04]  /*16fc0*/  @!P0 LDG.E.U8 R9, desc[UR56][R158.64] ;  /* 0x000000389e098981 */ /* 0x0000e8000c1e1100 */
[----:B------:R-:W3:Y:S01]  /*16fd0*/  LDL.LU R202, [R1+0x1d8] ;  /* 0x0001d80001ca7983 */ /* 0x000ee20000300800 */
[----:B------:R-:W-:-:S02]  /*16fe0*/  PRMT R184, R7, 0x3340, R8 ;  /* 0x0000334007b87816 */ /* 0x000fc40000000008 */
[----:B------:R-:W-:Y:S01]  /*16ff0*/  PRMT R8, RZ, 0x7610, R8 ;  /* 0x00007610ff087816 */ /* 0x000fe20000000008 */
[----:B------:R-:W3:Y:S01]  /*17000*/  LDL.LU R203, [R1+0x1cc] ;  /* 0x0001cc0001cb7983 */ /* 0x000ee20000300800 */
[----:B0-----:R-:W-:Y:S02]  /*17010*/  @!P0 IMAD.MOV.U32 R158, RZ, RZ, R17 ;  /* 0x000000ffff9e8224 */ /* 0x001fe400078e0011 */
[----:B------:R-:W-:Y:S01]  /*17020*/  @!P0 IMAD.MOV.U32 R159, RZ, RZ, R18 ;  /* 0x000000ffff9f8224 */ /* 0x000fe200078e0012 */
[----:B----4-:R-:W-:-:S04]  /*17030*/  LOP3.LUT R7, R226, 0xffff, RZ, 0xc0, !PT ;  /* 0x0000ffffe2077812 */ /* 0x010fc800078ec0ff */
[----:B------:R0:W4:Y:S02]  /*17040*/  @!P0 LDG.E.U8 R8, desc[UR56][R158.64] ;  /* 0x000000389e088981 */ /* 0x000124000c1e1100 */
[----:B0-----:R-:W-:Y:S02]  /*17050*/  LOP3.LUT R158, R14, 0xffff, RZ, 0xc0, !PT ;  /* 0x0000ffff0e9e7812 */ /* 0x001fe400078ec0ff */
[----:B------:R-:W4:Y:S04]  /*17060*/  LDL.LU R14, [R1+0x1c4] ;  /* 0x0001c400010e7983 */ /* 0x000f280000300800 */
[----:B------:R-:W4:Y:S01]  /*17070*/  LDL.LU R198, [R1+0x1b8] ;  /* 0x0001b80001c67983 */ /* 0x000f220000300800 */
[----:B------:R-:W-:Y:S02]  /*17080*/  PRMT R186, R7, 0x3340, R158 ;  /* 0x0000334007ba7816 */ /* 0x000fe4000000009e */
[----:B------:R-:W-:Y:S01]  /*17090*/  PRMT R7, RZ, 0x7610, R7 ;  /* 0x00007610ff077816 */ /* 0x000fe20000000007 */
[----:B------:R-:W4:Y:S04]  /*170a0*/  LDL.LU R220, [R1+0x1ac] ;  /* 0x0001ac0001dc7983 */ /* 0x000f280000300800 */
[----:B------:R-:W4:Y:S04]  /*170b0*/  LDL.LU R201, [R1+0x1a0] ;  /* 0x0001a00001c97983 */ /* 0x000f280000300800 */
[----:B------:R-:W4:Y:S01]  /*170c0*/  LDL.LU R226, [R1+0x194] ;  /* 0x0001940001e27983 */ /* 0x000f220000300800 */
[----:B--2---:R-:W-:-:S02]  /*170d0*/  @!P0 IMAD.MOV.U32 R158, RZ, RZ, R0 ;  /* 0x000000ffff9e8224 */ /* 0x004fc400078e0000 */
[----:B------:R-:W-:Y:S01]  /*170e0*/  @!P0 IMAD.MOV.U32 R159, RZ, RZ, R2 ;  /* 0x000000ffff9f8224 */ /* 0x000fe200078e0002 */
[----:B------:R-:W-:Y:S02]  /*170f0*/  LOP3.LUT R251, R200, 0xffff, RZ, 0xc0, !PT ;  /* 0x0000ffffc8fb7812 */ /* 0x000fe400078ec0ff */
[----:B------:R-:W-:Y:S02]  /*17100*/  LOP3.LUT R252, R215, 0xffff, RZ, 0xc0, !PT ;  /* 0x0000ffffd7fc7812 */ /* 0x000fe400078ec0ff */
[----:B------:R0:W2:Y:S04]  /*17110*/  @!P0 LDG.E.U8 R7, desc[UR56][R158.64] ;  /* 0x000000389e078981 */ /* 0x0000a8000c1e1100 */
[----:B------:R-:W2:Y:S04]  /*17120*/  LDL.LU R200, [R1+0x188] ;  /* 0x0001880001c87983 */ /* 0x000ea80000300800 */
[----:B------:R-:W2:Y:S01]  /*17130*/  LDL.LU R215, [R1+0x17c] ;  /* 0x00017c0001d77983 */ /* 0x000ea20000300800 */
[----:B0-----:R-:W-:-:S04]  /*17140*/  LOP3.LUT R159, R197, 0xffff, RZ, 0xc0, !PT ;  /* 0x0000ffffc59f7812 */ /* 0x001fc800078ec0ff */
[----:B------:R-:W-:Y:S02]  /*17150*/  PRMT R189, R159, 0x3340, R252 ;  /* 0x000033409fbd7816 */ /* 0x000fe400000000fc */
[----:B------:R-:W-:Y:S02]  /*17160*/  LOP3.LUT R159, R222, 0xffff, RZ, 0xc0, !PT ;  /* 0x0000ffffde9f7812 */ /* 0x000fe400078ec0ff */
[----:B------:R-:W2:Y:S01]  /*17170*/  LDL.LU R222, [R1+0x170] ;  /* 0x0001700001de7983 */ /* 0x000ea20000300800 */
[----:B------:R-:W-:-:S04]  /*17180*/  LOP3.LUT R158, R196, 0xffff, RZ, 0xc0, !PT ;  /* 0x0000ffffc49e7812 */ /* 0x000fc800078ec0ff */
[----:B------:R-:W-:Y:S02]  /*17190*/  PRMT R218, R158, 0x3340, R251 ;  /* 0x000033409eda7816 */ /* 0x000fe400000000fb */
[----:B------:R-:W-:Y:S02]  /*171a0*/  LOP3.LUT R158, R225, 0xffff, RZ, 0xc0, !PT ;  /* 0x0000ffffe19e7812 */ /* 0x000fe400078ec0ff */
[----:B------:R-:W2:Y:S01]  /*171b0*/  LDL.LU R225, [R1+0x164] ;  /* 0x0001640001e17983 */ /* 0x000ea20000300800 */
[----:B---3--:R-:W-:-:S03]  /*171c0*/  LOP3.LUT R251, R216, 0xffff, RZ, 0xc0, !PT ;  /* 0x0000ffffd8fb7812 */ /* 0x008fc600078ec0ff */
[----:B------:R-:W3:Y:S01]  /*171d0*/  LDL.LU R216, [R1+0x158] ;  /* 0x0001580001d87983 */ /* 0x000ee20000300800 */
[----:B------:R-:W-:Y:S02]  /*171e0*/  LOP3.LUT R252, R199, 0xffff, RZ, 0xc0, !PT ;  /* 0x0000ffffc7fc7812 */ /* 0x000fe400078ec0ff */
[----:B------:R-:W-:Y:S02]  /*171f0*/  PRMT R188, R158, 0x3340, R251 ;  /* 0x000033409ebc7816 */ /* 0x000fe400000000fb */
[----:B------:R-:W-:Y:S01]  /*17200*/  LOP3.LUT R158, R202, 0xffff, RZ, 0xc0, !PT ;  /* 0x0000ffffca9e7812 */ /* 0x000fe200078ec0ff */
[----:B------:R-:W3:Y:S01]  /*17210*/  LDL.LU R199, [R1+0x14c] ;  /* 0x00014c0001c77983 */ /* 0x000ee20000300800 */
[----:B------:R-:W-:Y:S02]  /*17220*/  PRMT R223, R159, 0x3340, R252 ;  /* 0x000033409fdf7816 */ /* 0x000fe400000000fc */
[----:B------:R-:W-:Y:S01]  /*17230*/  LOP3.LUT R159, R203, 0xffff, RZ, 0xc0, !PT ;  /* 0x0000ffffcb9f7812 */ /* 0x000fe200078ec0ff */
[----:B------:R-:W3:Y:S04]  /*17240*/  LDL.LU R202, [R1+0x140] ;  /* 0x0001400001ca7983 */ /* 0x000ee80000300800 */
[----:B------:R-:W3:Y:S01]  /*17250*/  LDL.LU R203, [R1+0x134] ;  /* 0x0001340001cb7983 */ /* 0x000ee20000300800 */
[----:B----4-:R-:W-:-:S02]  /*17260*/  LOP3.LUT R251, R14, 0xffff, RZ, 0xc0, !PT ;  /* 0x0000ffff0efb7812 */ /* 0x010fc400078ec0ff */
[----:B------:R-:W-:Y:S01]  /*17270*/  LOP3.LUT R252, R198, 0xffff, RZ, 0xc0, !PT ;  /* 0x0000ffffc6fc7812 */ /* 0x000fe200078ec0ff */
[----:B------:R-:W4:Y:S04]  /*17280*/  LDL.LU R14, [R1+0x128] ;  /* 0x00012800010e7983 */ /* 0x000f280000300800 */
[----:B------:R-:W4:Y:S01]  /*17290*/  LDL.LU R195, [R1+0x11c] ;  /* 0x00011c0001c37983 */ /* 0x000f220000300800 */
[----:B------:R-:W-:Y:S02]  /*172a0*/  PRMT R191, R158, 0x3340, R251 ;  /* 0x000033409ebf7816 */ /* 0x000fe400000000fb */
[----:B------:R-:W-:Y:S02]  /*172b0*/  PRMT R193, R159, 0x3340, R252 ;  /* 0x000033409fc17816 */ /* 0x000fe400000000fc */
[----:B------:R-:W-:Y:S01]  /*172c0*/  LOP3.LUT R159, R201, 0xffff, RZ, 0xc0, !PT ;  /* 0x0000ffffc99f7812 */ /* 0x000fe200078ec0ff */
[----:B------:R-:W4:Y:S01]  /*172d0*/  LDL.LU R196, [R1+0x10c] ;  /* 0x00010c0001c47983 */ /* 0x000f220000300800 */
[----:B------:R-:W-:-:S03]  /*172e0*/  LOP3.LUT R251, R226, 0xffff, RZ, 0xc0, !PT ;  /* 0x0000ffffe2fb7812 */ /* 0x000fc600078ec0ff */
[----:B------:R-:W4:Y:S04]  /*172f0*/  LDL.LU R201, [R1+0x100] ;  /* 0x0001000001c97983 */ /* 0x000f280000300800 */
[----:B------:R-:W4:Y:S01]  /*17300*/  LDL.LU R226, [R1+0xf4] ;  /* 0x0000f40001e27983 */ /* 0x000f220000300800 */
[----:B------:R-:W-:-:S03]  /*17310*/  LOP3.LUT R158, R220, 0xffff, RZ, 0xc0, !PT ;  /* 0x0000ffffdc9e7812 */ /* 0x000fc600078ec0ff */
[----:B------:R-:W4:Y:S04]  /*17320*/  LDL.LU R197, [R1+0xe8] ;  /* 0x0000e80001c57983 */ /* 0x000f280000300800 */
[----:B------:R-:W4:Y:S01]  /*17330*/  LDL.LU R220, [R1+0xdc] ;  /* 0x0000dc0001dc7983 */ /* 0x000f220000300800 */
[----:B------:R-:W-:Y:S02]  /*17340*/  PRMT R190, R158, 0x3340, R251 ;  /* 0x000033409ebe7816 */ /* 0x000fe400000000fb */
[----:B--2---:R-:W-:Y:S02]  /*17350*/  LOP3.LUT R252, R200, 0xffff, RZ, 0xc0, !PT ;  /* 0x0000ffffc8fc7812 */ /* 0x004fe400078ec0ff */
[----:B------:R-:W2:Y:S02]  /*17360*/  LDL.LU R200, [R1+0xd0] ;  /* 0x0000d00001c87983 */ /* 0x000ea40000300800 */
[----:B------:R-:W-:-:S02]  /*17370*/  PRMT R192, R159, 0x3340, R252 ;  /* 0x000033409fc07816 */ /* 0x000fc400000000fc */
[----:B------:R-:W-:Y:S02]  /*17380*/  LOP3.LUT R158, R215, 0xffff, RZ, 0xc0, !PT ;  /* 0x0000ffffd79e7812 */ /* 0x000fe400078ec0ff */
[----:B------:R-:W-:Y:S02]  /*17390*/  LOP3.LUT R159, R222, 0xffff, RZ, 0xc0, !PT ;  /* 0x0000ffffde9f7812 */ /* 0x000fe400078ec0ff */
[----:B------:R-:W2:Y:S04]  /*173a0*/  LDL.LU R222, [R1+0xc4] ;  /* 0x0000c40001de7983 */ /* 0x000ea80000300800 */
[----:B------:R-:W2:Y:S04]  /*173b0*/  LDL.LU R198, [R1+0xb8] ;  /* 0x0000b80001c67983 */ /* 0x000ea80000300800 */
[----:B------:R-:W2:Y:S01]  /*173c0*/  LDL.LU R215, [R1+0xa8] ;  /* 0x0000a80001d77983 */ /* 0x000ea20000300800 */
[----:B---3--:R-:W-:-:S03]  /*173d0*/  LOP3.LUT R252, R216, 0xffff, RZ, 0xc0, !PT ;  /* 0x0000ffffd8fc7812 */ /* 0x008fc600078ec0ff */
[----:B------:R-:W3:Y:S01]  /*173e0*/  LDL.LU R216, [R1+0x9c] ;  /* 0x00009c0001d87983 */ /* 0x000ee20000300800 */
[----:B------:R-:W-:-:S04]  /*173f0*/  LOP3.LUT R251, R225, 0xffff, RZ, 0xc0, !PT ;  /* 0x0000ffffe1fb7812 */ /* 0x000fc800078ec0ff */
[----:B------:R-:W-:Y:S02]  /*17400*/  PRMT R219, R158, 0x3340, R251 ;  /* 0x000033409edb7816 */ /* 0x000fe400000000fb */
[----:B------:R-:W-:Y:S02]  /*17410*/  LOP3.LUT R251, R203, 0xffff, RZ, 0xc0, !PT ;  /* 0x0000ffffcbfb7812 */ /* 0x000fe400078ec0ff */
[----:B------:R-:W3:Y:S01]  /*17420*/  LDL.LU R203, [R1+0x78] ;  /* 0x0000780001cb7983 */ /* 0x000ee20000300800 */
[----:B------:R-:W-:Y:S02]  /*17430*/  PRMT R194, R159, 0x3340, R252 ;  /* 0x000033409fc27816 */ /* 0x000fe400000000fc */
[----:B------:R-:W-:Y:S01]  /*17440*/  LOP3.LUT R158, R199, 0xffff, RZ, 0xc0, !PT ;  /* 0x0000ffffc79e7812 */ /* 0x000fe200078ec0ff */
[----:B------:R-:W3:Y:S01]  /*17450*/  LDL.LU R225, [R1+0x74] ;  /* 0x0000740001e17983 */ /* 0x000ee20000300800 */
[----:B------:R-:W-:-:S03]  /*17460*/  LOP3.LUT R159, R202, 0xffff, RZ, 0xc0, !PT ;  /* 0x0000ffffca9f7812 */ /* 0x000fc600078ec0ff */
[----:B------:R-:W3:Y:S04]  /*17470*/  LDL.LU R199, [R1+0x70] ;  /* 0x0000700001c77983 */ /* 0x000ee80000300800 */
[----:B------:R-:W3:Y:S01]  /*17480*/  LDL.LU R202, [R1+0x6c] ;  /* 0x00006c0001ca7983 */ /* 0x000ee20000300800 */
[----:B------:R-:W-:Y:S02]  /*17490*/  PRMT R214, R158, 0x3340, R251 ;  /* 0x000033409ed67816 */ /* 0x000fe400000000fb */
[----:B----4-:R-:W-:Y:S02]  /*174a0*/  LOP3.LUT R252, R14, 0xffff, RZ, 0xc0, !PT ;  /* 0x0000ffff0efc7812 */ /* 0x010fe400078ec0ff */
[----:B------:R-:W4:Y:S02]  /*174b0*/  LDL.LU R14, [R1+0x68] ;  /* 0x00006800010e7983 */ /* 0x000f240000300800 */
[----:B------:R-:W-:-:S02]  /*174c0*/  PRMT R224, R159, 0x3340, R252 ;  /* 0x000033409fe07816 */ /* 0x000fc400000000fc */
[----:B------:R-:W-:Y:S02]  /*174d0*/  LOP3.LUT R252, R226, 0xffff, RZ, 0xc0, !PT ;  /* 0x0000ffffe2fc7812 */ /* 0x000fe400078ec0ff */
[----:B------:R-:W4:Y:S01]  /*174e0*/  LDL.LU R226, [R1+0x64] ;  /* 0x0000640001e27983 */ /* 0x000f220000300800 */
[----:B------:R-:W-:Y:S02]  /*174f0*/  LOP3.LUT R159, R196, 0xffff, RZ, 0xc0, !PT ;  /* 0x0000ffffc49f7812 */ /* 0x000fe400078ec0ff */
[----:B------:R-:W-:Y:S02]  /*17500*/  LOP3.LUT R158, R195, 0xffff, RZ, 0xc0, !PT ;  /* 0x0000ffffc39e7812 */ /* 0x000fe400078ec0ff */
[----:B------:R-:W-:Y:S01]  /*17510*/  LOP3.LUT R251, R201, 0xffff, RZ, 0xc0, !PT ;  /* 0x0000ffffc9fb7812 */ /* 0x000fe200078ec0ff */
[----:B------:R-:W4:Y:S01]  /*17520*/  LDL.LU R152, [R1+0x60] ;  /* 0x0000600001987983 */ /* 0x000f220000300800 */
[----:B------:R-:W-:Y:S02]  /*17530*/  PRMT R201, R159, 0x3340, R252 ;  /* 0x000033409fc97816 */ /* 0x000fe400000000fc */
[----:B------:R-:W-:-:S02]  /*17540*/  LOP3.LUT R159, R220, 0xffff, RZ, 0xc0, !PT ;  /* 0x0000ffffdc9f7812 */ /* 0x000fc400078ec0ff */
[----:B------:R-:W-:Y:S01]  /*17550*/  PRMT R196, R158, 0x3340, R251 ;  /* 0x000033409ec47816 */ /* 0x000fe200000000fb */
[----:B------:R-:W4:Y:S01]  /*17560*/  LDL.LU R220, [R1+0x5c] ;  /* 0x00005c0001dc7983 */ /* 0x000f220000300800 */
[----:B------:R-:W-:Y:S02]  /*17570*/  LOP3.LUT R158, R197, 0xffff, RZ, 0xc0, !PT ;  /* 0x0000ffffc59e7812 */ /* 0x000fe400078ec0ff */
[----:B--2---:R-:W-:-:S04]  /*17580*/  LOP3.LUT R251, R200, 0xffff, RZ, 0xc0, !PT ;  /* 0x0000ffffc8fb7812 */ /* 0x004fc800078ec0ff */
[----:B------:R-:W-:Y:S02]  /*17590*/  PRMT R195, R158, 0x3340, R251 ;  /* 0x000033409ec37816 */ /* 0x000fe400000000fb */
[----:B------:R-:W-:Y:S02]  /*175a0*/  LOP3.LUT R252, R222, 0xffff, RZ, 0xc0, !PT ;  /* 0x0000ffffdefc7812 */ /* 0x000fe400078ec0ff */
[----:B------:R-:W2:Y:S04]  /*175b0*/  LDL.LU R222, [R1+0x58] ;  /* 0x0000580001de7983 */ /* 0x000ea80000300800 */
[----:B------:R-:W2:Y:S01]  /*175c0*/  LDL.LU R155, [R1+0x54] ;  /* 0x00005400019b7983 */ /* 0x000ea20000300800 */
[----:B------:R-:W-:Y:S02]  /*175d0*/  PRMT R200, R159, 0x3340, R252 ;  /* 0x000033409fc87816 */ /* 0x000fe400000000fc */
[----:B------:R-:W-:Y:S01]  /*175e0*/  LOP3.LUT R159, R215, 0xffff, RZ, 0xc0, !PT ;  /* 0x0000ffffd79f7812 */ /* 0x000fe200078ec0ff */
[----:B------:R-:W2:Y:S04]  /*175f0*/  LDL.LU R153, [R1+0x50] ;  /* 0x0000500001997983 */ /* 0x000ea80000300800 */
[----:B------:R-:W2:Y:S01]  /*17600*/  LDL.LU R215, [R1+0x4c] ;  /* 0x00004c0001d77983 */ /* 0x000ea20000300800 */
[----:B---3--:R-:W-:-:S03]  /*17610*/  LOP3.LUT R251, R216, 0xffff, RZ, 0xc0, !PT ;  /* 0x0000ffffd8fb7812 */ /* 0x008fc600078ec0ff */
[----:B------:R-:W3:Y:S04]  /*17620*/  LDL.LU R216, [R1+0x48] ;  /* 0x0000480001d87983 */ /* 0x000ee80000300800 */
[----:B------:R-:W3:Y:S01]  /*17630*/  LDL.LU R154, [R1+0x44] ;  /* 0x00004400019a7983 */ /* 0x000ee20000300800 */
[----:B------:R-:W-:-:S03]  /*17640*/  LOP3.LUT R158, R198, 0xffff, RZ, 0xc0, !PT ;  /* 0x0000ffffc69e7812 */ /* 0x000fc600078ec0ff */
[----:B------:R-:W3:Y:S01]  /*17650*/  LDL.LU R179, [R1+0x40] ;  /* 0x0000400001b37983 */ /* 0x000ee20000300800 */
[----:B------:R-:W-:Y:S02]  /*17660*/  LOP3.LUT R252, R203, 0xffff, RZ, 0xc0, !PT ;  /* 0x0000ffffcbfc7812 */ /* 0x000fe400078ec0ff */
[----:B------:R-:W-:Y:S02]  /*17670*/  PRMT R198, R158, 0x3340, R251 ;  /* 0x000033409ec67816 */ /* 0x000fe400000000fb */
[----:B------:R-:W-:Y:S02]  /*17680*/  PRMT R203, R159, 0x3340, R252 ;  /* 0x000033409fcb7816 */ /* 0x000fe400000000fc */
[----:B------:R-:W-:Y:S02]  /*17690*/  LOP3.LUT R159, R199, 0xffff, RZ, 0xc0, !PT ;  /* 0x0000ffffc79f7812 */ /* 0x000fe400078ec0ff */
[----:B------:R-:W-:Y:S02]  /*176a0*/  LOP3.LUT R158, R225, 0xffff, RZ, 0xc0, !PT ;  /* 0x0000ffffe19e7812 */ /* 0x000fe400078ec0ff */
[----:B------:R-:W-:Y:S01]  /*176b0*/  LOP3.LUT R251, R202, 0xffff, RZ, 0xc0, !PT ;  /* 0x0000ffffcafb7812 */ /* 0x000fe200078ec0ff */
[----:B------:R-:W3:Y:S03]  /*176c0*/  LDL.LU R199, [R1+0x3c] ;  /* 0x00003c0001c77983 */ /* 0x000ee60000300800 */
[----:B------:R-:W-:-:S02]  /*176d0*/  PRMT R197, R158, 0x3340, R251 ;  /* 0x000033409ec57816 */ /* 0x000fc400000000fb */
[----:B----4-:R-:W-:Y:S02]  /*176e0*/  LOP3.LUT R252, R14, 0xffff, RZ, 0xc0, !PT ;  /* 0x0000ffff0efc7812 */ /* 0x010fe400078ec0ff */
[----:B------:R-:W4:Y:S04]  /*176f0*/  LDL.LU R14, [R1+0x38] ;  /* 0x00003800010e7983 */ /* 0x000f280000300800 */
[----:B------:R-:W4:Y:S04]  /*17700*/  LDL.LU R20, [R1+0x34] ;  /* 0x0000340001147983 */ /* 0x000f280000300800 */
[----:B------:R-:W4:Y:S04]  /*17710*/  LDL.LU R213, [R1+0x30] ;  /* 0x0000300001d57983 */ /* 0x000f280000300800 */
[----:B------:R-:W4:Y:S01]  /*17720*/  LDL.LU R225, [R1+0x2c] ;  /* 0x00002c0001e17983 */ /* 0x000f220000300800 */
[----:B------:R-:W-:-:S03]  /*17730*/  LOP3.LUT R158, R226, 0xffff, RZ, 0xc0, !PT ;  /* 0x0000ffffe29e7812 */ /* 0x000fc600078ec0ff */
[----:B------:R-:W4:Y:S04]  /*17740*/  LDL.LU R226, [R1+0x28] ;  /* 0x0000280001e27983 */ /* 0x000f280000300800 */
[----:B------:R-:W4:Y:S04]  /*17750*/  LDL.LU R21, [R1+0x24] ;  /* 0x0000240001157983 */ /* 0x000f280000300800 */
[----:B------:R-:W4:Y:S04]  /*17760*/  LDL.LU R176, [R1+0x20] ;  /* 0x0000200001b07983 */ /* 0x000f280000300800 */
[----:B------:R-:W4:Y:S04]  /*17770*/  LDL.LU R22, [R1+0x1c] ;  /* 0x00001c0001167983 */ /* 0x000f280000300800 */
[----:B------:R-:W4:Y:S01]  /*17780*/  LDL.LU R177, [R1+0x18] ;  /* 0x0000180001b17983 */ /* 0x000f220000300800 */
[----:B------:R-:W-:-:S02]  /*17790*/  LOP3.LUT R251, R220, 0xffff, RZ, 0xc0, !PT ;  /* 0x0000ffffdcfb7812 */ /* 0x000fc400078ec0ff */
[----:B------:R-:W-:Y:S01]  /*177a0*/  PRMT R202, R159, 0x3340, R252 ;  /* 0x000033409fca7816 */ /* 0x000fe200000000fc */
[----:B------:R-:W4:Y:S01]  /*177b0*/  LDL.LU R23, [R1+0x14] ;  /* 0x0000140001177983 */ /* 0x000f220000300800 */
[----:B------:R-:W-:Y:S02]  /*177c0*/  LOP3.LUT R159, R152, 0xffff, RZ, 0xc0, !PT ;  /* 0x0000ffff989f7812 */ /* 0x000fe400078ec0ff */
[----:B------:R-:W-:Y:S01]  /*177d0*/  PRMT R220, R158, 0x3340, R251 ;  /* 0x000033409edc7816 */ /* 0x000fe200000000fb */
[----:B------:R-:W4:Y:S04]  /*177e0*/  LDL.LU R212, [R1+0x10] ;  /* 0x0000100001d47983 */ /* 0x000f280000300800 */
[----:B------:R-:W4:Y:S01]  /*177f0*/  LDL.LU R152, [R1+0xc] ;  /* 0x00000c0001987983 */ /* 0x000f220000300800 */
[----:B--2---:R-:W-:-:S02]  /*17800*/  LOP3.LUT R252, R222, 0xffff, RZ, 0xc0, !PT ;  /* 0x0000ffffdefc7812 */ /* 0x004fc400078ec0ff */
[----:B------:R-:W-:Y:S02]  /*17810*/  LOP3.LUT R158, R155, 0xffff, RZ, 0xc0, !PT ;  /* 0x0000ffff9b9e7812 */ /* 0x000fe400078ec0ff */
[----:B------:R-:W2:Y:S01]  /*17820*/  LDL.LU R155, [R1+0x8] ;  /* 0x00000800019b7983 */ /* 0x000ea20000300800 */
[----:B------:R-:W-:Y:S02]  /*17830*/  LOP3.LUT R251, R215, 0xffff, RZ, 0xc0, !PT ;  /* 0x0000ffffd7fb7812 */ /* 0x000fe400078ec0ff */
[----:B------:R-:W-:Y:S02]  /*17840*/  PRMT R222, R159, 0x3340, R252 ;  /* 0x000033409fde7816 */ /* 0x000fe400000000fc */
[----:B------:R-:W-:Y:S02]  /*17850*/  LOP3.LUT R159, R153, 0xffff, RZ, 0xc0, !PT ;  /* 0x0000ffff999f7812 */ /* 0x000fe400078ec0ff */
[----:B------:R-:W-:Y:S01]  /*17860*/  PRMT R215, R158, 0x3340, R251 ;  /* 0x000033409ed77816 */ /* 0x000fe200000000fb */
[----:B------:R-:W2:Y:S01]  /*17870*/  LDL.LU R153, [R1+0x4] ;  /* 0x0000040001997983 */ /* 0x000ea20000300800 */
[----:B---3--:R-:W-:-:S03]  /*17880*/  LOP3.LUT R158, R154, 0xffff, RZ, 0xc0, !PT ;  /* 0x0000ffff9a9e7812 */ /* 0x008fc600078ec0ff */
[----:B------:R-:W3:Y:S01]  /*17890*/  LDL.LU R154, [R1] ;  /* 0x00000000019a7983 */ /* 0x000ee20000300800 */
[----:B------:R-:W-:-:S04]  /*178a0*/  LOP3.LUT R252, R216, 0xffff, RZ, 0xc0, !PT ;  /* 0x0000ffffd8fc7812 */ /* 0x000fc800078ec0ff */
[----:B------:R-:W-:Y:S02]  /*178b0*/  PRMT R216, R159, 0x3340, R252 ;  /* 0x000033409fd87816 */ /* 0x000fe400000000fc */
[----:B------:R-:W-:Y:S02]  /*178c0*/  LOP3.LUT R159, R179, 0xffff, RZ, 0xc0, !PT ;  /* 0x0000ffffb39f7812 */ /* 0x000fe400078ec0ff */
[----:B------:R-:W-:-:S04]  /*178d0*/  LOP3.LUT R251, R199, 0xffff, RZ, 0xc0, !PT ;  /* 0x0000ffffc7fb7812 */ /* 0x000fc800078ec0ff */
[----:B------:R-:W-:Y:S02]  /*178e0*/  PRMT R199, R158, 0x3340, R251 ;  /* 0x000033409ec77816 */ /* 0x000fe400000000fb */
[----:B----4-:R-:W-:Y:S02]  /*178f0*/  LOP3.LUT R252, R14, 0xffff, RZ, 0xc0, !PT ;  /* 0x0000ffff0efc7812 */ /* 0x010fe400078ec0ff */
[----:B------:R-:W-:Y:S02]  /*17900*/  LOP3.LUT R158, R20, 0xffff, RZ, 0xc0, !PT ;  /* 0x0000ffff149e7812 */ /* 0x000fe400078ec0ff */
[----:B------:R-:W-:Y:S02]  /*17910*/  LOP3.LUT R251, R225, 0xffff, RZ, 0xc0, !PT ;  /* 0x0000ffffe1fb7812 */ /* 0x000fe400078ec0ff */
[----:B------:R-:W-:Y:S02]  /*17920*/  PRMT R14, R159, 0x3340, R252 ;  /* 0x000033409f0e7816 */ /* 0x000fe400000000fc */
[----:B------:R-:W-:-:S02]  /*17930*/  LOP3.LUT R159, R213, 0xffff, RZ, 0xc0, !PT ;  /* 0x0000ffffd59f7812 */ /* 0x000fc400078ec0ff */
[----:B------:R-:W-:Y:S02]  /*17940*/  LOP3.LUT R252, R226, 0xffff, RZ, 0xc0, !PT ;  /* 0x0000ffffe2fc7812 */ /* 0x000fe400078ec0ff */
[----:B------:R-:W-:Y:S02]  /*17950*/  PRMT R225, R158, 0x3340, R251 ;  /* 0x000033409ee17816 */ /* 0x000fe400000000fb */
        /* <DEDUP_REMOVED lines=16> */
[----:B------:R-:W4:Y:S01]  /*17a60*/  LDL.LU R212, [R1+0xd20] ;  /* 0x000d200001d47983 */ /* 0x000f220000300800 */
[----:B------:R-:W-:-:S03]  /*17a70*/  PRMT R251, R158, 0x3340, R251 ;  /* 0x000033409efb7816 */ /* 0x000fc600000000fb */
[----:B------:R-:W4:Y:S01]  /*17a80*/  LDL.LU R152, [R1+0xd24] ;  /* 0x000d240001987983 */ /* 0x000f220000300800 */
[----:B--2---:R-:W-:-:S03]  /*17a90*/  LOP3.LUT R252, R155, 0xffff, RZ, 0xc0, !PT ;  /* 0x0000ffff9bfc7812 */ /* 0x004fc600078ec0ff */
[----:B------:R-:W2:Y:S01]  /*17aa0*/  LDL.LU R155, [R1+0xd18] ;  /* 0x000d1800019b7983 */ /* 0x000ea20000300800 */
[----:B------:R-:W-:Y:S02]  /*17ab0*/  PRMT R252, R159, 0x3340, R252 ;  /* 0x000033409ffc7816 */ /* 0x000fe400000000fc */
[----:B------:R-:W-:Y:S02]  /*17ac0*/  LOP3.LUT R158, R153, 0xffff, RZ, 0xc0, !PT ;  /* 0x0000ffff999e7812 */ /* 0x000fe400078ec0ff */
[----:B------:R-:W2:Y:S01]  /*17ad0*/  LDL.LU R153, [R1+0xd1c] ;  /* 0x000d1c0001997983 */ /* 0x000ea20000300800 */
[----:B---3--:R-:W-:-:S03]  /*17ae0*/  LOP3.LUT R159, R154, 0xffff, RZ, 0xc0, !PT ;  /* 0x0000ffff9a9f7812 */ /* 0x008fc600078ec0ff */
[----:B------:R-:W3:Y:S01]  /*17af0*/  LDL.LU R154, [R1+0xd14] ;  /* 0x000d1400019a7983 */ /* 0x000ee20000300800 */
[----:B------:R-:W-:Y:S02]  /*17b00*/  LOP3.LUT R243, R243, 0xffff, RZ, 0xc0, !PT ;  /* 0x0000fffff3f37812 */ /* 0x000fe400078ec0ff */
[----:B------:R-:W-:Y:S02]  /*17b10*/  LOP3.LUT R250, R250, 0xffff, RZ, 0xc0, !PT ;  /* 0x0000fffffafa7812 */ /* 0x000fe400078ec0ff */
[----:B------:R-:W-:Y:S02]  /*17b20*/  LOP3.LUT R241, R241, 0xffff, RZ, 0xc0, !PT ;  /* 0x0000fffff1f17812 */ /* 0x000fe400078ec0ff */
[----:B------:R-:W-:Y:S02]  /*17b30*/  LOP3.LUT R249, R249, 0xffff, RZ, 0xc0, !PT ;  /* 0x0000fffff9f97812 */ /* 0x000fe400078ec0ff */
[----:B------:R-:W-:Y:S02]  /*17b40*/  PRMT R250, R158, 0x3340, R250 ;  /* 0x000033409efa7816 */ /* 0x000fe400000000fa */
[----:B------:R-:W-:-:S02]  /*17b50*/  PRMT R241, R243, 0x3340, R241 ;  /* 0x00003340f3f17816 */ /* 0x000fc400000000f1 */
[----:B------:R-:W-:Y:S01]  /*17b60*/  PRMT R249, R159, 0x3340, R249 ;  /* 0x000033409ff97816 */ /* 0x000fe200000000f9 */
[----:B------:R-:W2:Y:S01]  /*17b70*/  LDL R243, [R1+0xc2c] ;  /* 0x000c2c0001f37983 */ /* 0x000ea20000100800 */
[----:B------:R-:W-:Y:S02]  /*17b80*/  PRMT R159, R161, 0x5410, R163 ;  /* 0x00005410a19f7816 */ /* 0x000fe400000000a3 */
[----:B------:R-:W-:Y:S02]  /*17b90*/  LOP3.LUT R236, R236, 0xffff, RZ, 0xc0, !PT ;  /* 0x0000ffffecec7812 */ /* 0x000fe400078ec0ff */
[----:B------:R-:W-:Y:S02]  /*17ba0*/  LOP3.LUT R234, R234, 0xffff, RZ, 0xc0, !PT ;  /* 0x0000ffffeaea7812 */ /* 0x000fe400078ec0ff */
[----:B------:R-:W-:Y:S02]  /*17bb0*/  LOP3.LUT R232, R232, 0xffff, RZ, 0xc0, !PT ;  /* 0x0000ffffe8e87812 */ /* 0x000fe400078ec0ff */
[----:B------:R-:W-:-:S02]  /*17bc0*/  LOP3.LUT R230, R230, 0xffff, RZ, 0xc0, !PT ;  /* 0x0000ffffe6e67812 */ /* 0x000fc400078ec0ff */
[----:B------:R-:W-:Y:S02]  /*17bd0*/  LOP3.LUT R164, R164, 0xffff, RZ, 0xc0, !PT ;  /* 0x0000ffffa4a47812 */ /* 0x000fe400078ec0ff */
[----:B------:R-:W-:Y:S02]  /*17be0*/  LOP3.LUT R240, R240, 0xffff, RZ, 0xc0, !PT ;  /* 0x0000fffff0f07812 */ /* 0x000fe400078ec0ff */
[----:B------:R-:W-:Y:S02]  /*17bf0*/  LOP3.LUT R209, R209, 0xffff, RZ, 0xc0, !PT ;  /* 0x0000ffffd1d17812 */ /* 0x000fe400078ec0ff */
[----:B------:R-:W-:Y:S02]  /*17c00*/  LOP3.LUT R238, R238, 0xffff, RZ, 0xc0, !PT ;  /* 0x0000ffffeeee7812 */ /* 0x000fe400078ec0ff */
[----:B------:R-:W-:Y:S02]  /*17c10*/  LOP3.LUT R228, R228, 0xffff, RZ, 0xc0, !PT ;  /* 0x0000ffffe4e47812 */ /* 0x000fe400078ec0ff */
[----:B------:R-:W-:-:S02]  /*17c20*/  LOP3.LUT R211, R211, 0xffff, RZ, 0xc0, !PT ;  /* 0x0000ffffd3d37812 */ /* 0x000fc400078ec0ff */
[----:B------:R-:W-:Y:S02]  /*17c30*/  LOP3.LUT R165, R165, 0xffff, RZ, 0xc0, !PT ;  /* 0x0000ffffa5a57812 */ /* 0x000fe400078ec0ff */
[----:B------:R-:W-:Y:S02]  /*17c40*/  LOP3.LUT R239, R239, 0xffff, RZ, 0xc0, !PT ;  /* 0x0000ffffefef7812 */ /* 0x000fe400078ec0ff */
[----:B------:R-:W-:Y:S02]  /*17c50*/  PRMT R236, R236, 0x3340, R234 ;  /* 0x00003340ecec7816 */ /* 0x000fe400000000ea */
[----:B---3--:R-:W-:Y:S02]  /*17c60*/  PRMT R158, R154, 0x5410, R162 ;  /* 0x000054109a9e7816 */ /* 0x008fe400000000a2 */
[----:B------:R-:W3:Y:S04]  /*17c70*/  LDL.LU R162, [R1+0xe7c] ;  /* 0x000e7c0001a27983 */ /* 0x000ee80000300800 */
[----:B------:R-:W3:Y:S04]  /*17c80*/  LDL.LU R163, [R1+0xe78] ;  /* 0x000e780001a37983 */ /* 0x000ee80000300800 */
[----:B------:R-:W3:Y:S04]  /*17c90*/  LDL.LU R161, [R1+0xe74] ;  /* 0x000e740001a17983 */ /* 0x000ee80000300800 */
[----:B------:R-:W3:Y:S04]  /*17ca0*/  LDL.LU R17, [R1+0xd0c] ;  /* 0x000d0c0001117983 */ /* 0x000ee80000300800 */
[----:B------:R-:W3:Y:S04]  /*17cb0*/  LDL.LU R178, [R1+0xd04] ;  /* 0x000d040001b27983 */ /* 0x000ee80000300800 */
[----:B------:R-:W3:Y:S01]  /*17cc0*/  LDL.LU R18, [R1+0xcfc] ;  /* 0x000cfc0001127983 */ /* 0x000ee20000300800 */
[----:B------:R-:W-:-:S03]  /*17cd0*/  LOP3.LUT R205, R205, 0xffff, RZ, 0xc0, !PT ;  /* 0x0000ffffcdcd7812 */ /* 0x000fc600078ec0ff */
[----:B------:R-:W3:Y:S01]  /*17ce0*/  LDL.LU R181, [R1+0xcec] ;  /* 0x000cec0001b57983 */ /* 0x000ee20000300800 */
[----:B------:R-:W-:Y:S02]  /*17cf0*/  LOP3.LUT R237, R237, 0xffff, RZ, 0xc0, !PT ;  /* 0x0000ffffeded7812 */ /* 0x000fe400078ec0ff */
[----:B------:R-:W-:Y:S01]  /*17d00*/  PRMT R234, R232, 0x3340, R230 ;  /* 0x00003340e8ea7816 */ /* 0x000fe200000000e6 */
[----:B------:R-:W3:Y:S01]  /*17d10*/  LDL.LU R19, [R1+0xcdc] ;  /* 0x000cdc0001137983 */ /* 0x000ee20000300800 */
[----:B------:R-:W-:-:S03]  /*17d20*/  PRMT R230, R164, 0x3340, R209 ;  /* 0x00003340a4e67816 */ /* 0x000fc600000000d1 */
[----:B------:R-:W3:Y:S01]  /*17d30*/  LDL.LU R179, [R1+0xcd8] ;  /* 0x000cd80001b37983 */ /* 0x000ee20000300800 */
[----:B------:R-:W-:Y:S02]  /*17d40*/  PRMT R238, R240, 0x3340, R238 ;  /* 0x00003340f0ee7816 */ /* 0x000fe400000000ee */
[----:B------:R-:W-:Y:S02]  /*17d50*/  PRMT R232, R228, 0x3340, R211 ;  /* 0x00003340e4e87816 */ /* 0x000fe400000000d3 */
[----:B------:R-:W-:Y:S02]  /*17d60*/  LOP3.LUT R171, R171, 0xffff, RZ, 0xc0, !PT ;  /* 0x0000ffffabab7812 */ /* 0x000fe400078ec0ff */
[----:B------:R-:W-:Y:S02]  /*17d70*/  LOP3.LUT R207, R207, 0xffff, RZ, 0xc0, !PT ;  /* 0x0000ffffcfcf7812 */ /* 0x000fe400078ec0ff */
[----:B------:R-:W-:Y:S01]  /*17d80*/  LOP3.LUT R166, R166, 0xffff, RZ, 0xc0, !PT ;  /* 0x0000ffffa6a67812 */ /* 0x000fe200078ec0ff */
[----:B------:R-:W3:Y:S01]  /*17d90*/  LDL.LU R164, [R1+0xce0] ;  /* 0x000ce00001a47983 */ /* 0x000ee20000300800 */
[----:B------:R-:W-:-:S02]  /*17da0*/  PRMT R211, R165, 0x3340, R205 ;  /* 0x00003340a5d37816 */ /* 0x000fc400000000cd */
[----:B------:R-:W-:Y:S01]  /*17db0*/  LOP3.LUT R173, R173, 0xffff, RZ, 0xc0, !PT ;  /* 0x0000ffffadad7812 */ /* 0x000fe200078ec0ff */
[----:B------:R-:W3:Y:S01]  /*17dc0*/  LDL.LU R240, [R1+0xcd4] ;  /* 0x000cd40001f07983 */ /* 0x000ee20000300800 */
[----:B------:R-:W-:Y:S02]  /*17dd0*/  PRMT R237, R239, 0x3340, R237 ;  /* 0x00003340efed7816 */ /* 0x000fe400000000ed */
[----:B------:R-:W-:Y:S02]  /*17de0*/  LOP3.LUT R235, R235, 0xffff, RZ, 0xc0, !PT ;  /* 0x0000ffffebeb7812 */ /* 0x000fe400078ec0ff */
[----:B------:R-:W-:Y:S01]  /*17df0*/  LOP3.LUT R233, R233, 0xffff, RZ, 0xc0, !PT ;  /* 0x0000ffffe9e97812 */ /* 0x000fe200078ec0ff */
[----:B------:R-:W3:Y:S01]  /*17e00*/  LDL.LU R165, [R1+0xcc8] ;  /* 0x000cc80001a57983 */ /* 0x000ee20000300800 */
[----:B------:R-:W-:Y:S02]  /*17e10*/  LOP3.LUT R231, R231, 0xffff, RZ, 0xc0, !PT ;  /* 0x0000ffffe7e77812 */ /* 0x000fe400078ec0ff */
[----:B------:R-:W-:-:S02]  /*17e20*/  LOP3.LUT R229, R229, 0xffff, RZ, 0xc0, !PT ;  /* 0x0000ffffe5e57812 */ /* 0x000fc400078ec0ff */
[----:B------:R-:W-:Y:S01]  /*17e30*/  LOP3.LUT R167, R167, 0xffff, RZ, 0xc0, !PT ;  /* 0x0000ffffa7a77812 */ /* 0x000fe200078ec0ff */
[----:B------:R-:W3:Y:S01]  /*17e40*/  LDL.LU R239, [R1+0xcd0] ;  /* 0x000cd00001ef7983 */ /* 0x000ee20000300800 */
[----:B------:R-:W-:Y:S02]  /*17e50*/  LOP3.LUT R227, R227, 0xffff, RZ, 0xc0, !PT ;  /* 0x0000ffffe3e37812 */ /* 0x000fe400078ec0ff */
[----:B------:R-:W-:Y:S02]  /*17e60*/  LOP3.LUT R210, R210, 0xffff, RZ, 0xc0, !PT ;  /* 0x0000ffffd2d27812 */ /* 0x000fe400078ec0ff */
[----:B------:R-:W-:Y:S02]  /*17e70*/  LOP3.LUT R172, R172, 0xffff, RZ, 0xc0, !PT ;  /* 0x0000ffffacac7812 */ /* 0x000fe400078ec0ff */
[----:B------:R-:W-:Y:S01]  /*17e80*/  PRMT R228, R171, 0x3340, R207 ;  /* 0x00003340abe47816 */ /* 0x000fe200000000cf */
[----:B------:R-:W3:Y:S01]  /*17e90*/  LDL.LU R20, [R1+0xcbc] ;  /* 0x000cbc0001147983 */ /* 0x000ee20000300800 */
[----:B------:R-:W-:-:S02]  /*17ea0*/  LOP3.LUT R206, R206, 0xffff, RZ, 0xc0, !PT ;  /* 0x0000ffffcece7812 */ /* 0x000fc400078ec0ff */
[----:B------:R-:W-:Y:S02]  /*17eb0*/  LOP3.LUT R170, R170, 0xffff, RZ, 0xc0, !PT ;  /* 0x0000ffffaaaa7812 */ /* 0x000fe400078ec0ff */
[----:B------:R-:W-:Y:S02]  /*17ec0*/  LOP3.LUT R168, R168, 0xffff, RZ, 0xc0, !PT ;  /* 0x0000ffffa8a87812 */ /* 0x000fe400078ec0ff */
[----:B------:R-:W-:Y:S01]  /*17ed0*/  PRMT R207, R166, 0x3340, R173 ;  /* 0x00003340a6cf7816 */ /* 0x000fe200000000ad */
[----:B------:R-:W3:Y:S01]  /*17ee0*/  LDL.LU R213, [R1+0xcb8] ;  /* 0x000cb80001d57983 */ /* 0x000ee20000300800 */
[----:B------:R-:W-:Y:S02]  /*17ef0*/  PRMT R235, R235, 0x3340, R233 ;  /* 0x00003340ebeb7816 */ /* 0x000fe400000000e9 */
[----:B------:R-:W-:Y:S01]  /*17f00*/  LOP3.LUT R174, R174, 0xffff, RZ, 0xc0, !PT ;  /* 0x0000ffffaeae7812 */ /* 0x000fe200078ec0ff */
[----:B------:R-:W3:Y:S01]  /*17f10*/  LDL.LU R166, [R1+0xcc0] ;  /* 0x000cc00001a67983 */ /* 0x000ee20000300800 */
[----:B------:R-:W-:-:S03]  /*17f20*/  PRMT R233, R231, 0x3340, R229 ;  /* 0x00003340e7e97816 */ /* 0x000fc600000000e5 */
[----:B------:R-:W3:Y:S01]  /*17f30*/  LDL.LU R21, [R1+0xcac] ;  /* 0x000cac0001157983 */ /* 0x000ee20000300800 */
[----:B------:R-:W-:Y:S02]  /*17f40*/  PRMT R231, R227, 0x3340, R167 ;  /* 0x00003340e3e77816 */ /* 0x000fe400000000a7 */
[----:B------:R-:W-:Y:S01]  /*17f50*/  PRMT R229, R210, 0x3340, R172 ;  /* 0x00003340d2e57816 */ /* 0x000fe200000000ac */
[----:B------:R-:W3:Y:S01]  /*17f60*/  LDL.LU R176, [R1+0xca8] ;  /* 0x000ca80001b07983 */ /* 0x000ee20000300800 */
[----:B------:R-:W-:Y:S02]  /*17f70*/  PRMT R210, R206, 0x3340, R170 ;  /* 0x00003340ced27816 */ /* 0x000fe400000000aa */
[----:B------:R-:W-:Y:S01]  /*17f80*/  LOP3.LUT R169, R169, 0xffff, RZ, 0xc0, !PT ;  /* 0x0000ffffa9a97812 */ /* 0x000fe200078ec0ff */
[----:B------:R-:W3:Y:S01]  /*17f90*/  LDL.LU R167, [R1+0xcb0] ;  /* 0x000cb00001a77983 */ /* 0x000ee20000300800 */
[----:B------:R-:W-:Y:S02]  /*17fa0*/  LOP3.LUT R208, R208, 0xffff, RZ, 0xc0, !PT ;  /* 0x0000ffffd0d07812 */ /* 0x000fe400078ec0ff */
[----:B------:R-:W-:-:S02]  /*17fb0*/  LOP3.LUT R156, R156, 0xffff, RZ, 0xc0, !PT ;  /* 0x0000ffff9c9c7812 */ /* 0x000fc400078ec0ff */
[----:B------:R-:W-:Y:S02]  /*17fc0*/  LOP3.LUT R175, R175, 0xffff, RZ, 0xc0, !PT ;  /* 0x0000ffffafaf7812 */ /* 0x000fe400078ec0ff */
[----:B------:R-:W-:Y:S01]  /*17fd0*/  PRMT R206, R174, 0x3340, R168 ;  /* 0x00003340aece7816 */ /* 0x000fe200000000a8 */
[----:B------:R-:W3:Y:S04]  /*17fe0*/  LDL.LU R22, [R1+0xc9c] ;  /* 0x000c9c0001167983 */ /* 0x000ee80000300800 */
[----:B------:R-:W3:Y:S04]  /*17ff0*/  LDL.LU R168, [R1+0xca4] ;  /* 0x000ca40001a87983 */ /* 0x000ee80000300800 */
[----:B------:R-:W3:Y:S04]  /*18000*/  LDL.LU R177, [R1+0xc98] ;  /* 0x000c980001b17983 */ /* 0x000ee80000300800 */
[----:B------:R-:W3:Y:S01]  /*18010*/  LDL.LU R172, [R1+0xca0] ;  /* 0x000ca00001ac7983 */ /* 0x000ee20000300800 */
[----:B------:R-:W-:-:S02]  /*18020*/  PRMT R227, R208, 0x3340, R156 ;  /* 0x00003340d0e37816 */ /* 0x000fc4000000009c */
[----:B------:R-:W-:Y:S02]  /*18030*/  LOP3.LUT R204, R204, 0xffff, RZ, 0xc0, !PT ;  /* 0x0000ffffcccc7812 */ /* 0x000fe400078ec0ff */
[----:B------:R-:W-:Y:S02]  /*18040*/  LOP3.LUT R157, R157, 0xffff, RZ, 0xc0, !PT ;  /* 0x0000ffff9d9d7812 */ /* 0x000fe400078ec0ff */
[----:B------:R-:W-:Y:S01]  /*18050*/  PRMT R209, R169, 0x3340, R175 ;  /* 0x00003340a9d17816 */ /* 0x000fe200000000af */
[----:B------:R-:W3:Y:S01]  /*18060*/  LDL.LU R23, [R1+0xc8c] ;  /* 0x000c8c0001177983 */ /* 0x000ee20000300800 */
[----:B----4-:R-:W-:-:S03]  /*18070*/  PRMT R156, R152, 0x5410, R212 ;  /* 0x00005410989c7816 */ /* 0x010fc600000000d4 */
[----:B------:R-:W4:Y:S04]  /*18080*/  LDL.LU R169, [R1+0xc94] ;  /* 0x000c940001a97983 */ /* 0x000f280000300800 */
[----:B------:R-:W4:Y:S04]  /*18090*/  LDL.LU R212, [R1+0xc88] ;  /* 0x000c880001d47983 */ /* 0x000f280000300800 */
[----:B------:R-:W4:Y:S01]  /*180a0*/  LDL.LU R173, [R1+0xc90] ;  /* 0x000c900001ad7983 */ /* 0x000f220000300800 */
[----:B------:R-:W-:-:S03]  /*180b0*/  PRMT R208, R204, 0x3340, R157 ;  /* 0x00003340ccd07816 */ /* 0x000fc6000000009d */
[----:B------:R-:W4:Y:S01]  /*180c0*/  LDL.LU R152, [R1+0xc7c] ;  /* 0x000c7c0001987983 */ /* 0x000f220000300800 */
[----:B--2---:R-:W-:-:S03]  /*180d0*/  PRMT R157, R153, 0x5410, R155 ;  /* 0x00005410999d7816 */ /* 0x004fc6000000009b */
[----:B------:R-:W2:Y:S01]  /*180e0*/  LDL.LU R170, [R1+0xc84] ;  /* 0x000c840001aa7983 */ /* 0x000ea20000300800 */
[----:B------:R-:W-:-:S03]  /*180f0*/  LOP3.LUT R244, R244, 0xffff, RZ, 0xc0, !PT ;  /* 0x0000fffff4f47812 */ /* 0x000fc600078ec0ff */
[----:B------:R-:W2:Y:S01]  /*18100*/  LDL.LU R155, [R1+0xc78] ;  /* 0x000c7800019b7983 */ /* 0x000ea20000300800 */
[----:B------:R-:W-:Y:S02]  /*18110*/  LOP3.LUT R247, R247, 0xffff, RZ, 0xc0, !PT ;  /* 0x0000fffff7f77812 */ /* 0x000fe400078ec0ff */
[----:B------:R-:W-:Y:S01]  /*18120*/  LOP3.LUT R242, R242, 0xffff, RZ, 0xc0, !PT ;  /* 0x0000fffff2f27812 */ /* 0x000fe200078ec0ff */
[----:B------:R-:W2:Y:S01]  /*18130*/  LDL.LU R174, [R1+0xc80] ;  /* 0x000c800001ae7983 */ /* 0x000ea20000300800 */
[----:B------:R-:W-:Y:S02]  /*18140*/  LOP3.LUT R248, R248, 0xffff, RZ, 0xc0, !PT ;  /* 0x0000fffff8f87812 */ /* 0x000fe400078ec0ff */
[----:B------:R-:W-:Y:S01]  /*18150*/  LOP3.LUT R245, R245, 0xffff, RZ, 0xc0, !PT ;  /* 0x0000fffff5f57812 */ /* 0x000fe200078ec0ff */
[----:B------:R-:W2:Y:S01]  /*18160*/  LDL.LU R153, [R1+0xc6c] ;  /* 0x000c6c0001997983 */ /* 0x000ea20000300800 */
[----:B------:R-:W-:-:S03]  /*18170*/  LOP3.LUT R246, R246, 0xffff, RZ, 0xc0, !PT ;  /* 0x0000fffff6f67812 */ /* 0x000fc600078ec0ff */
[----:B------:R-:W2:Y:S04]  /*18180*/  LDL.LU R171, [R1+0xc74] ;  /* 0x000c740001ab7983 */ /* 0x000ea80000300800 */
[----:B------:R-:W2:Y:S01]  /*18190*/  LDL.LU R154, [R1+0x160] ;  /* 0x00016000019a7983 */ /* 0x000ea20000300800 */
[----:B------:R-:W-:-:S03]  /*181a0*/  PRMT R242, R244, 0x3340, R242 ;  /* 0x00003340f4f27816 */ /* 0x000fc600000000f2 */
[----:B------:R-:W2:Y:S01]  /*181b0*/  LDL.LU R175, [R1+0xc70] ;  /* 0x000c700001af7983 */ /* 0x000ea20000300800 */
[----:B------:R-:W-:Y:S02]  /*181c0*/  LOP3.LUT R160, R160, 0xffff, RZ, 0xc0, !PT ;  /* 0x0000ffffa0a07812 */ /* 0x000fe400078ec0ff */
[----:B------:R-:W-:Y:S01]  /*181d0*/  PRMT R245, R247, 0x3340, R245 ;  /* 0x00003340f7f57816 */ /* 0x000fe200000000f5 */
[----:B------:R-:W2:Y:S01]  /*181e0*/  LDL.LU R244, [R1+0x144] ;  /* 0x0001440001f47983 */ /* 0x000ea20000300800 */
[----:B------:R-:W-:-:S03]  /*181f0*/  PRMT R246, R248, 0x3340, R246 ;  /* 0x00003340f8f67816 */ /* 0x000fc600000000f6 */
[----:B------:R-:W2:Y:S04]  /*18200*/  LDL.LU R247, [R1+0x154] ;  /* 0x0001540001f77983 */ /* 0x000ea80000300800 */
[----:B------:R-:W2:Y:S04]  /*18210*/  LDL.LU R248, [R1+0x148] ;  /* 0x0001480001f87983 */ /* 0x000ea80000300800 */
[----:B------:R0:W-:Y:S01]  /*18220*/  STS.128 [R243+UR58], R156 ;  /* 0x0000009cf3007988 */ /* 0x0001e20008000c3a */
[----:B---3--:R-:W-:Y:S02]  /*18230*/  LOP3.LUT R162, R162, 0xffff, RZ, 0xc0, !PT ;  /* 0x0000ffffa2a27812 */ /* 0x008fe400078ec0ff */
[----:B------:R-:W-:-:S02]  /*18240*/  LOP3.LUT R161, R161, 0xffff, RZ, 0xc0, !PT ;  /* 0x0000ffffa1a17812 */ /* 0x000fc400078ec0ff */
[----:B------:R-:W-:Y:S02]  /*18250*/  LOP3.LUT R163, R163, 0xffff, RZ, 0xc0, !PT ;  /* 0x0000ffffa3a37812 */ /* 0x000fe400078ec0ff */
[----:B------:R-:W-:Y:S02]  /*18260*/  PRMT R205, R161, 0x3340, R162 ;  /* 0x00003340a1cd7816 */ /* 0x000fe400000000a2 */
[----:B------:R-:W-:Y:S01]  /*18270*/  PRMT R204, R163, 0x3340, R160 ;  /* 0x00003340a3cc7816 */ /* 0x000fe200000000a0 */
[----:B------:R-:W3:Y:S04]  /*18280*/  LDL.LU R161, [R1+0xccc] ;  /* 0x000ccc0001a17983 */ /* 0x000ee80000300800 */
[----:B------:R-:W3:Y:S04]  /*18290*/  LDL.LU R162, [R1+0xcc4] ;  /* 0x000cc40001a27983 */ /* 0x000ee80000300800 */
[----:B------:R-:W3:Y:S04]  /*182a0*/  LDL.LU R160, [R1+0xce4] ;  /* 0x000ce40001a07983 */ /* 0x000ee80000300800 */
[----:B------:R-:W3:Y:S04]  /*182b0*/  LDL.LU R163, [R1+0xcb4] ;  /* 0x000cb40001a37983 */ /* 0x000ee80000300800 */
[----:B0-----:R-:W3:Y:S04]  /*182c0*/  LDL.LU R156, [R1+0xd10] ;  /* 0x000d1000019c7983 */ /* 0x001ee80000300800 */
[----:B------:R-:W3:Y:S04]  /*182d0*/  LDL.LU R157, [R1+0xd08] ;  /* 0x000d0800019d7983 */ /* 0x000ee80000300800 */
[----:B------:R-:W3:Y:S04]  /*182e0*/  LDL.LU R158, [R1+0xd00] ;  /* 0x000d0000019e7983 */ /* 0x000ee80000300800 */
[----:B------:R-:W3:Y:S01]  /*182f0*/  LDL.LU R159, [R1+0xcf4] ;  /* 0x000cf400019f7983 */ /* 0x000ee20000300800 */
[----:B------:R-:W-:-:S02]  /*18300*/  PRMT R164, R164, 0x5410, R179 ;  /* 0x00005410a4a47816 */ /* 0x000fc400000000b3 */
[----:B------:R-:W-:Y:S02]  /*18310*/  PRMT R165, R239, 0x5410, R165 ;  /* 0x00005410efa57816 */ /* 0x000fe400000000a5 */
[----:B------:R-:W-:Y:S02]  /*18320*/  PRMT R166, R166, 0x5410, R213 ;  /* 0x00005410a6a67816 */ /* 0x000fe400000000d5 */
[----:B------:R-:W-:Y:S02]  /*18330*/  PRMT R167, R167, 0x5410, R176 ;  /* 0x00005410a7a77816 */ /* 0x000fe400000000b0 */
[----:B------:R-:W-:Y:S02]  /*18340*/  PRMT R168, R168, 0x5410, R22 ;  /* 0x00005410a8a87816 */ /* 0x000fe40000000016 */
[----:B------:R-:W-:Y:S02]  /*18350*/  PRMT R172, R172, 0x5410, R177 ;  /* 0x00005410acac7816 */ /* 0x000fe400000000b1 */
[----:B----4-:R-:W-:-:S02]  /*18360*/  PRMT R169, R169, 0x5410, R23 ;  /* 0x00005410a9a97816 */ /* 0x010fc40000000017 */
[----:B------:R-:W-:Y:S02]  /*18370*/  PRMT R173, R173, 0x5410, R212 ;  /* 0x00005410adad7816 */ /* 0x000fe400000000d4 */
[----:B--2---:R-:W-:Y:S02]  /*18380*/  PRMT R170, R170, 0x5410, R152 ;  /* 0x00005410aaaa7816 */ /* 0x004fe40000000098 */
[----:B------:R-:W-:Y:S02]  /*18390*/  PRMT R174, R174, 0x5410, R155 ;  /* 0x00005410aeae7816 */ /* 0x000fe4000000009b */
[----:B---3--:R-:W-:Y:S02]  /*183a0*/  PRMT R156, R156, 0x5410, R17 ;  /* 0x000054109c9c7816 */ /* 0x008fe40000000011 */
[----:B------:R-:W-:Y:S01]  /*183b0*/  PRMT R157, R157, 0x5410, R178 ;  /* 0x000054109d9d7816 */ /* 0x000fe200000000b2 */
[----:B------:R-:W2:Y:S04]  /*183c0*/  LDL.LU R17, [R1+0xe70] ;  /* 0x000e700001117983 */ /* 0x000ea80000300800 */
[----:B------:R-:W3:Y:S01]  /*183d0*/  LDL.LU R178, [R1+0xe6c] ;  /* 0x000e6c0001b27983 */ /* 0x000ee20000300800 */
[----:B------:R-:W-:-:S02]  /*183e0*/  PRMT R158, R158, 0x5410, R18 ;  /* 0x000054109e9e7816 */ /* 0x000fc40000000012 */
[----:B------:R-:W-:Y:S01]  /*183f0*/  PRMT R159, R159, 0x5410, R181 ;  /* 0x000054109f9f7816 */ /* 0x000fe200000000b5 */
[----:B------:R-:W4:Y:S04]  /*18400*/  LDL.LU R18, [R1+0xe68] ;  /* 0x000e680001127983 */ /* 0x000f280000300800 */
[----:B------:R-:W2:Y:S01]  /*18410*/  LDL.LU R181, [R1+0xe64] ;  /* 0x000e640001b57983 */ /* 0x000ea20000300800 */
[----:B------:R-:W-:Y:S02]  /*18420*/  PRMT R160, R160, 0x5410, R19 ;  /* 0x00005410a0a07816 */ /* 0x000fe40000000013 */
[----:B------:R-:W-:Y:S01]  /*18430*/  PRMT R161, R240, 0x5410, R161 ;  /* 0x00005410f0a17816 */ /* 0x000fe200000000a1 */
[----:B------:R-:W4:Y:S04]  /*18440*/  LDL.LU R19, [R1+0xe60] ;  /* 0x000e600001137983 */ /* 0x000f280000300800 */
[----:B------:R-:W3:Y:S04]  /*18450*/  LDL.LU R179, [R1+0xe5c] ;  /* 0x000e5c0001b37983 */ /* 0x000ee80000300800 */
[----:B------:R-:W2:Y:S04]  /*18460*/  LDL R240, [R1+0xc48] ;  /* 0x000c480001f07983 */ /* 0x000ea80000100800 */
[----:B------:R-:W4:Y:S01]  /*18470*/  LDL R239, [R1+0xc44] ;  /* 0x000c440001ef7983 */ /* 0x000f220000100800 */
[----:B------:R-:W-:-:S02]  /*18480*/  PRMT R162, R162, 0x5410, R20 ;  /* 0x00005410a2a27816 */ /* 0x000fc40000000014 */
[----:B------:R-:W-:Y:S01]  /*18490*/  PRMT R163, R163, 0x5410, R21 ;  /* 0x00005410a3a37816 */ /* 0x000fe20000000015 */
[----:B------:R-:W4:Y:S04]  /*184a0*/  LDL.LU R20, [R1+0xe58] ;  /* 0x000e580001147983 */ /* 0x000f280000300800 */
        /* <DEDUP_REMOVED lines=8> */
[----:B------:R-:W4:Y:S01]  /*18530*/  LDL.LU R155, [R1+0xe34] ;  /* 0x000e3400019b7983 */ /* 0x000f220000300800 */
[----:B------:R-:W-:-:S03]  /*18540*/  PRMT R171, R171, 0x5410, R153 ;  /* 0x00005410abab7816 */ /* 0x000fc60000000099 */
[----:B------:R0:W-:Y:S04]  /*18550*/  STS.128 [R243+UR58+0x4000], R156 ;  /* 0x0040009cf3007988 */ /* 0x0001e80008000c3a */
[----:B------:R-:W4:Y:S01]  /*18560*/  LDL.LU R153, [R1+0xe30] ;  /* 0x000e300001997983 */ /* 0x000f220000300800 */
[----:B------:R-:W-:-:S03]  /*18570*/  PRMT R175, R175, 0x5410, R154 ;  /* 0x00005410afaf7816 */ /* 0x000fc6000000009a */
[----:B------:R-:W4:Y:S01]  /*18580*/  LDL.LU R154, [R1+0xe2c] ;  /* 0x000e2c00019a7983 */ /* 0x000f220000300800 */
[----:B0-----:R-:W-:-:S03]  /*18590*/  PRMT R159, R217, 0x5410, R182 ;  /* 0x00005410d99f7816 */ /* 0x001fc600000000b6 */
[----:B--2---:R0:W-:Y:S01]  /*185a0*/  STS.128 [R240+UR58], R160 ;  /* 0x000000a0f0007988 */ /* 0x0041e20008000c3a */
[----:B---3--:R-:W-:Y:S02]  /*185b0*/  PRMT R158, R179, 0x5410, R178 ;  /* 0x00005410b39e7816 */ /* 0x008fe400000000b2 */
[----:B----4-:R-:W-:Y:S02]  /*185c0*/  PRMT R157, R212, 0x5410, R176 ;  /* 0x00005410d49d7816 */ /* 0x010fe400000000b0 */
[----:B0-----:R-:W-:Y:S02]  /*185d0*/  PRMT R160, R248, 0x5410, R155 ;  /* 0x00005410f8a07816 */ /* 0x001fe4000000009b */
[----:B------:R-:W2:Y:S04]  /*185e0*/  LDL.LU R155, [R1+0xe28] ;  /* 0x000e2800019b7983 */ /* 0x000ea80000300800 */
[----:B------:R-:W3:Y:S04]  /*185f0*/  LDL.LU R176, [R1+0xe24] ;  /* 0x000e240001b07983 */ /* 0x000ee80000300800 */
[----:B------:R-:W4:Y:S01]  /*18600*/  LDL.LU R212, [R1+0xe20] ;  /* 0x000e200001d47983 */ /* 0x000f220000300800 */
[----:B------:R-:W-:-:S03]  /*18610*/  PRMT R161, R177, 0x5410, R213 ;  /* 0x00005410b1a17816 */ /* 0x000fc600000000d5 */
[----:B------:R-:W2:Y:S04]  /*18620*/  LDL.LU R213, [R1+0xe1c] ;  /* 0x000e1c0001d57983 */ /* 0x000ea80000300800 */
[----:B------:R-:W3:Y:S04]  /*18630*/  LDL.LU R177, [R1+0xe18] ;  /* 0x000e180001b17983 */ /* 0x000ee80000300800 */
[----:B------:R-:W4:Y:S04]  /*18640*/  LDL.LU R178, [R1+0xe14] ;  /* 0x000e140001b27983 */ /* 0x000f280000300800 */
[----:B------:R-:W2:Y:S01]  /*18650*/  LDL.LU R179, [R1+0xe10] ;  /* 0x000e100001b37983 */ /* 0x000ea20000300800 */
[----:B------:R-:W-:-:S03]  /*18660*/  PRMT R162, R181, 0x5410, R180 ;  /* 0x00005410b5a27816 */ /* 0x000fc600000000b4 */
[----:B------:R-:W3:Y:S04]  /*18670*/  LDL.LU R180, [R1+0xe0c] ;  /* 0x000e0c0001b47983 */ /* 0x000ee80000300800 */
[----:B------:R-:W4:Y:S04]  /*18680*/  LDL.LU R181, [R1+0xe08] ;  /* 0x000e080001b57983 */ /* 0x000f280000300800 */
[----:B------:R-:W2:Y:S04]  /*18690*/  LDL.LU R182, [R1+0xe04] ;  /* 0x000e040001b67983 */ /* 0x000ea80000300800 */
[----:B------:R-:W3:Y:S04]  /*186a0*/  LDL.LU R217, [R1+0xe00] ;  /* 0x000e000001d97983 */ /* 0x000ee80000300800 */
[----:B------:R-:W4:Y:S01]  /*186b0*/  LDL R243, [R1+0xc40] ;  /* 0x000c400001f37983 */ /* 0x000f220000100800 */
[----:B------:R-:W-:-:S03]  /*186c0*/  PRMT R163, R183, 0x5410, R221 ;  /* 0x00005410b7a37816 */ /* 0x000fc600000000dd */
[----:B------:R-:W2:Y:S04]  /*186d0*/  LDL.LU R221, [R1+0xdfc] ;  /* 0x000dfc0001dd7983 */ /* 0x000ea80000300800 */
[----:B------:R0:W-:Y:S04]  /*186e0*/  STS.128 [R240+UR58+0x4000], R164 ;  /* 0x004000a4f0007988 */ /* 0x0001e80008000c3a */
[----:B------:R-:W3:Y:S04]  /*186f0*/  LDL.LU R183, [R1+0xdf8] ;  /* 0x000df80001b77983 */ /* 0x000ee80000300800 */
[----:B0-----:R-:W2:Y:S01]  /*18700*/  LDL R240, [R1+0xc3c] ;  /* 0x000c3c0001f07983 */ /* 0x001ea20000100800 */
[----:B------:R-:W-:-:S03]  /*18710*/  PRMT R164, R185, 0x5410, R184 ;  /* 0x00005410b9a47816 */ /* 0x000fc600000000b8 */
[----:B------:R0:W-:Y:S04]  /*18720*/  STS.128 [R239+UR58], R168 ;  /* 0x000000a8ef007988 */ /* 0x0001e80008000c3a */
[----:B------:R-:W3:Y:S04]  /*18730*/  LDL.LU R184, [R1+0xdf4] ;  /* 0x000df40001b87983 */ /* 0x000ee80000300800 */
[----:B------:R1:W-:Y:S04]  /*18740*/  STS.128 [R239+UR58+0x4000], R172 ;  /* 0x004000acef007988 */ /* 0x0003e80008000c3a */
[----:B------:R-:W3:Y:S01]  /*18750*/  LDL.LU R185, [R1+0xdf0] ;  /* 0x000df00001b97983 */ /* 0x000ee20000300800 */
[----:B------:R-:W-:-:S02]  /*18760*/  PRMT R165, R218, 0x5410, R188 ;  /* 0x00005410daa57816 */ /* 0x000fc400000000bc */
[----:B------:R-:W-:Y:S02]  /*18770*/  PRMT R166, R191, 0x5410, R190 ;  /* 0x00005410bfa67816 */ /* 0x000fe400000000be */
[----:B------:R-:W-:Y:S02]  /*18780*/  PRMT R167, R219, 0x5410, R214 ;  /* 0x00005410dba77816 */ /* 0x000fe400000000d6 */
[----:B0-----:R-:W-:Y:S01]  /*18790*/  PRMT R168, R187, 0x5410, R186 ;  /* 0x00005410bba87816 */ /* 0x001fe200000000ba */
[----:B-1----:R-:W3:Y:S04]  /*187a0*/  LDL R239, [R1+0xc38] ;  /* 0x000c380001ef7983 */ /* 0x002ee80000100800 */
[----:B------:R-:W3:Y:S04]  /*187b0*/  LDL.LU R186, [R1+0xdec] ;  /* 0x000dec0001ba7983 */ /* 0x000ee80000300800 */
[----:B------:R-:W3:Y:S04]  /*187c0*/  LDL.LU R187, [R1+0xde8] ;  /* 0x000de80001bb7983 */ /* 0x000ee80000300800 */
[----:B------:R-:W3:Y:S04]  /*187d0*/  LDL.LU R188, [R1+0xde4] ;  /* 0x000de40001bc7983 */ /* 0x000ee80000300800 */
[----:B------:R-:W3:Y:S01]  /*187e0*/  LDL.LU R218, [R1+0xde0] ;  /* 0x000de00001da7983 */ /* 0x000ee20000300800 */
[----:B------:R-:W-:-:S03]  /*187f0*/  PRMT R169, R189, 0x5410, R223 ;  /* 0x00005410bda97816 */ /* 0x000fc600000000df */
        /* <DEDUP_REMOVED lines=9> */
[----:B------:R-:W-:-:S02]  /*18890*/  PRMT R171, R194, 0x5410, R224 ;  /* 0x00005410c2ab7816 */ /* 0x000fc400000000e0 */
[----:B------:R-:W-:Y:S01]  /*188a0*/  PRMT R172, R196, 0x5410, R195 ;  /* 0x00005410c4ac7816 */ /* 0x000fe200000000c3 */
[----:B------:R-:W3:Y:S04]  /*188b0*/  LDL.LU R224, [R1+0xdbc] ;  /* 0x000dbc0001e07983 */ /* 0x000ee80000300800 */
[----:B------:R-:W3:Y:S04]  /*188c0*/  LDL.LU R194, [R1+0xdb8] ;  /* 0x000db80001c27983 */ /* 0x000ee80000300800 */
[----:B------:R-:W3:Y:S01]  /*188d0*/  LDL.LU R195, [R1+0xdb4] ;  /* 0x000db40001c37983 */ /* 0x000ee20000300800 */
[----:B------:R-:W-:-:S03]  /*188e0*/  PRMT R156, R247, 0x5410, R244 ;  /* 0x00005410f79c7816 */ /* 0x000fc600000000f4 */
[----:B------:R-:W3:Y:S01]  /*188f0*/  LDL.LU R196, [R1+0xdb0] ;  /* 0x000db00001c47983 */ /* 0x000ee20000300800 */
[----:B------:R-:W-:-:S03]  /*18900*/  PRMT R173, R198, 0x5410, R197 ;  /* 0x00005410c6ad7816 */ /* 0x000fc600000000c5 */
[----:B------:R-:W3:Y:S04]  /*18910*/  LDL.LU R197, [R1+0xdac] ;  /* 0x000dac0001c57983 */ /* 0x000ee80000300800 */
[----:B------:R-:W3:Y:S01]  /*18920*/  LDL.LU R198, [R1+0xda8] ;  /* 0x000da80001c67983 */ /* 0x000ee20000300800 */
[----:B------:R-:W-:Y:S02]  /*18930*/  PRMT R174, R220, 0x5410, R215 ;  /* 0x00005410dcae7816 */ /* 0x000fe400000000d7 */
[----:B------:R-:W-:Y:S01]  /*18940*/  PRMT R175, R199, 0x5410, R225 ;  /* 0x00005410c7af7816 */ /* 0x000fe200000000e1 */
[----:B------:R-:W3:Y:S04]  /*18950*/  LDL.LU R215, [R1+0xda4] ;  /* 0x000da40001d77983 */ /* 0x000ee80000300800 */
[----:B------:R-:W3:Y:S04]  /*18960*/  LDL.LU R220, [R1+0xda0] ;  /* 0x000da00001dc7983 */ /* 0x000ee80000300800 */
[----:B------:R-:W3:Y:S04]  /*18970*/  LDL.LU R225, [R1+0xd9c] ;  /* 0x000d9c0001e17983 */ /* 0x000ee80000300800 */
[----:B------:R-:W3:Y:S04]  /*18980*/  LDL.LU R199, [R1+0xd98] ;  /* 0x000d980001c77983 */ /* 0x000ee80000300800 */
[----:B----4-:R0:W-:Y:S04]  /*18990*/  STS.128 [R243+UR58], R156 ;  /* 0x0000009cf3007988 */ /* 0x0101e80008000c3a */
[----:B------:R1:W-:Y:S01]  /*189a0*/  STS.128 [R243+UR58+0x4000], R160 ;  /* 0x004000a0f3007988 */ /* 0x0003e20008000c3a */
[----:B0-----:R-:W-:-:S02]  /*189b0*/  PRMT R156, R201, 0x5410, R200 ;  /* 0x00005410c99c7816 */ /* 0x001fc400000000c8 */
[----:B------:R-:W-:Y:S01]  /*189c0*/  PRMT R157, R203, 0x5410, R202 ;  /* 0x00005410cb9d7816 */ /* 0x000fe200000000ca */
[----:B------:R-:W4:Y:S04]  /*189d0*/  LDL.LU R200, [R1+0xd94] ;  /* 0x000d940001c87983 */ /* 0x000f280000300800 */
[----:B------:R-:W4:Y:S04]  /*189e0*/  LDL.LU R201, [R1+0xd90] ;  /* 0x000d900001c97983 */ /* 0x000f280000300800 */
[----:B------:R-:W4:Y:S04]  /*189f0*/  LDL.LU R202, [R1+0xd8c] ;  /* 0x000d8c0001ca7983 */ /* 0x000f280000300800 */
[----:B------:R-:W4:Y:S01]  /*18a00*/  LDL.LU R203, [R1+0xd88] ;  /* 0x000d880001cb7983 */ /* 0x000f220000300800 */
[----:B------:R-:W-:-:S02]  /*18a10*/  PRMT R158, R222, 0x5410, R216 ;  /* 0x00005410de9e7816 */ /* 0x000fc400000000d8 */
[----:B------:R-:W-:Y:S01]  /*18a20*/  PRMT R159, R14, 0x5410, R226 ;  /* 0x000054100e9f7816 */ /* 0x000fe200000000e2 */
[----:B------:R-:W4:Y:S04]  /*18a30*/  LDL.LU R216, [R1+0xd84] ;  /* 0x000d840001d87983 */ /* 0x000f280000300800 */
[----:B------:R-:W4:Y:S04]  /*18a40*/  LDL.LU R222, [R1+0xd80] ;  /* 0x000d800001de7983 */ /* 0x000f280000300800 */
[----:B------:R-:W4:Y:S04]  /*18a50*/  LDL.LU R226, [R1+0xd7c] ;  /* 0x000d7c0001e27983 */ /* 0x000f280000300800 */
[----:B------:R-:W4:Y:S01]  /*18a60*/  LDL.LU R14, [R1+0xd78] ;  /* 0x000d7800010e7983 */ /* 0x000f220000300800 */
[----:B-1----:R-:W-:-:S03]  /*18a70*/  PRMT R160, R4, 0x5410, R5 ;  /* 0x0000541004a07816 */ /* 0x002fc60000000005 */
[----:B--2---:R0:W-:Y:S04]  /*18a80*/  STS.128 [R240+UR58], R164 ;  /* 0x000000a4f0007988 */ /* 0x0041e80008000c3a */
[----:B------:R-:W2:Y:S04]  /*18a90*/  LDL.LU R5, [R1+0xd74] ;  /* 0x000d740001057983 */ /* 0x000ea80000300800 */
[----:B------:R-:W2:Y:S04]  /*18aa0*/  LDL.LU R4, [R1+0xd70] ;  /* 0x000d700001047983 */ /* 0x000ea80000300800 */
[----:B------:R1:W-:Y:S01]  /*18ab0*/  STS.128 [R240+UR58+0x4000], R168 ;  /* 0x004000a8f0007988 */ /* 0x0003e20008000c3a */
[----:B0-----:R-:W-:-:S03]  /*18ac0*/  PRMT R164, R3, 0x5410, R6 ;  /* 0x0000541003a47816 */ /* 0x001fc60000000006 */
[----:B------:R-:W2:Y:S04]  /*18ad0*/  LDL.LU R6, [R1+0xd6c] ;  /* 0x000d6c0001067983 */ /* 0x000ea80000300800 */
[----:B------:R-:W2:Y:S04]  /*18ae0*/  LDL.LU R3, [R1+0xd68] ;  /* 0x000d680001037983 */ /* 0x000ea80000300800 */
[----:B------:R-:W4:Y:S04]  /*18af0*/  LDL R243, [R1+0xc34] ;  /* 0x000c340001f37983 */ /* 0x000f280000100800 */
[----:B-1----:R-:W2:Y:S01]  /*18b00*/  LDL R240, [R1+0xc30] ;  /* 0x000c300001f07983 */ /* 0x002ea20000100800 */
[----:B------:R-:W0:Y:S01]  /*18b10*/  S2R R248, SR_TID.X ;  /* 0x0000000000f87919 */ /* 0x000e220000002100 */
[----:B------:R-:W-:-:S02]  /*18b20*/  PRMT R161, R251, 0x5410, R250 ;  /* 0x00005410fba17816 */ /* 0x000fc400000000fa */
[----:B------:R-:W-:Y:S02]  /*18b30*/  PRMT R162, R246, 0x5410, R242 ;  /* 0x00005410f6a27816 */ /* 0x000fe400000000f2 */
[----:B------:R-:W-:Y:S02]  /*18b40*/  PRMT R163, R238, 0x5410, R236 ;  /* 0x00005410eea37816 */ /* 0x000fe400000000ec */
[----:B------:R-:W-:Y:S02]  /*18b50*/  PRMT R165, R252, 0x5410, R249 ;  /* 0x00005410fca57816 */ /* 0x000fe400000000f9 */
[----:B------:R-:W-:Y:S02]  /*18b60*/  PRMT R166, R245, 0x5410, R241 ;  /* 0x00005410f5a67816 */ /* 0x000fe400000000f1 */
[----:B------:R-:W-:Y:S01]  /*18b70*/  PRMT R167, R237, 0x5410, R235 ;  /* 0x00005410eda77816 */ /* 0x000fe200000000eb */
[----:B---3--:R1:W-:Y:S01]  /*18b80*/  STS.128 [R239+UR58], R172 ;  /* 0x000000acef007988 */ /* 0x0083e20008000c3a */
[----:B------:R-:W-:-:S02]  /*18b90*/  PRMT R168, R234, 0x5410, R232 ;  /* 0x00005410eaa87816 */ /* 0x000fc400000000e8 */
[----:B------:R-:W-:Y:S02]  /*18ba0*/  PRMT R169, R230, 0x5410, R228 ;  /* 0x00005410e6a97816 */ /* 0x000fe400000000e4 */
[----:B------:R-:W-:Y:S02]  /*18bb0*/  PRMT R170, R211, 0x5410, R209 ;  /* 0x00005410d3aa7816 */ /* 0x000fe400000000d1 */
[----:B------:R-:W-:Y:S01]  /*18bc0*/  PRMT R171, R207, 0x5410, R205 ;  /* 0x00005410cfab7816 */ /* 0x000fe200000000cd */
[----:B------:R3:W-:Y:S01]  /*18bd0*/  STS.128 [R239+UR58+0x4000], R156 ;  /* 0x0040009cef007988 */ /* 0x0007e20008000c3a */
[----:B------:R-:W-:-:S03]  /*18be0*/  UMOV UR21, 0x40000040 ;  /* 0x4000004000157882 */ /* 0x000fc60000000000 */
[----:B------:R-:W2:Y:S04]  /*18bf0*/  LDL.LU R251, [R1+0xc68] ;  /* 0x000c680001fb7983 */ /* 0x000ea80000300800 */
[----:B------:R-:W2:Y:S01]  /*18c00*/  LDL.LU R250, [R1+0xc64] ;  /* 0x000c640001fa7983 */ /* 0x000ea20000300800 */
[----:B-1----:R-:W-:Y:S02]  /*18c10*/  PRMT R172, R233, 0x5410, R231 ;  /* 0x00005410e9ac7816 */ /* 0x002fe400000000e7 */
[----:B------:R-:W-:Y:S02]  /*18c20*/  PRMT R173, R229, 0x5410, R227 ;  /* 0x00005410e5ad7816 */ /* 0x000fe400000000e3 */
[----:B------:R-:W-:Y:S02]  /*18c30*/  PRMT R174, R210, 0x5410, R208 ;  /* 0x00005410d2ae7816 */ /* 0x000fe400000000d0 */
[----:B------:R-:W-:-:S02]  /*18c40*/  PRMT R175, R206, 0x5410, R204 ;  /* 0x00005410ceaf7816 */ /* 0x000fc400000000cc */
[----:B0-----:R-:W-:Y:S01]  /*18c50*/  LOP3.LUT R248, R248, 0x7f, RZ, 0xc0, !PT ;  /* 0x0000007ff8f87812 */ /* 0x001fe200078ec0ff */
[----:B---3--:R-:W0:Y:S02]  /*18c60*/  S2R R239, SR_TID.X ;  /* 0x0000000000ef7919 */ /* 0x008e240000002100 */
[----:B0-----:R-:W-:Y:S01]  /*18c70*/  LOP3.LUT R239, R239, 0x7f, RZ, 0xc0, !PT ;  /* 0x0000007fefef7812 */ /* 0x001fe200078ec0ff */
[----:B----4-:R-:W-:Y:S04]  /*18c80*/  STS.128 [R243+UR58], R160 ;  /* 0x000000a0f3007988 */ /* 0x010fe80008000c3a */
[----:B------:R0:W-:Y:S04]  /*18c90*/  STS.128 [R243+UR58+0x4000], R164 ;  /* 0x004000a4f3007988 */ /* 0x0001e80008000c3a */
[----:B--2---:R-:W-:Y:S04]  /*18ca0*/  STS.128 [R240+UR58], R168 ;  /* 0x000000a8f0007988 */ /* 0x004fe80008000c3a */
[----:B------:R1:W-:Y:S01]  /*18cb0*/  STS.128 [R240+UR58+0x4000], R172 ;  /* 0x004000acf0007988 */ /* 0x0003e20008000c3a */
[----:B0-----:R-:W-:-:S02]  /*18cc0*/  LOP3.LUT R243, R248, 0x10, RZ, 0x3c, !PT ;  /* 0x00000010f8f37812 */ /* 0x001fc400078e3cff */
[----:B-1----:R-:W-:Y:S02]  /*18cd0*/  LOP3.LUT R240, R248, 0x20, RZ, 0x3c, !PT ;  /* 0x00000020f8f07812 */ /* 0x002fe400078e3cff */
[----:B------:R-:W0:Y:S01]  /*18ce0*/  S2R R248, SR_TID.X ;  /* 0x0000000000f87919 */ /* 0x000e220000002100 */
[----:B------:R-:W-:Y:S04]  /*18cf0*/  STS.U8 [R239+UR58+0x8000], R226 ;  /* 0x008000e2ef007988 */ /* 0x000fe8000800003a */
        /* <DEDUP_REMOVED lines=11> */
[----:B------:R-:W-:Y:S01]  /*18db0*/  STS.U8 [R243+UR58+0x9080], R197 ;  /* 0x009080c5f3007988 */ /* 0x000fe2000800003a */
[----:B0-----:R-:W-:-:S04]  /*18dc0*/  LOP3.LUT R248, R248, 0x7f, RZ, 0xc0, !PT ;  /* 0x0000007ff8f87812 */ /* 0x001fc800078ec0ff */
[C---:B------:R-:W-:Y:S02]  /*18dd0*/  LOP3.LUT R204, R248.reuse, 0x30, RZ, 0x3c, !PT ;  /* 0x00000030f8cc7812 */ /* 0x040fe400078e3cff */
[----:B------:R-:W-:Y:S02]  /*18de0*/  LOP3.LUT R156, R248, 0x40, RZ, 0x3c, !PT ;  /* 0x00000040f89c7812 */ /* 0x000fe400078e3cff */
        /* <DEDUP_REMOVED lines=26> */
[----:B0-----:R-:W-:-:S03]  /*18f90*/  LOP3.LUT R248, R248, 0x7f, RZ, 0xc0, !PT ;  /* 0x0000007ff8f87812 */ /* 0x001fc600078ec0ff */
[----:B------:R-:W-:Y:S01]  /*18fa0*/  STS.U8 [R156+UR58+0x9a00], R178 ;  /* 0x009a00b29c007988 */ /* 0x000fe2000800003a */
[----:B------:R-:W-:-:S03]  /*18fb0*/  LOP3.LUT R157, R248, 0x50, RZ, 0x3c, !PT ;  /* 0x00000050f89d7812 */ /* 0x000fc600078e3cff */
[----:B------:R0:W-:Y:S04]  /*18fc0*/  STS.U8 [R156+UR58+0x9e00], R177 ;  /* 0x009e00b19c007988 */ /* 0x0001e8000800003a */
[----:B------:R-:W-:Y:S04]  /*18fd0*/  STS.U8 [R157+UR58+0x8280], R213 ;  /* 0x008280d59d007988 */ /* 0x000fe8000800003a */
[----:B------:R-:W-:Y:S04]  /*18fe0*/  STS.U8 [R157+UR58+0x8680], R212 ;  /* 0x008680d49d007988 */ /* 0x000fe8000800003a */
[----:B------:R-:W-:Y:S04]  /*18ff0*/  STS.U8 [R157+UR58+0x8a80], R176 ;  /* 0x008a80b09d007988 */ /* 0x000fe8000800003a */
[----:B------:R-:W-:Y:S04]  /*19000*/  STS.U8 [R157+UR58+0x8e80], R155 ;  /* 0x008e809b9d007988 */ /* 0x000fe8000800003a */
[----:B------:R-:W-:Y:S01]  /*19010*/  STS.U8 [R157+UR58+0x9280], R154 ;  /* 0x0092809a9d007988 */ /* 0x000fe2000800003a */
[----:B0-----:R-:W-:-:S03]  /*19020*/  LOP3.LUT R156, R248, 0x60, RZ, 0x3c, !PT ;  /* 0x00000060f89c7812 */ /* 0x001fc600078e3cff */
        /* <DEDUP_REMOVED lines=10> */
[----:B------:R0:W-:Y:S02]  /*190d0*/  STS.U8 [R156+UR58+0x9f00], R15 ;  /* 0x009f000f9c007988 */ /* 0x0001e4000800003a */
[----:B0-----:R-:W-:-:S02]  /*190e0*/  LOP3.LUT R156, R239, 0x70, RZ, 0x3c, !PT ;  /* 0x00000070ef9c7812 */ /* 0x001fc400078e3cff */
[----:B------:R-:W2:Y:S04]  /*190f0*/  LDL.LU R239, [R1+0xc60] ;  /* 0x000c600001ef7983 */ /* 0x000ea80000300800 */
[----:B------:R-:W-:Y:S04]  /*19100*/  STS.U8 [R156+UR58+0x9f80], R14 ;  /* 0x009f800e9c007988 */ /* 0x000fe8000800003a */
[----:B------:R-:W-:Y:S04]  /*19110*/  STS.U8 [R156+UR58+0x8380], R13 ;  /* 0x0083800d9c007988 */ /* 0x000fe8000800003a */
[----:B------:R-:W-:Y:S04]  /*19120*/  STS.U8 [R156+UR58+0x8780], R12 ;  /* 0x0087800c9c007988 */ /* 0x000fe8000800003a */
[----:B------:R-:W-:Y:S04]  /*19130*/  STS.U8 [R156+UR58+0x8b80], R11 ;  /* 0x008b800b9c007988 */ /* 0x000fe8000800003a */
[----:B------:R-:W-:Y:S04]  /*19140*/  STS.U8 [R156+UR58+0x8f80], R10 ;  /* 0x008f800a9c007988 */ /* 0x000fe8000800003a */
[----:B------:R-:W-:Y:S04]  /*19150*/  STS.U8 [R156+UR58+0x9380], R9 ;  /* 0x009380099c007988 */ /* 0x000fe8000800003a */
[----:B------:R-:W-:Y:S04]  /*19160*/  STS.U8 [R156+UR58+0x9780], R8 ;  /* 0x009780089c007988 */ /* 0x000fe8000800003a */
[----:B------:R0:W-:Y:S01]  /*19170*/  STS.U8 [R156+UR58+0x9b80], R7 ;  /* 0x009b80079c007988 */ /* 0x0001e2000800003a */
[----:B------:R1:W-:Y:S06]  /*19180*/  MEMBAR.ALL.CTA ;  /* 0x0000000000007992 */ /* 0x0003ec0000008000 */
[----:B-1----:R-:W1:Y:S04]  /*19190*/  FENCE.VIEW.ASYNC.S ;  /* 0x00000000000073c6 */ /* 0x002e680000000000 */
[----:B------:R-:W3:Y:S01]  /*191a0*/  LDL.LU R240, [R1+0xc5c] ;  /* 0x000c5c0001f07983 */ /* 0x000ee20000300800 */
[----:B------:R-:W-:Y:S01]  /*191b0*/  UIADD3.64 UR52, UR8, 0x1fe, URZ ;  /* 0x000001fe08347897 */ /* 0x000fe2000fffe03f */
[----:B------:R-:W-:Y:S01]  /*191c0*/  UMOV UR54, UR22 ;  /* 0x0000001600367c82 */ /* 0x000fe20008000000 */
[----:B------:R-:W-:Y:S01]  /*191d0*/  UMOV UR55, UR23 ;  /* 0x0000001700377c82 */ /* 0x000fe20008000000 */
[----:B------:R-:W-:Y:S01]  /*191e0*/  UIADD3.64 UR48, UR8, 0x200, URZ ;  /* 0x0000020008307897 */ /* 0x000fe2000fffe03f */
[----:B------:R-:W-:Y:S01]  /*191f0*/  UMOV UR50, UR10 ;  /* 0x0000000a00327c82 */ /* 0x000fe20008000000 */
[----:B------:R-:W-:Y:S01]  /*19200*/  UMOV UR51, UR11 ;  /* 0x0000000b00337c82 */ /* 0x000fe20008000000 */
[----:B------:R-:W4:Y:S04]  /*19210*/  LDL.LU R243, [R1+0xc58] ;  /* 0x000c580001f37983 */ /* 0x000f280000300800 */
[----:B------:R-:W4:Y:S04]  /*19220*/  LDL.LU R244, [R1+0xc54] ;  /* 0x000c540001f47983 */ /* 0x000f280000300800 */
[----:B------:R-:W4:Y:S04]  /*19230*/  LDL.LU R247, [R1+0xc50] ;  /* 0x000c500001f77983 */ /* 0x000f280000300800 */
[----:B------:R-:W4:Y:S01]  /*19240*/  LDL.LU R248, [R1+0xc4c] ;  /* 0x000c4c0001f87983 */ /* 0x000f220000300800 */
[----:B-1----:R-:W-:Y:S06]  /*19250*/  BAR.SYNC.DEFER_BLOCKING 0x0 ;  /* 0x0000000000007b1d */ /* 0x002fec0000010000 */
[----:B------:R-:W-:-:S06]  /*19260*/  WARPGROUP.ARRIVE ;  /* 0x00000000000079c5 */ /* 0x000fcc0000000000 */
[----:B------:R-:W-:Y:S04]  /*19270*/  QGMMA.64x64x32.F32.E4M3.E4M3 R120, gdesc[UR20], R120 ;  /* 0x00e00000147879f3 */ /* 0x000fe80008700878 */
[----:B------:R-:W-:Y:S04]  /*19280*/  QGMMA.64x64x32.F32.E4M3.E4M3 R120, gdesc[UR8], R120 ;  /* 0x00e00000087879f3 */ /* 0x000fe80008700878 */
[----:B------:R-:W-:Y:S04]  /*19290*/  QGMMA.64x64x32.F32.E4M3.E4M3 R120, gdesc[UR12], R120 ;  /* 0x00e000000c7879f3 */ /* 0x000fe80008700878 */
[----:B------:R-:W-:Y:S04]  /*192a0*/  QGMMA.64x64x32.F32.E4M3.E4M3 R120, gdesc[UR16], R120 ;  /* 0x00e00000107879f3 */ /* 0x000fe80008700878 */
[----:B------:R-:W-:Y:S01]  /*192b0*/  QGMMA.64x64x32.F32.E4M3.E4M3 R88, gdesc[UR52], R88 ;  /* 0x00e00000345879f3 */ /* 0x000fe20008700858 */
[----:B------:R-:W-:Y:S01]  /*192c0*/  UIADD3.64 UR52, UR8, 0x202, URZ ;  /* 0x0000020208347897 */ /* 0x000fe2000fffe03f */
[----:B------:R-:W-:-:S02]  /*192d0*/  UMOV UR54, UR14 ;  /* 0x0000000e00367c82 */ /* 0x000fc40008000000 */
[----:B------:R-:W-:Y:S01]  /*192e0*/  QGMMA.64x64x32.F32.E4M3.E4M3 R88, gdesc[UR48], R88 ;  /* 0x00e00000305879f3 */ /* 0x000fe20008700858 */
[----:B------:R-:W-:Y:S02]  /*192f0*/  R2UR UR49, R251 ;  /* 0x00000000fb3172ca */ /* 0x000fe400000e0000 */
[----:B------:R-:W4:Y:S01]  /*19300*/  LDL.LU R251, [R1+0x118] ;  /* 0x0001180001fb7983 */ /* 0x000f220000300800 */
[----:B------:R-:W-:-:S03]  /*19310*/  UMOV UR55, UR15 ;  /* 0x0000000f00377c82 */ /* 0x000fc60008000000 */
[----:B0-----:R-:W4:Y:S04]  /*19320*/  LDL R7, [R1+0xd28] ;  /* 0x000d280001077983 */ /* 0x001f280000100800 */
[----:B------:R-:W4:Y:S04]  /*19330*/  LDL.LU R245, [R1+0x924] ;  /* 0x0009240001f57983 */ /* 0x000f280000300800 */
[----:B------:R-:W4:Y:S04]  /*19340*/  LDL.LU R241, [R1+0x91c] ;  /* 0x00091c0001f17983 */ /* 0x000f280000300800 */
[----:B------:R-:W4:Y:S01]  /*19350*/  LDL.LU R246, [R1+0x914] ;  /* 0x0009140001f67983 */ /* 0x000f220000300800 */
[----:B------:R-:W-:Y:S01]  /*19360*/  QGMMA.64x64x32.F32.E4M3.E4M3 R88, gdesc[UR52], R88 ;  /* 0x00e00000345879f3 */ /* 0x000fe20008700858 */
[----:B--2---:R-:W-:-:S02]  /*19370*/  R2UR UR53, R239 ;  /* 0x00000000ef3572ca */ /* 0x004fc400000e0000 */
[----:B------:R-:W2:Y:S01]  /*19380*/  LDL.LU R239, [R1+0x90c] ;  /* 0x00090c0001ef7983 */ /* 0x000ea20000300800 */
[----:B---3--:R-:W-:-:S03]  /*19390*/  R2UR UR52, R240 ;  /* 0x00000000f03472ca */ /* 0x008fc600000e0000 */
[----:B------:R-:W3:Y:S01]  /*193a0*/  LDL.LU R240, [R1+0x904] ;  /* 0x0009040001f07983 */ /* 0x000ee20000300800 */
[----:B------:R-:W-:Y:S01]  /*193b0*/  UIADD3.64 UR4, UR8, 0x204, URZ ;  /* 0x0000020408047897 */ /* 0x000fe2000fffe03f */
[----:B------:R-:W-:Y:S01]  /*193c0*/  UMOV UR6, UR18 ;  /* 0x0000001200067c82 */ /* 0x000fe20008000000 */
[----:B------:R-:W-:Y:S01]  /*193d0*/  UMOV UR7, UR19 ;  /* 0x0000001300077c82 */ /* 0x000fe20008000000 */
[----:B------:R-:W-:-:S06]  /*193e0*/  R2UR UR48, R250 ;  /* 0x00000000fa3072ca */ /* 0x000fcc00000e0000 */
[----:B------:R-:W-:Y:S01]  /*193f0*/  QGMMA.64x64x32.F32.E4M3.E4M3 R88, gdesc[UR4], R88 ;  /* 0x00e00000045879f3 */ /* 0x000fe20008700858 */
[----:B----4-:R-:W-:Y:S02]  /*19400*/  R2UR UR7, R243 ;  /* 0x00000000f30772ca */ /* 0x010fe400000e0000 */
[----:B------:R-:W4:Y:S01]  /*19410*/  LDL.LU R243, [R1+0x8fc] ;  /* 0x0008fc0001f37983 */ /* 0x000f220000300800 */
[----:B------:R-:W-:-:S03]  /*19420*/  R2UR UR6, R244 ;  /* 0x00000000f40672ca */ /* 0x000fc600000e0000 */
[----:B------:R-:W4:Y:S04]  /*19430*/  LDL.LU R244, [R1+0x920] ;  /* 0x0009200001f47983 */ /* 0x000f280000300800 */
[----:B------:R-:W4:Y:S01]  /*19440*/  LDL.LU R242, [R1+0x8f4] ;  /* 0x0008f40001f27983 */ /* 0x000f220000300800 */
[----:B------:R-:W-:-:S03]  /*19450*/  R2UR UR5, R247 ;  /* 0x00000000f70572ca */ /* 0x000fc600000e0000 */
[----:B------:R-:W4:Y:S04]  /*19460*/  LDL.LU R249, [R1+0x918] ;  /* 0x0009180001f97983 */ /* 0x000f280000300800 */
[----:B------:R-:W4:Y:S04]  /*19470*/  LDL.LU R247, [R1+0x8ec] ;  /* 0x0008ec0001f77983 */ /* 0x000f280000300800 */
[----:B------:R-:W4:Y:S01]  /*19480*/  LDL.LU R250, [R1+0x910] ;  /* 0x0009100001fa7983 */ /* 0x000f220000300800 */
[----:B------:R-:W-:-:S03]  /*19490*/  R2UR UR4, R248 ;  /* 0x00000000f80472ca */ /* 0x000fc600000e0000 */
[----:B------:R-:W4:Y:S01]  /*194a0*/  LDL.LU R248, [R1+0x8e4] ;  /* 0x0008e40001f87983 */ /* 0x000f220000300800 */
[----:B------:R-:W-:-:S04]  /*194b0*/  IADD3 R6, P6, R6, UR6, RZ ;  /* 0x0000000606067c10 */ /* 0x000fc8000ffde0ff */
[----:B------:R-:W-:Y:S01]  /*194c0*/  IADD3.X R3, R3, UR5, RZ, P6, !PT ;  /* 0x0000000503037c10 */ /* 0x000fe2000b7fe4ff */
[----:B------:R-:W-:-:S05]  /*194d0*/  VIADD R251, R251, 0x1 ;  /* 0x00000001fbfb7836 */ /* 0x000fca0000000000 */
[----:B------:R0:W-:Y:S04]  /*194e0*/  STL [R1+0x118], R251 ;  /* 0x000118fb01007387 */ /* 0x0001e80000100800 */
[----:B------:R-:W4:Y:S01]  /*194f0*/  LDL.LU R252, [R1+0x908] ;  /* 0x0009080001fc7983 */ /* 0x000f220000300800 */
[----:B------:R-:W-:Y:S02]  /*19500*/  ISETP.NE.U32.AND P0, PT, R251, R7, PT ;  /* 0x00000007fb00720c */ /* 0x000fe40003f05070 */
[----:B------:R-:W-:Y:S02]  /*19510*/  IADD3 R245, P2, R245, UR6, RZ ;  /* 0x00000006f5f57c10 */ /* 0x000fe4000ff5e0ff */
[----:B------:R-:W-:Y:S01]  /*19520*/  IADD3 R241, P3, R241, UR6, RZ ;  /* 0x00000006f1f17c10 */ /* 0x000fe2000ff7e0ff */
[----:B0-----:R-:W4:Y:S04]  /*19530*/  LDL.LU R251, [R1+0x8dc] ;  /* 0x0008dc0001fb7983 */ /* 0x001f280000300800 */
[----:B------:R-:W-:Y:S01]  /*19540*/  STL [R1+0x924], R245 ;  /* 0x000924f501007387 */ /* 0x000fe20000100800 */
[----:B------:R-:W-:-:S02]  /*19550*/  IADD3 R246, P4, R246, UR6, RZ ;  /* 0x00000006f6f67c10 */ /* 0x000fc4000ff9e0ff */
[----:B--2---:R-:W-:Y:S02]  /*19560*/  IADD3 R239, P5, R239, UR6, RZ ;  /* 0x00000006efef7c10 */ /* 0x004fe4000ffbe0ff */
[----:B---3--:R-:W-:-:S03]  /*19570*/  IADD3 R240, P6, R240, UR6, RZ ;  /* 0x00000006f0f07c10 */ /* 0x008fc6000ffde0ff */
[----:B------:R0:W-:Y:S04]  /*19580*/  STL [R1+0x90c], R239 ;  /* 0x00090cef01007387 */ /* 0x0001e80000100800 */
[----:B------:R-:W-:Y:S04]  /*19590*/  STL [R1+0x91c], R241 ;  /* 0x00091cf101007387 */ /* 0x000fe80000100800 */
[----:B0-----:R-:W2:Y:S04]  /*195a0*/  LDL.LU R239, [R1+0x900] ;  /* 0x0009000001ef7983 */ /* 0x001ea80000300800 */
[----:B------:R-:W-:Y:S04]  /*195b0*/  STL [R1+0x914], R246 ;  /* 0x000914f601007387 */ /* 0x000fe80000100800 */
[----:B------:R0:W-:Y:S04]  /*195c0*/  STL [R1+0x904], R240 ;  /* 0x000904f001007387 */ /* 0x0001e80000100800 */
[----:B0-----:R-:W3:Y:S01]  /*195d0*/  LDL.LU R240, [R1+0x8d4] ;  /* 0x0008d40001f07983 */ /* 0x001ee20000300800 */
[----:B------:R-:W-:-:S04]  /*195e0*/  IADD3 R5, P1, R5, UR6, RZ ;  /* 0x0000000605057c10 */ /* 0x000fc8000ff3e0ff */
[----:B------:R-:W-:Y:S02]  /*195f0*/  IADD3.X R4, R4, UR5, RZ, P1, !PT ;  /* 0x0000000504047c10 */ /* 0x000fe40008ffe4ff */
[----:B----4-:R-:W-:Y:S02]  /*19600*/  IADD3 R243, P1, R243, UR6, RZ ;  /* 0x00000006f3f37c10 */ /* 0x010fe4000ff3e0ff */
[----:B------:R-:W-:-:S03]  /*19610*/  IADD3.X R244, R244, UR5, RZ, P2, !PT ;  /* 0x00000005f4f47c10 */ /* 0x000fc600097fe4ff */
[----:B------:R0:W-:Y:S01]  /*19620*/  STL [R1+0x8fc], R243 ;  /* 0x0008fcf301007387 */ /* 0x0001e20000100800 */
[----:B------:R-:W-:Y:S02]  /*19630*/  IADD3.X R249, R249, UR5, RZ, P3, !PT ;  /* 0x00000005f9f97c10 */ /* 0x000fe40009ffe4ff */
[----:B------:R-:W-:Y:S02]  /*19640*/  IADD3 R247, P3, R247, UR6, RZ ;  /* 0x00000006f7f77c10 */ /* 0x000fe4000ff7e0ff */
[----:B------:R-:W-:Y:S01]  /*19650*/  IADD3 R242, P2, R242, UR6, RZ ;  /* 0x00000006f2f27c10 */ /* 0x000fe2000ff5e0ff */
[----:B0-----:R-:W4:Y:S04]  /*19660*/  LDL.LU R243, [R1+0x8f8] ;  /* 0x0008f80001f37983 */ /* 0x001f280000300800 */
[----:B------:R0:W-:Y:S01]  /*19670*/  STL [R1+0x920], R244 ;  /* 0x000920f401007387 */ /* 0x0001e20000100800 */
[----:B------:R-:W-:-:S03]  /*19680*/  IADD3.X R250, R250, UR5, RZ, P4, !PT ;  /* 0x00000005fafa7c10 */ /* 0x000fc6000a7fe4ff */
[----:B0-----:R-:W4:Y:S04]  /*19690*/  LDL.LU R244, [R1+0x8cc] ;  /* 0x0008cc0001f47983 */ /* 0x001f280000300800 */
[----:B------:R0:W-:Y:S04]  /*196a0*/  STL [R1+0x8ec], R247 ;  /* 0x0008ecf701007387 */ /* 0x0001e80000100800 */
[----:B------:R-:W-:Y:S04]  /*196b0*/  STL [R1+0x8f4], R242 ;  /* 0x0008f4f201007387 */ /* 0x000fe80000100800 */
[----:B0-----:R-:W4:Y:S04]  /*196c0*/  LDL.LU R247, [R1+0x8f0] ;  /* 0x0008f00001f77983 */ /* 0x001f280000300800 */
[----:B------:R-:W-:Y:S04]  /*196d0*/  STL [R1+0x918], R249 ;  /* 0x000918f901007387 */ /* 0x000fe80000100800 */
[----:B------:R-:W4:Y:S04]  /*196e0*/  LDL.LU R228, [R1+0x8c4] ;  /* 0x0008c40001e47983 */ /* 0x000f280000300800 */
[----:B------:R-:W4:Y:S04]  /*196f0*/  LDL.LU R233, [R1+0x8e8] ;  /* 0x0008e80001e97983 */ /* 0x000f280000300800 */
[----:B------:R-:W4:Y:S04]  /*19700*/  LDL.LU R231, [R1+0x8bc] ;  /* 0x0008bc0001e77983 */ /* 0x000f280000300800 */
[----:B------:R0:W-:Y:S04]  /*19710*/  STL [R1+0x910], R250 ;  /* 0x000910fa01007387 */ /* 0x0001e80000100800 */
[----:B------:R-:W4:Y:S04]  /*19720*/  LDL.LU R234, [R1+0x8e0] ;  /* 0x0008e00001ea7983 */ /* 0x000f280000300800 */
[----:B------:R-:W4:Y:S01]  /*19730*/  LDL.LU R232, [R1+0x8b4] ;  /* 0x0008b40001e87983 */ /* 0x000f220000300800 */
[----:B------:R-:W-:-:S03]  /*19740*/  IADD3 R248, P4, R248, UR6, RZ ;  /* 0x00000006f8f87c10 */ /* 0x000fc6000ff9e0ff */
[----:B0-----:R-:W4:Y:S04]  /*19750*/  LDL.LU R250, [R1+0x8d8] ;  /* 0x0008d80001fa7983 */ /* 0x001f280000300800 */
[----:B------:R-:W4:Y:S04]  /*19760*/  LDL.LU R237, [R1+0x8ac] ;  /* 0x0008ac0001ed7983 */ /* 0x000f280000300800 */
[----:B------:R-:W4:Y:S04]  /*19770*/  LDL.LU R249, [R1+0x8d0] ;  /* 0x0008d00001f97983 */ /* 0x000f280000300800 */
[----:B------:R0:W-:Y:S04]  /*19780*/  STL [R1+0x8e4], R248 ;  /* 0x0008e4f801007387 */ /* 0x0001e80000100800 */
[----:B0-----:R-:W4:Y:S04]  /*19790*/  LDL.LU R248, [R1+0x8a4] ;  /* 0x0008a40001f87983 */ /* 0x001f280000300800 */
[----:B------:R-:W4:Y:S04]  /*197a0*/  LDL.LU R235, [R1+0x8c8] ;  /* 0x0008c80001eb7983 */ /* 0x000f280000300800 */
[----:B------:R-:W4:Y:S01]  /*197b0*/  LDL.LU R238, [R1+0x89c] ;  /* 0x00089c0001ee7983 */ /* 0x000f220000300800 */
[----:B------:R-:W-:-:S05]  /*197c0*/  IADD3.X R252, R252, UR5, RZ, P5, !PT ;  /* 0x00000005fcfc7c10 */ /* 0x000fca000affe4ff */
[----:B------:R-:W-:Y:S04]  /*197d0*/  STL [R1+0x908], R252 ;  /* 0x000908fc01007387 */ /* 0x000fe80000100800 */
[----:B------:R-:W4:Y:S01]  /*197e0*/  LDL.LU R236, [R1+0x8c0] ;  /* 0x0008c00001ec7983 */ /* 0x000f220000300800 */
[----:B------:R-:W-:-:S05]  /*197f0*/  IADD3 R251, P5, R251, UR6, RZ ;  /* 0x00000006fbfb7c10 */ /* 0x000fca000ffbe0ff */
[----:B------:R0:W-:Y:S04]  /*19800*/  STL [R1+0x8dc], R251 ;  /* 0x0008dcfb01007387 */ /* 0x0001e80000100800 */
[----:B------:R-:W4:Y:S04]  /*19810*/  LDL.LU R245, [R1+0x894] ;  /* 0x0008940001f57983 */ /* 0x000f280000300800 */
[----:B------:R-:W4:Y:S04]  /*19820*/  LDL.LU R241, [R1+0x8b8] ;  /* 0x0008b80001f17983 */ /* 0x000f280000300800 */
[----:B0-----:R-:W4:Y:S04]  /*19830*/  LDL.LU R251, [R1+0x88c] ;  /* 0x00088c0001fb7983 */ /* 0x001f280000300800 */
[----:B------:R-:W4:Y:S01]  /*19840*/  LDL.LU R246, [R1+0x8b0] ;  /* 0x0008b00001f67983 */ /* 0x000f220000300800 */
[----:B--2---:R-:W-:-:S05]  /*19850*/  IADD3.X R239, R239, UR5, RZ, P6, !PT ;  /* 0x00000005efef7c10 */ /* 0x004fca000b7fe4ff */
[----:B------:R0:W-:Y:S01]  /*19860*/  STL [R1+0x900], R239 ;  /* 0x000900ef01007387 */ /* 0x0001e20000100800 */
[----:B---3--:R-:W-:-:S03]  /*19870*/  IADD3 R240, P6, R240, UR6, RZ ;  /* 0x00000006f0f07c10 */ /* 0x008fc6000ffde0ff */
[----:B0-----:R-:W2:Y:S04]  /*19880*/  LDL.LU R239, [R1+0x884] ;  /* 0x0008840001ef7983 */ /* 0x001ea80000300800 */
[----:B------:R0:W-:Y:S04]  /*19890*/  STL [R1+0x8d4], R240 ;  /* 0x0008d4f001007387 */ /* 0x0001e80000100800 */
[----:B0-----:R-:W3:Y:S01]  /*198a0*/  LDL.LU R240, [R1+0x8a8] ;  /* 0x0008a80001f07983 */ /* 0x001ee20000300800 */
[----:B----4-:R-:W-:-:S05]  /*198b0*/  IADD3.X R243, R243, UR5, RZ, P1, !PT ;  /* 0x00000005f3f37c10 */ /* 0x010fca0008ffe4ff */
[----:B------:R0:W-:Y:S01]  /*198c0*/  STL [R1+0x8f8], R243 ;  /* 0x0008f8f301007387 */ /* 0x0001e20000100800 */
[----:B------:R-:W-:-:S03]  /*198d0*/  IADD3 R244, P1, R244, UR6, RZ ;  /* 0x00000006f4f47c10 */ /* 0x000fc6000ff3e0ff */
[----:B0-----:R-:W4:Y:S04]  /*198e0*/  LDL.LU R243, [R1+0x87c] ;  /* 0x00087c0001f37983 */ /* 0x001f280000300800 */
[----:B------:R-:W4:Y:S04]  /*198f0*/  LDL.LU R242, [R1+0x8a0] ;  /* 0x0008a00001f27983 */ /* 0x000f280000300800 */
[----:B------:R-:W4:Y:S04]  /*19900*/  LDL.LU R252, [R1+0x874] ;  /* 0x0008740001fc7983 */ /* 0x000f280000300800 */
[----:B------:R0:W-:Y:S01]  /*19910*/  STL [R1+0x8cc], R244 ;  /* 0x0008ccf401007387 */ /* 0x0001e20000100800 */
[----:B------:R-:W-:-:S02]  /*19920*/  IADD3.X R247, R247, UR5, RZ, P2, !PT ;  /* 0x00000005f7f77c10 */ /* 0x000fc400097fe4ff */
[----:B------:R-:W-:Y:S01]  /*19930*/  IADD3 R228, P2, R228, UR6, RZ ;  /* 0x00000006e4e47c10 */ /* 0x000fe2000ff5e0ff */
[----:B0-----:R-:W4:Y:S01]  /*19940*/  LDL.LU R244, [R1+0x898] ;  /* 0x0008980001f47983 */ /* 0x001f220000300800 */
[----:B------:R-:W-:-:S03]  /*19950*/  IADD3.X R233, R233, UR5, RZ, P3, !PT ;  /* 0x00000005e9e97c10 */ /* 0x000fc60009ffe4ff */
[----:B------:R0:W-:Y:S01]  /*19960*/  STL [R1+0x8f0], R247 ;  /* 0x0008f0f701007387 */ /* 0x0001e20000100800 */
[----:B------:R-:W-:Y:S02]  /*19970*/  IADD3 R231, P3, R231, UR6, RZ ;  /* 0x00000006e7e77c10 */ /* 0x000fe4000ff7e0ff */
[----:B------:R-:W-:Y:S02]  /*19980*/  IADD3.X R234, R234, UR5, RZ, P4, !PT ;  /* 0x00000005eaea7c10 */ /* 0x000fe4000a7fe4ff */
[----:B------:R-:W-:Y:S02]  /*19990*/  IADD3 R232, P4, R232, UR6, RZ ;  /* 0x00000006e8e87c10 */ /* 0x000fe4000ff9e0ff */
[----:B------:R-:W-:Y:S01]  /*199a0*/  IADD3.X R250, R250, UR5, RZ, P5, !PT ;  /* 0x00000005fafa7c10 */ /* 0x000fe2000affe4ff */
[----:B0-----:R-:W4:Y:S04]  /*199b0*/  LDL.LU R247, [R1+0x86c] ;  /* 0x00086c0001f77983 */ /* 0x001f280000300800 */
[----:B------:R-:W-:Y:S04]  /*199c0*/  STL [R1+0x8c4], R228 ;  /* 0x0008c4e401007387 */ /* 0x000fe80000100800 */
[----:B------:R-:W-:Y:S04]  /*199d0*/  STL [R1+0x8e8], R233 ;  /* 0x0008e8e901007387 */ /* 0x000fe80000100800 */
[----:B------:R-:W-:Y:S01]  /*199e0*/  STL [R1+0x8bc], R231 ;  /* 0x0008bce701007387 */ /* 0x000fe20000100800 */
[----:B------:R-:W-:-:S03]  /*199f0*/  IADD3.X R249, R249, UR5, RZ, P6, !PT ;  /* 0x00000005f9f97c10 */ /* 0x000fc6000b7fe4ff */
[----:B------:R0:W-:Y:S01]  /*19a00*/  STL [R1+0x8d8], R250 ;  /* 0x0008d8fa01007387 */ /* 0x0001e20000100800 */
[----:B------:R-:W-:-:S03]  /*19a10*/  IADD3 R237, P5, R237, UR6, RZ ;  /* 0x00000006eded7c10 */ /* 0x000fc6000ffbe0ff */
[----:B------:R-:W-:Y:S01]  /*19a20*/  STL [R1+0x8e0], R234 ;  /* 0x0008e0ea01007387 */ /* 0x000fe20000100800 */
[----:B------:R-:W-:-:S03]  /*19a30*/  IADD3 R248, P6, R248, UR6, RZ ;  /* 0x00000006f8f87c10 */ /* 0x000fc6000ffde0ff */
[----:B0-----:R-:W4:Y:S04]  /*19a40*/  LDL.LU R250, [R1+0x890] ;  /* 0x0008900001fa7983 */ /* 0x001f280000300800 */
[----:B------:R-:W-:Y:S04]  /*19a50*/  STL [R1+0x8b4], R232 ;  /* 0x0008b4e801007387 */ /* 0x000fe80000100800 */
[----:B------:R0:W-:Y:S04]  /*19a60*/  STL [R1+0x8d0], R249 ;  /* 0x0008d0f901007387 */ /* 0x0001e80000100800 */
[----:B------:R-:W-:Y:S01]  /*19a70*/  STL [R1+0x8ac], R237 ;  /* 0x0008aced01007387 */ /* 0x000fe20000100800 */
[----:B------:R-:W-:-:S02]  /*19a80*/  IADD3.X R235, R235, UR5, RZ, P1, !PT ;  /* 0x00000005ebeb7c10 */ /* 0x000fc40008ffe4ff */
[----:B------:R-:W-:Y:S01]  /*19a90*/  IADD3 R238, P1, R238, UR6, RZ ;  /* 0x00000006eeee7c10 */ /* 0x000fe2000ff3e0ff */
[----:B0-----:R-:W4:Y:S04]  /*19aa0*/  LDL.LU R249, [R1+0x864] ;  /* 0x0008640001f97983 */ /* 0x001f280000300800 */
[----:B------:R0:W-:Y:S04]  /*19ab0*/  STL [R1+0x8a4], R248 ;  /* 0x0008a4f801007387 */ /* 0x0001e80000100800 */
[----:B0-----:R-:W4:Y:S04]  /*19ac0*/  LDL.LU R248, [R1+0x888] ;  /* 0x0008880001f87983 */ /* 0x001f280000300800 */
[----:B------:R-:W-:Y:S04]  /*19ad0*/  STL [R1+0x8c8], R235 ;  /* 0x0008c8eb01007387 */ /* 0x000fe80000100800 */
[----:B------:R-:W-:Y:S01]  /*19ae0*/  STL [R1+0x89c], R238 ;  /* 0x00089cee01007387 */ /* 0x000fe20000100800 */
[----:B------:R-:W-:-:S05]  /*19af0*/  IADD3.X R236, R236, UR5, RZ, P2, !PT ;  /* 0x00000005ecec7c10 */ /* 0x000fca00097fe4ff */
[----:B------:R-:W-:Y:S01]  /*19b00*/  STL [R1+0x8c0], R236 ;  /* 0x0008c0ec01007387 */ /* 0x000fe20000100800 */
[----:B------:R-:W-:Y:S02]  /*19b10*/  IADD3.X R241, R241, UR5, RZ, P3, !PT ;  /* 0x00000005f1f17c10 */ /* 0x000fe40009ffe4ff */
[----:B------:R-:W-:Y:S02]  /*19b20*/  IADD3 R245, P2, R245, UR6, RZ ;  /* 0x00000006f5f57c10 */ /* 0x000fe4000ff5e0ff */
[----:B------:R-:W-:Y:S02]  /*19b30*/  IADD3 R251, P3, R251, UR6, RZ ;  /* 0x00000006fbfb7c10 */ /* 0x000fe4000ff7e0ff */
[----:B------:R-:W-:-:S03]  /*19b40*/  IADD3.X R246, R246, UR5, RZ, P4, !PT ;  /* 0x00000005f6f67c10 */ /* 0x000fc6000a7fe4ff */
[----:B------:R0:W-:Y:S04]  /*19b50*/  STL [R1+0x88c], R251 ;  /* 0x00088cfb01007387 */ /* 0x0001e80000100800 */
[----:B------:R-:W-:Y:S04]  /*19b60*/  STL [R1+0x894], R245 ;  /* 0x000894f501007387 */ /* 0x000fe80000100800 */
[----:B0-----:R-:W4:Y:S04]  /*19b70*/  LDL.LU R251, [R1+0x85c] ;  /* 0x00085c0001fb7983 */ /* 0x001f280000300800 */
[----:B------:R-:W-:Y:S01]  /*19b80*/  STL [R1+0x8b8], R241 ;  /* 0x0008b8f101007387 */ /* 0x000fe20000100800 */
[----:B--2---:R-:W-:-:S05]  /*19b90*/  IADD3 R239, P4, R239, UR6, RZ ;  /* 0x00000006efef7c10 */ /* 0x004fca000ff9e0ff */
[----:B------:R0:W-:Y:S01]  /*19ba0*/  STL [R1+0x884], R239 ;  /* 0x000884ef01007387 */ /* 0x0001e20000100800 */
[----:B---3--:R-:W-:-:S03]  /*19bb0*/  IADD3.X R240, R240, UR5, RZ, P5, !PT ;  /* 0x00000005f0f07c10 */ /* 0x008fc6000affe4ff */
[----:B0-----:R-:W2:Y:S04]  /*19bc0*/  LDL.LU R239, [R1+0x880] ;  /* 0x0008800001ef7983 */ /* 0x001ea80000300800 */
[----:B------:R-:W-:Y:S04]  /*19bd0*/  STL [R1+0x8b0], R246 ;  /* 0x0008b0f601007387 */ /* 0x000fe80000100800 */
[----:B------:R0:W-:Y:S04]  /*19be0*/  STL [R1+0x8a8], R240 ;  /* 0x0008a8f001007387 */ /* 0x0001e80000100800 */
[----:B0-----:R-:W3:Y:S01]  /*19bf0*/  LDL.LU R240, [R1+0x854] ;  /* 0x0008540001f07983 */ /* 0x001ee20000300800 */
[----:B----4-:R-:W-:-:S02]  /*19c00*/  IADD3 R243, P5, R243, UR6, RZ ;  /* 0x00000006f3f37c10 */ /* 0x010fc4000ffbe0ff */
[----:B------:R-:W-:Y:S02]  /*19c10*/  IADD3.X R242, R242, UR5, RZ, P6, !PT ;  /* 0x00000005f2f27c10 */ /* 0x000fe4000b7fe4ff */
[----:B------:R-:W-:Y:S01]  /*19c20*/  IADD3 R252, P6, R252, UR6, RZ ;  /* 0x00000006fcfc7c10 */ /* 0x000fe2000ffde0ff */
[----:B------:R0:W-:Y:S01]  /*19c30*/  STL [R1+0x87c], R243 ;  /* 0x00087cf301007387 */ /* 0x0001e20000100800 */
[----:B------:R-:W-:-:S03]  /*19c40*/  IADD3.X R244, R244, UR5, RZ, P1, !PT ;  /* 0x00000005f4f47c10 */ /* 0x000fc60008ffe4ff */
[----:B0-----:R-:W4:Y:S04]  /*19c50*/  LDL.LU R243, [R1+0x878] ;  /* 0x0008780001f37983 */ /* 0x001f280000300800 */
[----:B------:R0:W-:Y:S04]  /*19c60*/  STL [R1+0x898], R244 ;  /* 0x000898f401007387 */ /* 0x0001e80000100800 */
[----:B------:R-:W-:Y:S01]  /*19c70*/  STL [R1+0x8a0], R242 ;  /* 0x0008a0f201007387 */ /* 0x000fe20000100800 */
[----:B------:R-:W-:-:S03]  /*19c80*/  IADD3 R247, P1, R247, UR6, RZ ;  /* 0x00000006f7f77c10 */ /* 0x000fc6000ff3e0ff */
        /* <DEDUP_REMOVED lines=8> */
[----:B------:R-:W-:-:S03]  /*19d10*/  IADD3.X R250, R250, UR5, RZ, P2, !PT ;  /* 0x00000005fafa7c10 */ /* 0x000fc600097fe4ff */
[----:B0-----:R-:W4:Y:S04]  /*19d20*/  LDL.LU R247, [R1+0x834] ;  /* 0x0008340001f77983 */ /* 0x001f280000300800 */
[----:B------:R-:W4:Y:S04]  /*19d30*/  LDL.LU R237, [R1+0x858] ;  /* 0x0008580001ed7983 */ /* 0x000f280000300800 */
[----:B------:R-:W4:Y:S04]  /*19d40*/  LDL.LU R252, [R1+0x82c] ;  /* 0x00082c0001fc7983 */ /* 0x000f280000300800 */
[----:B------:R0:W-:Y:S01]  /*19d50*/  STL [R1+0x890], R250 ;  /* 0x000890fa01007387 */ /* 0x0001e20000100800 */
[----:B------:R-:W-:-:S03]  /*19d60*/  IADD3 R249, P2, R249, UR6, RZ ;  /* 0x00000006f9f97c10 */ /* 0x000fc6000ff5e0ff */
[----:B0-----:R-:W4:Y:S04]  /*19d70*/  LDL.LU R250, [R1+0x850] ;  /* 0x0008500001fa7983 */ /* 0x001f280000300800 */
[----:B------:R-:W4:Y:S04]  /*19d80*/  LDL.LU R235, [R1+0x824] ;  /* 0x0008240001eb7983 */ /* 0x000f280000300800 */
[----:B------:R-:W4:Y:S04]  /*19d90*/  LDL.LU R238, [R1+0x848] ;  /* 0x0008480001ee7983 */ /* 0x000f280000300800 */
[----:B------:R-:W-:Y:S04]  /*19da0*/  STL [R1+0x864], R249 ;  /* 0x000864f901007387 */ /* 0x000fe80000100800 */
[----:B------:R-:W4:Y:S01]  /*19db0*/  LDL.LU R236, [R1+0x81c] ;  /* 0x00081c0001ec7983 */ /* 0x000f220000300800 */
[----:B------:R-:W-:-:S05]  /*19dc0*/  IADD3.X R248, R248, UR5, RZ, P3, !PT ;  /* 0x00000005f8f87c10 */ /* 0x000fca0009ffe4ff */
[----:B------:R0:W-:Y:S04]  /*19dd0*/  STL [R1+0x888], R248 ;  /* 0x000888f801007387 */ /* 0x0001e80000100800 */
[----:B------:R-:W4:Y:S04]  /*19de0*/  LDL.LU R245, [R1+0x840] ;  /* 0x0008400001f57983 */ /* 0x000f280000300800 */
[----:B------:R-:W4:Y:S04]  /*19df0*/  LDL.LU R241, [R1+0x814] ;  /* 0x0008140001f17983 */ /* 0x000f280000300800 */
[----:B0-----:R-:W4:Y:S04]  /*19e00*/  LDL.LU R248, [R1+0x838] ;  /* 0x0008380001f87983 */ /* 0x001f280000300800 */
[----:B------:R-:W4:Y:S01]  /*19e10*/  LDL.LU R246, [R1+0x80c] ;  /* 0x00080c0001f67983 */ /* 0x000f220000300800 */
[----:B------:R-:W-:-:S05]  /*19e20*/  IADD3 R251, P3, R251, UR6, RZ ;  /* 0x00000006fbfb7c10 */ /* 0x000fca000ff7e0ff */
[----:B------:R0:W-:Y:S04]  /*19e30*/  STL [R1+0x85c], R251 ;  /* 0x00085cfb01007387 */ /* 0x0001e80000100800 */
[----:B0-----:R-:W4:Y:S01]  /*19e40*/  LDL.LU R251, [R1+0x830] ;  /* 0x0008300001fb7983 */ /* 0x001f220000300800 */
[----:B--2---:R-:W-:-:S05]  /*19e50*/  IADD3.X R239, R239, UR5, RZ, P4, !PT ;  /* 0x00000005efef7c10 */ /* 0x004fca000a7fe4ff */
[----:B------:R0:W-:Y:S01]  /*19e60*/  STL [R1+0x880], R239 ;  /* 0x000880ef01007387 */ /* 0x0001e20000100800 */
[----:B---3--:R-:W-:-:S03]  /*19e70*/  IADD3 R240, P4, R240, UR6, RZ ;  /* 0x00000006f0f07c10 */ /* 0x008fc6000ff9e0ff */
[----:B0-----:R-:W2:Y:S04]  /*19e80*/  LDL.LU R239, [R1+0x804] ;  /* 0x0008040001ef7983 */ /* 0x001ea80000300800 */
[----:B------:R0:W-:Y:S04]  /*19e90*/  STL [R1+0x854], R240 ;  /* 0x000854f001007387 */ /* 0x0001e80000100800 */
[----:B0-----:R-:W3:Y:S04]  /*19ea0*/  LDL.LU R240, [R1+0x828] ;  /* 0x0008280001f07983 */ /* 0x001ee80000300800 */
[----:B------:R-:W3:Y:S04]  /*19eb0*/  LDL.LU R242, [R1+0x7fc] ;  /* 0x0007fc0001f27983 */ /* 0x000ee80000300800 */
[----:B------:R-:W3:Y:S01]  /*19ec0*/  LDL.LU R249, [R1+0x820] ;  /* 0x0008200001f97983 */ /* 0x000ee20000300800 */
[----:B----4-:R-:W-:-:S05]  /*19ed0*/  IADD3.X R243, R243, UR5, RZ, P5, !PT ;  /* 0x00000005f3f37c10 */ /* 0x010fca000affe4ff */
[----:B------:R0:W-:Y:S01]  /*19ee0*/  STL [R1+0x878], R243 ;  /* 0x000878f301007387 */ /* 0x0001e20000100800 */
[----:B------:R-:W-:-:S03]  /*19ef0*/  IADD3 R244, P5, R244, UR6, RZ ;  /* 0x00000006f4f47c10 */ /* 0x000fc6000ffbe0ff */
[----:B0-----:R-:W4:Y:S01]  /*19f00*/  LDL.LU R243, [R1+0x7f4] ;  /* 0x0007f40001f37983 */ /* 0x001f220000300800 */
[----:B------:R-:W-:Y:S02]  /*19f10*/  IADD3.X R228, R228, UR5, RZ, P6, !PT ;  /* 0x00000005e4e47c10 */ /* 0x000fe4000b7fe4ff */
[----:B------:R-:W-:Y:S01]  /*19f20*/  IADD3 R233, P6, R233, UR6, RZ ;  /* 0x00000006e9e97c10 */ /* 0x000fe2000ffde0ff */
[----:B------:R0:W-:Y:S01]  /*19f30*/  STL [R1+0x84c], R244 ;  /* 0x00084cf401007387 */ /* 0x0001e20000100800 */
[----:B------:R-:W-:Y:S02]  /*19f40*/  IADD3.X R231, R231, UR5, RZ, P1, !PT ;  /* 0x00000005e7e77c10 */ /* 0x000fe40008ffe4ff */
[----:B------:R-:W-:Y:S02]  /*19f50*/  IADD3.X R232, R232, UR5, RZ, P2, !PT ;  /* 0x00000005e8e87c10 */ /* 0x000fe400097fe4ff */
[----:B------:R-:W-:Y:S02]  /*19f60*/  IADD3 R234, P1, R234, UR6, RZ ;  /* 0x00000006eaea7c10 */ /* 0x000fe4000ff3e0ff */
[----:B------:R-:W-:Y:S01]  /*19f70*/  IADD3 R247, P2, R247, UR6, RZ ;  /* 0x00000006f7f77c10 */ /* 0x000fe2000ff5e0ff */
[----:B0-----:R-:W4:Y:S04]  /*19f80*/  LDL.LU R244, [R1+0x818] ;  /* 0x0008180001f47983 */ /* 0x001f280000300800 */
[----:B------:R-:W-:Y:S04]  /*19f90*/  STL [R1+0x870], R228 ;  /* 0x000870e401007387 */ /* 0x000fe80000100800 */
[----:B------:R-:W-:Y:S01]  /*19fa0*/  STL [R1+0x844], R233 ;  /* 0x000844e901007387 */ /* 0x000fe20000100800 */
[----:B------:R-:W-:-:S03]  /*19fb0*/  IADD3.X R237, R237, UR5, RZ, P3, !PT ;  /* 0x00000005eded7c10 */ /* 0x000fc60009ffe4ff */
[----:B------:R-:W-:Y:S01]  /*19fc0*/  STL [R1+0x868], R231 ;  /* 0x000868e701007387 */ /* 0x000fe20000100800 */
[----:B------:R-:W-:-:S03]  /*19fd0*/  IADD3 R252, P3, R252, UR6, RZ ;  /* 0x00000006fcfc7c10 */ /* 0x000fc6000ff7e0ff */
[----:B------:R0:W-:Y:S04]  /*19fe0*/  STL [R1+0x834], R247 ;  /* 0x000834f701007387 */ /* 0x0001e80000100800 */
[----:B------:R-:W-:Y:S01]  /*19ff0*/  STL [R1+0x83c], R234 ;  /* 0x00083cea01007387 */ /* 0x000fe20000100800 */
[----:B------:R-:W-:Y:S02]  /*1a000*/  IADD3.X R250, R250, UR5, RZ, P4, !PT ;  /* 0x00000005fafa7c10 */ /* 0x000fe4000a7fe4ff */
[----:B------:R-:W-:Y:S01]  /*1a010*/  IADD3 R235, P4, R235, UR6, RZ ;  /* 0x00000006ebeb7c10 */ /* 0x000fe2000ff9e0ff */
[----:B0-----:R-:W4:Y:S04]  /*1a020*/  LDL.LU R247, [R1+0x7ec] ;  /* 0x0007ec0001f77983 */ /* 0x001f280000300800 */
[----:B------:R-:W-:Y:S04]  /*1a030*/  STL [R1+0x860], R232 ;  /* 0x000860e801007387 */ /* 0x000fe80000100800 */
[----:B------:R0:W-:Y:S04]  /*1a040*/  STL [R1+0x82c], R252 ;  /* 0x00082cfc01007387 */ /* 0x0001e80000100800 */
[----:B------:R-:W-:Y:S01]  /*1a050*/  STL [R1+0x858], R237 ;  /* 0x000858ed01007387 */ /* 0x000fe20000100800 */
[----:B------:R-:W-:-:S02]  /*1a060*/  IADD3.X R238, R238, UR5, RZ, P5, !PT ;  /* 0x00000005eeee7c10 */ /* 0x000fc4000affe4ff */
[----:B------:R-:W-:Y:S01]  /*1a070*/  IADD3 R236, P5, R236, UR6, RZ ;  /* 0x00000006ecec7c10 */ /* 0x000fe2000ffbe0ff */
[----:B0-----:R-:W4:Y:S04]  /*1a080*/  LDL.LU R252, [R1+0x810] ;  /* 0x0008100001fc7983 */ /* 0x001f280000300800 */
[----:B------:R0:W-:Y:S01]  /*1a090*/  STL [R1+0x850], R250 ;  /* 0x000850fa01007387 */ /* 0x0001e20000100800 */
[----:B------:R-:W-:Y:S02]  /*1a0a0*/  IADD3.X R245, R245, UR5, RZ, P6, !PT ;  /* 0x00000005f5f57c10 */ /* 0x000fe4000b7fe4ff */
[----:B------:R-:W-:Y:S01]  /*1a0b0*/  IADD3.X R248, R248, UR5, RZ, P1, !PT ;  /* 0x00000005f8f87c10 */ /* 0x000fe20008ffe4ff */
[----:B0-----:R-:W4:Y:S04]  /*1a0c0*/  LDL.LU R250, [R1+0x7e4] ;  /* 0x0007e40001fa7983 */ /* 0x001f280000300800 */
[----:B------:R-:W-:Y:S04]  /*1a0d0*/  STL [R1+0x824], R235 ;  /* 0x000824eb01007387 */ /* 0x000fe80000100800 */
[----:B------:R-:W-:Y:S04]  /*1a0e0*/  STL [R1+0x848], R238 ;  /* 0x000848ee01007387 */ /* 0x000fe80000100800 */
[----:B------:R-:W-:Y:S04]  /*1a0f0*/  STL [R1+0x81c], R236 ;  /* 0x00081cec01007387 */ /* 0x000fe80000100800 */
[----:B------:R0:W-:Y:S01]  /*1a100*/  STL [R1+0x838], R248 ;  /* 0x000838f801007387 */ /* 0x0001e20000100800 */
[----:B------:R-:W-:-:S03]  /*1a110*/  IADD3 R241, P6, R241, UR6, RZ ;  /* 0x00000006f1f17c10 */ /* 0x000fc6000ffde0ff */
[----:B------:R-:W-:Y:S01]  /*1a120*/  STL [R1+0x840], R245 ;  /* 0x000840f501007387 */ /* 0x000fe20000100800 */
[----:B------:R-:W-:-:S03]  /*1a130*/  IADD3 R246, P1, R246, UR6, RZ ;  /* 0x00000006f6f67c10 */ /* 0x000fc6000ff3e0ff */
[----:B0-----:R-:W4:Y:S04]  /*1a140*/  LDL.LU R248, [R1+0x808] ;  /* 0x0008080001f87983 */ /* 0x001f280000300800 */
[----:B------:R-:W-:Y:S01]  /*1a150*/  STL [R1+0x814], R241 ;  /* 0x000814f101007387 */ /* 0x000fe20000100800 */
[----:B------:R-:W-:-:S05]  /*1a160*/  IADD3.X R251, R251, UR5, RZ, P2, !PT ;  /* 0x00000005fbfb7c10 */ /* 0x000fca00097fe4ff */
[----:B------:R0:W-:Y:S04]  /*1a170*/  STL [R1+0x830], R251 ;  /* 0x000830fb01007387 */ /* 0x0001e80000100800 */
[----:B0-----:R-:W4:Y:S04]  /*1a180*/  LDL.LU R251, [R1+0x7dc] ;  /* 0x0007dc0001fb7983 */ /* 0x001f280000300800 */
[----:B------:R-:W-:Y:S01]  /*1a190*/  STL [R1+0x80c], R246 ;  /* 0x00080cf601007387 */ /* 0x000fe20000100800 */
[----:B--2---:R-:W-:-:S05]  /*1a1a0*/  IADD3 R239, P2, R239, UR6, RZ ;  /* 0x00000006efef7c10 */ /* 0x004fca000ff5e0ff */
[----:B------:R0:W-:Y:S01]  /*1a1b0*/  STL [R1+0x804], R239 ;  /* 0x000804ef01007387 */ /* 0x0001e20000100800 */
[----:B---3--:R-:W-:-:S03]  /*1a1c0*/  IADD3.X R240, R240, UR5, RZ, P3, !PT ;  /* 0x00000005f0f07c10 */ /* 0x008fc60009ffe4ff */
[----:B0-----:R-:W2:Y:S04]  /*1a1d0*/  LDL.LU R239, [R1+0x800] ;  /* 0x0008000001ef7983 */ /* 0x001ea80000300800 */
[----:B------:R0:W-:Y:S04]  /*1a1e0*/  STL [R1+0x828], R240 ;  /* 0x000828f001007387 */ /* 0x0001e80000100800 */
[----:B0-----:R-:W3:Y:S01]  /*1a1f0*/  LDL.LU R240, [R1+0x7d4] ;  /* 0x0007d40001f07983 */ /* 0x001ee20000300800 */
[----:B------:R-:W-:Y:S02]  /*1a200*/  IADD3.X R249, R249, UR5, RZ, P4, !PT ;  /* 0x00000005f9f97c10 */ /* 0x000fe4000a7fe4ff */
[----:B------:R-:W-:-:S02]  /*1a210*/  IADD3 R242, P3, R242, UR6, RZ ;  /* 0x00000006f2f27c10 */ /* 0x000fc4000ff7e0ff */
[----:B----4-:R-:W-:-:S05]  /*1a220*/  IADD3 R243, P4, R243, UR6, RZ ;  /* 0x00000006f3f37c10 */ /* 0x010fca000ff9e0ff */
[----:B------:R0:W-:Y:S04]  /*1a230*/  STL [R1+0x7f4], R243 ;  /* 0x0007f4f301007387 */ /* 0x0001e80000100800 */
[----:B------:R-:W-:Y:S01]  /*1a240*/  STL [R1+0x7fc], R242 ;  /* 0x0007fcf201007387 */ /* 0x000fe20000100800 */
[----:B------:R-:W-:-:S03]  /*1a250*/  IADD3.X R244, R244, UR5, RZ, P5, !PT ;  /* 0x00000005f4f47c10 */ /* 0x000fc6000affe4ff */
        /* <DEDUP_REMOVED lines=12> */
[----:B------:R0:W-:Y:S01]  /*1a320*/  STL [R1+0x7ec], R247 ;  /* 0x0007ecf701007387 */ /* 0x0001e20000100800 */
[----:B------:R-:W-:-:S03]  /*1a330*/  IADD3.X R252, R252, UR5, RZ, P6, !PT ;  /* 0x00000005fcfc7c10 */ /* 0x000fc6000b7fe4ff */
[----:B0-----:R-:W4:Y:S04]  /*1a340*/  LDL.LU R247, [R1+0x7ac] ;  /* 0x0007ac0001f77983 */ /* 0x001f280000300800 */
[----:B------:R-:W4:Y:S04]  /*1a350*/  LDL.LU R235, [R1+0x7d0] ;  /* 0x0007d00001eb7983 */ /* 0x000f280000300800 */
[----:B------:R-:W4:Y:S04]  /*1a360*/  LDL.LU R238, [R1+0x7a4] ;  /* 0x0007a40001ee7983 */ /* 0x000f280000300800 */
[----:B------:R-:W-:Y:S04]  /*1a370*/  STL [R1+0x810], R252 ;  /* 0x000810fc01007387 */ /* 0x000fe80000100800 */
[----:B------:R-:W4:Y:S01]  /*1a380*/  LDL.LU R236, [R1+0x7c8] ;  /* 0x0007c80001ec7983 */ /* 0x000f220000300800 */
[----:B------:R-:W-:-:S05]  /*1a390*/  IADD3 R250, P6, R250, UR6, RZ ;  /* 0x00000006fafa7c10 */ /* 0x000fca000ffde0ff */
[----:B------:R0:W-:Y:S04]  /*1a3a0*/  STL [R1+0x7e4], R250 ;  /* 0x0007e4fa01007387 */ /* 0x0001e80000100800 */
[----:B------:R-:W4:Y:S04]  /*1a3b0*/  LDL.LU R245, [R1+0x79c] ;  /* 0x00079c0001f57983 */ /* 0x000f280000300800 */
[----:B------:R-:W4:Y:S01]  /*1a3c0*/  LDL.LU R241, [R1+0x7c0] ;  /* 0x0007c00001f17983 */ /* 0x000f220000300800 */
[----:B------:R-:W-:-:S03]  /*1a3d0*/  IADD3.X R248, R248, UR5, RZ, P1, !PT ;  /* 0x00000005f8f87c10 */ /* 0x000fc60008ffe4ff */
[----:B0-----:R-:W4:Y:S04]  /*1a3e0*/  LDL.LU R250, [R1+0x794] ;  /* 0x0007940001fa7983 */ /* 0x001f280000300800 */
[----:B------:R-:W4:Y:S04]  /*1a3f0*/  LDL.LU R246, [R1+0x7b8] ;  /* 0x0007b80001f67983 */ /* 0x000f280000300800 */
[----:B------:R0:W-:Y:S04]  /*1a400*/  STL [R1+0x808], R248 ;  /* 0x000808f801007387 */ /* 0x0001e80000100800 */
[----:B0-----:R-:W4:Y:S01]  /*1a410*/  LDL.LU R248, [R1+0x78c] ;  /* 0x00078c0001f87983 */ /* 0x001f220000300800 */
[----:B------:R-:W-:-:S05]  /*1a420*/  IADD3 R251, P1, R251, UR6, RZ ;  /* 0x00000006fbfb7c10 */ /* 0x000fca000ff3e0ff */
[----:B------:R0:W-:Y:S04]  /*1a430*/  STL [R1+0x7dc], R251 ;  /* 0x0007dcfb01007387 */ /* 0x0001e80000100800 */
[----:B0-----:R-:W4:Y:S01]  /*1a440*/  LDL.LU R251, [R1+0x7b0] ;  /* 0x0007b00001fb7983 */ /* 0x001f220000300800 */
[----:B--2---:R-:W-:-:S05]  /*1a450*/  IADD3.X R239, R239, UR5, RZ, P2, !PT ;  /* 0x00000005efef7c10 */ /* 0x004fca00097fe4ff */
[----:B------:R0:W-:Y:S01]  /*1a460*/  STL [R1+0x800], R239 ;  /* 0x000800ef01007387 */ /* 0x0001e20000100800 */
[----:B---3--:R-:W-:-:S03]  /*1a470*/  IADD3 R240, P2, R240, UR6, RZ ;  /* 0x00000006f0f07c10 */ /* 0x008fc6000ff5e0ff */
[----:B0-----:R-:W2:Y:S04]  /*1a480*/  LDL.LU R239, [R1+0x784] ;  /* 0x0007840001ef7983 */ /* 0x001ea80000300800 */
[----:B------:R-:W3:Y:S04]  /*1a490*/  LDL.LU R242, [R1+0x7a8] ;  /* 0x0007a80001f27983 */ /* 0x000ee80000300800 */
[----:B------:R-:W3:Y:S04]  /*1a4a0*/  LDL.LU R252, [R1+0x77c] ;  /* 0x00077c0001fc7983 */ /* 0x000ee80000300800 */
[----:B------:R0:W-:Y:S04]  /*1a4b0*/  STL [R1+0x7d4], R240 ;  /* 0x0007d4f001007387 */ /* 0x0001e80000100800 */
[----:B0-----:R-:W3:Y:S01]  /*1a4c0*/  LDL.LU R240, [R1+0x7a0] ;  /* 0x0007a00001f07983 */ /* 0x001ee20000300800 */
[----:B----4-:R-:W-:-:S02]  /*1a4d0*/  IADD3.X R243, R243, UR5, RZ, P3, !PT ;  /* 0x00000005f3f37c10 */ /* 0x010fc40009ffe4ff */
[----:B------:R-:W-:Y:S02]  /*1a4e0*/  IADD3 R228, P3, R228, UR6, RZ ;  /* 0x00000006e4e47c10 */ /* 0x000fe4000ff7e0ff */
[----:B------:R-:W-:Y:S02]  /*1a4f0*/  IADD3.X R233, R233, UR5, RZ, P4, !PT ;  /* 0x00000005e9e97c10 */ /* 0x000fe4000a7fe4ff */
[----:B------:R-:W-:Y:S01]  /*1a500*/  IADD3 R231, P4, R231, UR6, RZ ;  /* 0x00000006e7e77c10 */ /* 0x000fe2000ff9e0ff */
[----:B------:R0:W-:Y:S01]  /*1a510*/  STL [R1+0x7f8], R243 ;  /* 0x0007f8f301007387 */ /* 0x0001e20000100800 */
        /* <DEDUP_REMOVED lines=17> */
[----:B------:R-:W-:Y:S02]  /*1a630*/  IADD3 R238, P2, R238, UR6, RZ ;  /* 0x00000006eeee7c10 */ /* 0x000fe4000ff5e0ff */
[----:B------:R-:W-:Y:S01]  /*1a640*/  IADD3.X R236, R236, UR5, RZ, P3, !PT ;  /* 0x00000005ecec7c10 */ /* 0x000fe20009ffe4ff */
[----:B0-----:R-:W4:Y:S04]  /*1a650*/  LDL.LU R249, [R1+0x76c] ;  /* 0x00076c0001f97983 */ /* 0x001f280000300800 */
[----:B------:R0:W-:Y:S01]  /*1a660*/  STL [R1+0x7ac], R247 ;  /* 0x0007acf701007387 */ /* 0x0001e20000100800 */
[----:B------:R-:W-:Y:S02]  /*1a670*/  IADD3.X R241, R241, UR5, RZ, P4, !PT ;  /* 0x00000005f1f17c10 */ /* 0x000fe4000a7fe4ff */
[----:B------:R-:W-:-:S02]  /*1a680*/  IADD3 R245, P3, R245, UR6, RZ ;  /* 0x00000006f5f57c10 */ /* 0x000fc4000ff7e0ff */
[----:B------:R-:W-:Y:S01]  /*1a690*/  IADD3 R250, P4, R250, UR6, RZ ;  /* 0x00000006fafa7c10 */ /* 0x000fe2000ff9e0ff */
[----:B0-----:R-:W4:Y:S04]  /*1a6a0*/  LDL.LU R247, [R1+0x790] ;  /* 0x0007900001f77983 */ /* 0x001f280000300800 */
[----:B------:R-:W-:Y:S04]  /*1a6b0*/  STL [R1+0x7d0], R235 ;  /* 0x0007d0eb01007387 */ /* 0x000fe80000100800 */
[----:B------:R-:W-:Y:S04]  /*1a6c0*/  STL [R1+0x7a4], R238 ;  /* 0x0007a4ee01007387 */ /* 0x000fe80000100800 */
[----:B------:R-:W-:Y:S01]  /*1a6d0*/  STL [R1+0x7c8], R236 ;  /* 0x0007c8ec01007387 */ /* 0x000fe20000100800 */
[----:B------:R-:W-:-:S03]  /*1a6e0*/  IADD3.X R246, R246, UR5, RZ, P5, !PT ;  /* 0x00000005f6f67c10 */ /* 0x000fc6000affe4ff */
[----:B------:R0:W-:Y:S04]  /*1a6f0*/  STL [R1+0x794], R250 ;  /* 0x000794fa01007387 */ /* 0x0001e80000100800 */
[----:B------:R-:W-:Y:S01]  /*1a700*/  STL [R1+0x79c], R245 ;  /* 0x00079cf501007387 */ /* 0x000fe20000100800 */
[----:B------:R-:W-:-:S03]  /*1a710*/  IADD3 R248, P5, R248, UR6, RZ ;  /* 0x00000006f8f87c10 */ /* 0x000fc6000ffbe0ff */
[----:B0-----:R-:W4:Y:S04]  /*1a720*/  LDL.LU R250, [R1+0x764] ;  /* 0x0007640001fa7983 */ /* 0x001f280000300800 */
[----:B------:R-:W-:Y:S04]  /*1a730*/  STL [R1+0x7c0], R241 ;  /* 0x0007c0f101007387 */ /* 0x000fe80000100800 */
[----:B------:R0:W-:Y:S04]  /*1a740*/  STL [R1+0x78c], R248 ;  /* 0x00078cf801007387 */ /* 0x0001e80000100800 */
[----:B0-----:R-:W4:Y:S04]  /*1a750*/  LDL.LU R248, [R1+0x788] ;  /* 0x0007880001f87983 */ /* 0x001f280000300800 */
[----:B------:R-:W-:Y:S01]  /*1a760*/  STL [R1+0x7b8], R246 ;  /* 0x0007b8f601007387 */ /* 0x000fe20000100800 */
[----:B------:R-:W-:-:S05]  /*1a770*/  IADD3.X R251, R251, UR5, RZ, P6, !PT ;  /* 0x00000005fbfb7c10 */ /* 0x000fca000b7fe4ff */
[----:B------:R0:W-:Y:S04]  /*1a780*/  STL [R1+0x7b0], R251 ;  /* 0x0007b0fb01007387 */ /* 0x0001e80000100800 */
[----:B0-----:R-:W4:Y:S01]  /*1a790*/  LDL.LU R251, [R1+0x75c] ;  /* 0x00075c0001fb7983 */ /* 0x001f220000300800 */
[----:B--2---:R-:W-:Y:S02]  /*1a7a0*/  IADD3 R239, P6, R239, UR6, RZ ;  /* 0x00000006efef7c10 */ /* 0x004fe4000ffde0ff */
[----:B---3--:R-:W-:-:S03]  /*1a7b0*/  IADD3.X R242, R242, UR5, RZ, P1, !PT ;  /* 0x00000005f2f27c10 */ /* 0x008fc60008ffe4ff */
[----:B------:R0:W-:Y:S01]  /*1a7c0*/  STL [R1+0x784], R239 ;  /* 0x000784ef01007387 */ /* 0x0001e20000100800 */
[----:B------:R-:W-:-:S03]  /*1a7d0*/  IADD3.X R240, R240, UR5, RZ, P2, !PT ;  /* 0x00000005f0f07c10 */ /* 0x000fc600097fe4ff */
[----:B0-----:R-:W2:Y:S04]  /*1a7e0*/  LDL.LU R239, [R1+0x780] ;  /* 0x0007800001ef7983 */ /* 0x001ea80000300800 */
[----:B------:R0:W-:Y:S04]  /*1a7f0*/  STL [R1+0x7a0], R240 ;  /* 0x0007a0f001007387 */ /* 0x0001e80000100800 */
[----:B------:R-:W-:Y:S04]  /*1a800*/  STL [R1+0x7a8], R242 ;  /* 0x0007a8f201007387 */ /* 0x000fe80000100800 */
[----:B0-----:R-:W3:Y:S01]  /*1a810*/  LDL.LU R240, [R1+0x754] ;  /* 0x0007540001f07983 */ /* 0x001ee20000300800 */
[----:B------:R-:W-:-:S05]  /*1a820*/  IADD3 R252, P1, R252, UR6, RZ ;  /* 0x00000006fcfc7c10 */ /* 0x000fca000ff3e0ff */
[----:B------:R-:W-:Y:S04]  /*1a830*/  STL [R1+0x77c], R252 ;  /* 0x00077cfc01007387 */ /* 0x000fe80000100800 */
[----:B------:R-:W3:Y:S04]  /*1a840*/  LDL.LU R228, [R1+0x778] ;  /* 0x0007780001e47983 */ /* 0x000ee80000300800 */
[----:B------:R-:W3:Y:S04]  /*1a850*/  LDL.LU R233, [R1+0x74c] ;  /* 0x00074c0001e97983 */ /* 0x000ee80000300800 */
[----:B------:R-:W3:Y:S01]  /*1a860*/  LDL.LU R231, [R1+0x770] ;  /* 0x0007700001e77983 */ /* 0x000ee20000300800 */
[----:B----4-:R-:W-:-:S05]  /*1a870*/  IADD3 R243, P2, R243, UR6, RZ ;  /* 0x00000006f3f37c10 */ /* 0x010fca000ff5e0ff */
        /* <DEDUP_REMOVED lines=17> */
[----:B------:R-:W4:Y:S01]  /*1a990*/  LDL.LU R241, [R1+0x71c] ;  /* 0x00071c0001f17983 */ /* 0x000f220000300800 */
[----:B------:R-:W-:-:S03]  /*1a9a0*/  IADD3 R250, P4, R250, UR6, RZ ;  /* 0x00000006fafa7c10 */ /* 0x000fc6000ff9e0ff */
[----:B0-----:R-:W4:Y:S04]  /*1a9b0*/  LDL.LU R247, [R1+0x740] ;  /* 0x0007400001f77983 */ /* 0x001f280000300800 */
[----:B------:R-:W4:Y:S04]  /*1a9c0*/  LDL.LU R246, [R1+0x714] ;  /* 0x0007140001f67983 */ /* 0x000f280000300800 */
[----:B------:R0:W-:Y:S01]  /*1a9d0*/  STL [R1+0x764], R250 ;  /* 0x000764fa01007387 */ /* 0x0001e20000100800 */
[----:B------:R-:W-:-:S03]  /*1a9e0*/  IADD3.X R248, R248, UR5, RZ, P5, !PT ;  /* 0x00000005f8f87c10 */ /* 0x000fc6000affe4ff */
[----:B0-----:R-:W4:Y:S04]  /*1a9f0*/  LDL.LU R250, [R1+0x738] ;  /* 0x0007380001fa7983 */ /* 0x001f280000300800 */
[----:B------:R0:W-:Y:S04]  /*1aa00*/  STL [R1+0x788], R248 ;  /* 0x000788f801007387 */ /* 0x0001e80000100800 */
[----:B0-----:R-:W4:Y:S01]  /*1aa10*/  LDL.LU R248, [R1+0x70c] ;  /* 0x00070c0001f87983 */ /* 0x001f220000300800 */
[----:B------:R-:W-:-:S05]  /*1aa20*/  IADD3 R251, P5, R251, UR6, RZ ;  /* 0x00000006fbfb7c10 */ /* 0x000fca000ffbe0ff */
[----:B------:R0:W-:Y:S04]  /*1aa30*/  STL [R1+0x75c], R251 ;  /* 0x00075cfb01007387 */ /* 0x0001e80000100800 */
[----:B0-----:R-:W4:Y:S04]  /*1aa40*/  LDL.LU R251, [R1+0x730] ;  /* 0x0007300001fb7983 */ /* 0x001f280000300800 */
[----:B------:R-:W4:Y:S04]  /*1aa50*/  LDL.LU R242, [R1+0x704] ;  /* 0x0007040001f27983 */ /* 0x000f280000300800 */
[----:B------:R-:W4:Y:S01]  /*1aa60*/  LDL.LU R249, [R1+0x728] ;  /* 0x0007280001f97983 */ /* 0x000f220000300800 */
[----:B--2---:R-:W-:-:S05]  /*1aa70*/  IADD3.X R239, R239, UR5, RZ, P6, !PT ;  /* 0x00000005efef7c10 */ /* 0x004fca000b7fe4ff */
[----:B------:R0:W-:Y:S01]  /*1aa80*/  STL [R1+0x780], R239 ;  /* 0x000780ef01007387 */ /* 0x0001e20000100800 */
[----:B---3--:R-:W-:-:S03]  /*1aa90*/  IADD3 R240, P6, R240, UR6, RZ ;  /* 0x00000006f0f07c10 */ /* 0x008fc6000ffde0ff */
[----:B0-----:R-:W2:Y:S04]  /*1aaa0*/  LDL.LU R239, [R1+0x6fc] ;  /* 0x0006fc0001ef7983 */ /* 0x001ea80000300800 */
[----:B------:R0:W-:Y:S04]  /*1aab0*/  STL [R1+0x754], R240 ;  /* 0x000754f001007387 */ /* 0x0001e80000100800 */
[----:B0-----:R-:W3:Y:S01]  /*1aac0*/  LDL.LU R240, [R1+0x720] ;  /* 0x0007200001f07983 */ /* 0x001ee20000300800 */
[----:B------:R-:W-:Y:S02]  /*1aad0*/  IADD3.X R228, R228, UR5, RZ, P1, !PT ;  /* 0x00000005e4e47c10 */ /* 0x000fe40008ffe4ff */
[----:B------:R-:W-:-:S02]  /*1aae0*/  IADD3 R233, P1, R233, UR6, RZ ;  /* 0x00000006e9e97c10 */ /* 0x000fc4000ff3e0ff */
[----:B------:R-:W-:Y:S01]  /*1aaf0*/  IADD3.X R231, R231, UR5, RZ, P2, !PT ;  /* 0x00000005e7e77c10 */ /* 0x000fe200097fe4ff */
[----:B------:R-:W-:Y:S04]  /*1ab00*/  STL [R1+0x778], R228 ;  /* 0x000778e401007387 */ /* 0x000fe80000100800 */
[----:B------:R-:W-:Y:S04]  /*1ab10*/  STL [R1+0x74c], R233 ;  /* 0x00074ce901007387 */ /* 0x000fe80000100800 */
[----:B------:R-:W-:Y:S01]  /*1ab20*/  STL [R1+0x770], R231 ;  /* 0x000770e701007387 */ /* 0x000fe20000100800 */
[----:B----4-:R-:W-:-:S02]  /*1ab30*/  IADD3.X R232, R232, UR5, RZ, P3, !PT ;  /* 0x00000005e8e87c10 */ /* 0x010fc40009ffe4ff */
[----:B------:R-:W-:Y:S02]  /*1ab40*/  IADD3 R234, P2, R234, UR6, RZ ;  /* 0x00000006eaea7c10 */ /* 0x000fe4000ff5e0ff */
[----:B------:R-:W-:Y:S02]  /*1ab50*/  IADD3 R243, P3, R243, UR6, RZ ;  /* 0x00000006f3f37c10 */ /* 0x000fe4000ff7e0ff */
[----:B------:R-:W-:Y:S02]  /*1ab60*/  IADD3.X R237, R237, UR5, RZ, P4, !PT ;  /* 0x00000005eded7c10 */ /* 0x000fe4000a7fe4ff */
[----:B------:R-:W-:Y:S01]  /*1ab70*/  IADD3 R252, P4, R252, UR6, RZ ;  /* 0x00000006fcfc7c10 */ /* 0x000fe2000ff9e0ff */
[----:B------:R0:W-:Y:S04]  /*1ab80*/  STL [R1+0x73c], R243 ;  /* 0x00073cf301007387 */ /* 0x0001e80000100800 */
[----:B------:R-:W-:Y:S01]  /*1ab90*/  STL [R1+0x744], R234 ;  /* 0x000744ea01007387 */ /* 0x000fe20000100800 */
[----:B------:R-:W-:-:S03]  /*1aba0*/  IADD3.X R244, R244, UR5, RZ, P5, !PT ;  /* 0x00000005f4f47c10 */ /* 0x000fc6000affe4ff */
[----:B0-----:R-:W4:Y:S04]  /*1abb0*/  LDL.LU R243, [R1+0x6f4] ;  /* 0x0006f40001f37983 */ /* 0x001f280000300800 */
[----:B------:R-:W-:Y:S04]  /*1abc0*/  STL [R1+0x768], R232 ;  /* 0x000768e801007387 */ /* 0x000fe80000100800 */
[----:B------:R0:W-:Y:S01]  /*1abd0*/  STL [R1+0x734], R252 ;  /* 0x000734fc01007387 */ /* 0x0001e20000100800 */
[----:B------:R-:W-:-:S03]  /*1abe0*/  IADD3 R235, P5, R235, UR6, RZ ;  /* 0x00000006ebeb7c10 */ /* 0x000fc6000ffbe0ff */
[----:B------:R-:W-:Y:S01]  /*1abf0*/  STL [R1+0x760], R237 ;  /* 0x000760ed01007387 */ /* 0x000fe20000100800 */
[----:B------:R-:W-:Y:S02]  /*1ac00*/  IADD3.X R238, R238, UR5, RZ, P6, !PT ;  /* 0x00000005eeee7c10 */ /* 0x000fe4000b7fe4ff */
[----:B------:R-:W-:Y:S01]  /*1ac10*/  IADD3 R236, P6, R236, UR6, RZ ;  /* 0x00000006ecec7c10 */ /* 0x000fe2000ffde0ff */
[----:B0-----:R-:W4:Y:S04]  /*1ac20*/  LDL.LU R252, [R1+0x718] ;  /* 0x0007180001fc7983 */ /* 0x001f280000300800 */
[----:B------:R0:W-:Y:S01]  /*1ac30*/  STL [R1+0x758], R244 ;  /* 0x000758f401007387 */ /* 0x0001e20000100800 */
[----:B------:R-:W-:Y:S02]  /*1ac40*/  IADD3.X R245, R245, UR5, RZ, P1, !PT ;  /* 0x00000005f5f57c10 */ /* 0x000fe40008ffe4ff */
[----:B------:R-:W-:-:S02]  /*1ac50*/  IADD3 R241, P1, R241, UR6, RZ ;  /* 0x00000006f1f17c10 */ /* 0x000fc4000ff3e0ff */
[----:B------:R-:W-:Y:S01]  /*1ac60*/  IADD3.X R247, R247, UR5, RZ, P2, !PT ;  /* 0x00000005f7f77c10 */ /* 0x000fe200097fe4ff */
[----:B0-----:R-:W4:Y:S04]  /*1ac70*/  LDL.LU R244, [R1+0x6ec] ;  /* 0x0006ec0001f47983 */ /* 0x001f280000300800 */
[----:B------:R-:W-:Y:S04]  /*1ac80*/  STL [R1+0x72c], R235 ;  /* 0x00072ceb01007387 */ /* 0x000fe80000100800 */
[----:B------:R-:W-:Y:S04]  /*1ac90*/  STL [R1+0x750], R238 ;  /* 0x000750ee01007387 */ /* 0x000fe80000100800 */
[----:B------:R-:W-:Y:S04]  /*1aca0*/  STL [R1+0x724], R236 ;  /* 0x000724ec01007387 */ /* 0x000fe80000100800 */
[----:B------:R0:W-:Y:S04]  /*1acb0*/  STL [R1+0x740], R247 ;  /* 0x000740f701007387 */ /* 0x0001e80000100800 */
[----:B------:R-:W-:Y:S01]  /*1acc0*/  STL [R1+0x748], R245 ;  /* 0x000748f501007387 */ /* 0x000fe20000100800 */
[----:B------:R-:W-:-:S02]  /*1acd0*/  IADD3 R246, P2, R246, UR6, RZ ;  /* 0x00000006f6f67c10 */ /* 0x000fc4000ff5e0ff */
[----:B------:R-:W-:Y:S01]  /*1ace0*/  IADD3.X R250, R250, UR5, RZ, P3, !PT ;  /* 0x00000005fafa7c10 */ /* 0x000fe20009ffe4ff */
[----:B0-----:R-:W4:Y:S04]  /*1acf0*/  LDL.LU R247, [R1+0x710] ;  /* 0x0007100001f77983 */ /* 0x001f280000300800 */
[----:B------:R-:W-:Y:S04]  /*1ad00*/  STL [R1+0x71c], R241 ;  /* 0x00071cf101007387 */ /* 0x000fe80000100800 */
[----:B------:R0:W-:Y:S01]  /*1ad10*/  STL [R1+0x738], R250 ;  /* 0x000738fa01007387 */ /* 0x0001e20000100800 */
[----:B------:R-:W-:-:S03]  /*1ad20*/  IADD3 R248, P3, R248, UR6, RZ ;  /* 0x00000006f8f87c10 */ /* 0x000fc6000ff7e0ff */
[----:B0-----:R-:W4:Y:S04]  /*1ad30*/  LDL.LU R250, [R1+0x6e4] ;  /* 0x0006e40001fa7983 */ /* 0x001f280000300800 */
[----:B------:R-:W-:Y:S04]  /*1ad40*/  STL [R1+0x714], R246 ;  /* 0x000714f601007387 */ /* 0x000fe80000100800 */
[----:B------:R0:W-:Y:S04]  /*1ad50*/  STL [R1+0x70c], R248 ;  /* 0x00070cf801007387 */ /* 0x0001e80000100800 */
[----:B0-----:R-:W4:Y:S01]  /*1ad60*/  LDL.LU R248, [R1+0x708] ;  /* 0x0007080001f87983 */ /* 0x001f220000300800 */
[----:B------:R-:W-:-:S02]  /*1ad70*/  IADD3.X R251, R251, UR5, RZ, P4, !PT ;  /* 0x00000005fbfb7c10 */ /* 0x000fc4000a7fe4ff */
[----:B------:R-:W-:Y:S02]  /*1ad80*/  IADD3.X R249, R249, UR5, RZ, P5, !PT ;  /* 0x00000005f9f97c10 */ /* 0x000fe4000affe4ff */
[----:B------:R-:W-:Y:S01]  /*1ad90*/  IADD3 R242, P4, R242, UR6, RZ ;  /* 0x00000006f2f27c10 */ /* 0x000fe2000ff9e0ff */
[----:B------:R0:W-:Y:S04]  /*1ada0*/  STL [R1+0x730], R251 ;  /* 0x000730fb01007387 */ /* 0x0001e80000100800 */
[----:B0-----:R-:W4:Y:S01]  /*1adb0*/  LDL.LU R251, [R1+0x6dc] ;  /* 0x0006dc0001fb7983 */ /* 0x001f220000300800 */
[----:B--2---:R-:W-:-:S05]  /*1adc0*/  IADD3 R239, P5, R239, UR6, RZ ;  /* 0x00000006efef7c10 */ /* 0x004fca000ffbe0ff */
[----:B------:R0:W-:Y:S04]  /*1add0*/  STL [R1+0x6fc], R239 ;  /* 0x0006fcef01007387 */ /* 0x0001e80000100800 */
[----:B------:R-:W-:Y:S01]  /*1ade0*/  STL [R1+0x704], R242 ;  /* 0x000704f201007387 */ /* 0x000fe20000100800 */
[----:B---3--:R-:W-:-:S03]  /*1adf0*/  IADD3.X R240, R240, UR5, RZ, P6, !PT ;  /* 0x00000005f0f07c10 */ /* 0x008fc6000b7fe4ff */
[----:B0-----:R-:W2:Y:S04]  /*1ae00*/  LDL.LU R239, [R1+0x700] ;  /* 0x0007000001ef7983 */ /* 0x001ea80000300800 */
[----:B------:R-:W-:Y:S04]  /*1ae10*/  STL [R1+0x728], R249 ;  /* 0x000728f901007387 */ /* 0x000fe80000100800 */
[----:B------:R-:W3:Y:S04]  /*1ae20*/  LDL.LU R228, [R1+0x6d4] ;  /* 0x0006d40001e47983 */ /* 0x000ee80000300800 */
[----:B------:R-:W3:Y:S04]  /*1ae30*/  LDL.LU R233, [R1+0x6f8] ;  /* 0x0006f80001e97983 */ /* 0x000ee80000300800 */
[----:B------:R-:W3:Y:S04]  /*1ae40*/  LDL.LU R231, [R1+0x6cc] ;  /* 0x0006cc0001e77983 */ /* 0x000ee80000300800 */
[----:B------:R0:W-:Y:S04]  /*1ae50*/  STL [R1+0x720], R240 ;  /* 0x000720f001007387 */ /* 0x0001e80000100800 */
[----:B------:R-:W3:Y:S04]  /*1ae60*/  LDL.LU R234, [R1+0x6f0] ;  /* 0x0006f00001ea7983 */ /* 0x000ee80000300800 */
[----:B------:R-:W3:Y:S04]  /*1ae70*/  LDL.LU R232, [R1+0x6c4] ;  /* 0x0006c40001e87983 */ /* 0x000ee80000300800 */
[----:B0-----:R-:W3:Y:S04]  /*1ae80*/  LDL.LU R240, [R1+0x6e8] ;  /* 0x0006e80001f07983 */ /* 0x001ee80000300800 */
[----:B------:R-:W3:Y:S04]  /*1ae90*/  LDL.LU R237, [R1+0x6bc] ;  /* 0x0006bc0001ed7983 */ /* 0x000ee80000300800 */
[----:B------:R-:W3:Y:S01]  /*1aea0*/  LDL.LU R249, [R1+0x6e0] ;  /* 0x0006e00001f97983 */ /* 0x000ee20000300800 */
[----:B----4-:R-:W-:-:S05]  /*1aeb0*/  IADD3 R243, P6, R243, UR6, RZ ;  /* 0x00000006f3f37c10 */ /* 0x010fca000ffde0ff */
        /* <DEDUP_REMOVED lines=14> */
[----:B------:R0:W-:Y:S01]  /*1afa0*/  STL [R1+0x710], R247 ;  /* 0x000710f701007387 */ /* 0x0001e20000100800 */
[----:B------:R-:W-:-:S03]  /*1afb0*/  IADD3 R250, P2, R250, UR6, RZ ;  /* 0x00000006fafa7c10 */ /* 0x000fc6000ff5e0ff */
[----:B0-----:R-:W4:Y:S04]  /*1afc0*/  LDL.LU R247, [R1+0x694] ;  /* 0x0006940001f77983 */ /* 0x001f280000300800 */
[----:B------:R0:W-:Y:S01]  /*1afd0*/  STL [R1+0x6e4], R250 ;  /* 0x0006e4fa01007387 */ /* 0x0001e20000100800 */
[----:B------:R-:W-:-:S03]  /*1afe0*/  IADD3.X R248, R248, UR5, RZ, P3, !PT ;  /* 0x00000005f8f87c10 */ /* 0x000fc60009ffe4ff */
[----:B0-----:R-:W4:Y:S04]  /*1aff0*/  LDL.LU R250, [R1+0x6b8] ;  /* 0x0006b80001fa7983 */ /* 0x001f280000300800 */
[----:B------:R0:W-:Y:S04]  /*1b000*/  STL [R1+0x708], R248 ;  /* 0x000708f801007387 */ /* 0x0001e80000100800 */
[----:B0-----:R-:W4:Y:S04]  /*1b010*/  LDL.LU R248, [R1+0x68c] ;  /* 0x00068c0001f87983 */ /* 0x001f280000300800 */
[----:B------:R-:W4:Y:S04]  /*1b020*/  LDL.LU R242, [R1+0x6b0] ;  /* 0x0006b00001f27983 */ /* 0x000f280000300800 */
[----:B------:R-:W4:Y:S01]  /*1b030*/  LDL.LU R252, [R1+0x684] ;  /* 0x0006840001fc7983 */ /* 0x000f220000300800 */
[----:B------:R-:W-:-:S05]  /*1b040*/  IADD3 R251, P3, R251, UR6, RZ ;  /* 0x00000006fbfb7c10 */ /* 0x000fca000ff7e0ff */
[----:B------:R0:W-:Y:S04]  /*1b050*/  STL [R1+0x6dc], R251 ;  /* 0x0006dcfb01007387 */ /* 0x0001e80000100800 */
[----:B0-----:R-:W4:Y:S01]  /*1b060*/  LDL.LU R251, [R1+0x6a8] ;  /* 0x0006a80001fb7983 */ /* 0x001f220000300800 */
[----:B--2---:R-:W-:Y:S02]  /*1b070*/  IADD3.X R239, R239, UR5, RZ, P4, !PT ;  /* 0x00000005efef7c10 */ /* 0x004fe4000a7fe4ff */
[----:B---3--:R-:W-:Y:S02]  /*1b080*/  IADD3 R228, P4, R228, UR6, RZ ;  /* 0x00000006e4e47c10 */ /* 0x008fe4000ff9e0ff */
[----:B------:R-:W-:Y:S01]  /*1b090*/  IADD3.X R233, R233, UR5, RZ, P5, !PT ;  /* 0x00000005e9e97c10 */ /* 0x000fe2000affe4ff */
[----:B------:R0:W-:Y:S01]  /*1b0a0*/  STL [R1+0x700], R239 ;  /* 0x000700ef01007387 */ /* 0x0001e20000100800 */
[----:B------:R-:W-:-:S02]  /*1b0b0*/  IADD3 R231, P5, R231, UR6, RZ ;  /* 0x00000006e7e77c10 */ /* 0x000fc4000ffbe0ff */
[----:B------:R-:W-:Y:S01]  /*1b0c0*/  IADD3.X R234, R234, UR5, RZ, P6, !PT ;  /* 0x00000005eaea7c10 */ /* 0x000fe2000b7fe4ff */
[----:B0-----:R-:W2:Y:S01]  /*1b0d0*/  LDL.LU R239, [R1+0x67c] ;  /* 0x00067c0001ef7983 */ /* 0x001ea20000300800 */
[----:B------:R-:W-:-:S03]  /*1b0e0*/  IADD3.X R240, R240, UR5, RZ, P1, !PT ;  /* 0x00000005f0f07c10 */ /* 0x000fc60008ffe4ff */
[----:B------:R-:W-:Y:S04]  /*1b0f0*/  STL [R1+0x6d4], R228 ;  /* 0x0006d4e401007387 */ /* 0x000fe80000100800 */
[----:B------:R-:W-:Y:S04]  /*1b100*/  STL [R1+0x6f8], R233 ;  /* 0x0006f8e901007387 */ /* 0x000fe80000100800 */
[----:B------:R-:W-:Y:S04]  /*1b110*/  STL [R1+0x6cc], R231 ;  /* 0x0006cce701007387 */ /* 0x000fe80000100800 */
[----:B------:R0:W-:Y:S04]  /*1b120*/  STL [R1+0x6e8], R240 ;  /* 0x0006e8f001007387 */ /* 0x0001e80000100800 */
[----:B------:R-:W-:Y:S04]  /*1b130*/  STL [R1+0x6f0], R234 ;  /* 0x0006f0ea01007387 */ /* 0x000fe80000100800 */
[----:B0-----:R-:W3:Y:S01]  /*1b140*/  LDL.LU R240, [R1+0x6a0] ;  /* 0x0006a00001f07983 */ /* 0x001ee20000300800 */
[----:B------:R-:W-:-:S02]  /*1b150*/  IADD3 R232, P6, R232, UR6, RZ ;  /* 0x00000006e8e87c10 */ /* 0x000fc4000ffde0ff */
[----:B------:R-:W-:Y:S02]  /*1b160*/  IADD3.X R249, R249, UR5, RZ, P2, !PT ;  /* 0x00000005f9f97c10 */ /* 0x000fe400097fe4ff */
[----:B------:R-:W-:Y:S01]  /*1b170*/  IADD3 R237, P1, R237, UR6, RZ ;  /* 0x00000006eded7c10 */ /* 0x000fe2000ff3e0ff */
[----:B------:R-:W-:Y:S04]  /*1b180*/  STL [R1+0x6c4], R232 ;  /* 0x0006c4e801007387 */ /* 0x000fe80000100800 */
[----:B------:R0:W-:Y:S04]  /*1b190*/  STL [R1+0x6e0], R249 ;  /* 0x0006e0f901007387 */ /* 0x0001e80000100800 */
[----:B------:R-:W-:Y:S04]  /*1b1a0*/  STL [R1+0x6bc], R237 ;  /* 0x0006bced01007387 */ /* 0x000fe80000100800 */
[----:B0-----:R-:W3:Y:S01]  /*1b1b0*/  LDL.LU R249, [R1+0x674] ;  /* 0x0006740001f97983 */ /* 0x001ee20000300800 */
[----:B----4-:R-:W-:-:S02]  /*1b1c0*/  IADD3 R243, P2, R243, UR6, RZ ;  /* 0x00000006f3f37c10 */ /* 0x010fc4000ff5e0ff */
[----:B------:R-:W-:Y:S02]  /*1b1d0*/  IADD3.X R235, R235, UR5, RZ, P3, !PT ;  /* 0x00000005ebeb7c10 */ /* 0x000fe40009ffe4ff */
[----:B------:R-:W-:Y:S02]  /*1b1e0*/  IADD3 R238, P3, R238, UR6, RZ ;  /* 0x00000006eeee7c10 */ /* 0x000fe4000ff7e0ff */
[----:B------:R-:W-:Y:S01]  /*1b1f0*/  IADD3.X R236, R236, UR5, RZ, P4, !PT ;  /* 0x00000005ecec7c10 */ /* 0x000fe2000a7fe4ff */
[----:B------:R0:W-:Y:S04]  /*1b200*/  STL [R1+0x6b4], R243 ;  /* 0x0006b4f301007387 */ /* 0x0001e80000100800 */
[----:B0-----:R-:W4:Y:S01]  /*1b210*/  LDL.LU R243, [R1+0x698] ;  /* 0x0006980001f37983 */ /* 0x001f220000300800 */
[----:B------:R-:W-:-:S02]  /*1b220*/  IADD3.X R241, R241, UR5, RZ, P5, !PT ;  /* 0x00000005f1f17c10 */ /* 0x000fc4000affe4ff */
[----:B------:R-:W-:Y:S01]  /*1b230*/  IADD3 R245, P4, R245, UR6, RZ ;  /* 0x00000006f5f57c10 */ /* 0x000fe2000ff9e0ff */
[----:B------:R-:W-:Y:S04]  /*1b240*/  STL [R1+0x6d8], R235 ;  /* 0x0006d8eb01007387 */ /* 0x000fe80000100800 */
[----:B------:R-:W-:Y:S04]  /*1b250*/  STL [R1+0x6ac], R238 ;  /* 0x0006acee01007387 */ /* 0x000fe80000100800 */
[----:B------:R-:W-:Y:S01]  /*1b260*/  STL [R1+0x6d0], R236 ;  /* 0x0006d0ec01007387 */ /* 0x000fe20000100800 */
[----:B------:R-:W-:-:S02]  /*1b270*/  IADD3 R244, P5, R244, UR6, RZ ;  /* 0x00000006f4f47c10 */ /* 0x000fc4000ffbe0ff */
[----:B------:R-:W-:-:S03]  /*1b280*/  IADD3.X R246, R246, UR5, RZ, P6, !PT ;  /* 0x00000005f6f67c10 */ /* 0x000fc6000b7fe4ff */
[----:B------:R0:W-:Y:S04]  /*1b290*/  STL [R1+0x69c], R244 ;  /* 0x00069cf401007387 */ /* 0x0001e80000100800 */
[----:B------:R-:W-:Y:S01]  /*1b2a0*/  STL [R1+0x6a4], R245 ;  /* 0x0006a4f501007387 */ /* 0x000fe20000100800 */
[----:B------:R-:W-:-:S03]  /*1b2b0*/  IADD3 R247, P6, R247, UR6, RZ ;  /* 0x00000006f7f77c10 */ /* 0x000fc6000ffde0ff */
[----:B0-----:R-:W4:Y:S04]  /*1b2c0*/  LDL.LU R244, [R1+0x66c] ;  /* 0x00066c0001f47983 */ /* 0x001f280000300800 */
[----:B------:R-:W-:Y:S04]  /*1b2d0*/  STL [R1+0x6c8], R241 ;  /* 0x0006c8f101007387 */ /* 0x000fe80000100800 */
[----:B------:R0:W-:Y:S01]  /*1b2e0*/  STL [R1+0x694], R247 ;  /* 0x000694f701007387 */ /* 0x0001e20000100800 */
[----:B------:R-:W-:-:S03]  /*1b2f0*/  IADD3.X R250, R250, UR5, RZ, P1, !PT ;  /* 0x00000005fafa7c10 */ /* 0x000fc60008ffe4ff */
[----:B0-----:R-:W4:Y:S04]  /*1b300*/  LDL.LU R247, [R1+0x690] ;  /* 0x0006900001f77983 */ /* 0x001f280000300800 */
[----:B------:R-:W-:Y:S04]  /*1b310*/  STL [R1+0x6c0], R246 ;  /* 0x0006c0f601007387 */ /* 0x000fe80000100800 */
[----:B------:R0:W-:Y:S01]  /*1b320*/  STL [R1+0x6b8], R250 ;  /* 0x0006b8fa01007387 */ /* 0x0001e20000100800 */
[----:B------:R-:W-:-:S03]  /*1b330*/  IADD3 R248, P1, R248, UR6, RZ ;  /* 0x00000006f8f87c10 */ /* 0x000fc6000ff3e0ff */
[----:B0-----:R-:W4:Y:S04]  /*1b340*/  LDL.LU R250, [R1+0x664] ;  /* 0x0006640001fa7983 */ /* 0x001f280000300800 */
[----:B------:R0:W-:Y:S01]  /*1b350*/  STL [R1+0x68c], R248 ;  /* 0x00068cf801007387 */ /* 0x0001e20000100800 */
[----:B------:R-:W-:Y:S02]  /*1b360*/  IADD3.X R242, R242, UR5, RZ, P2, !PT ;  /* 0x00000005f2f27c10 */ /* 0x000fe400097fe4ff */
[----:B------:R-:W-:Y:S01]  /*1b370*/  IADD3 R252, P2, R252, UR6, RZ ;  /* 0x00000006fcfc7c10 */ /* 0x000fe2000ff5e0ff */
[----:B0-----:R-:W4:Y:S01]  /*1b380*/  LDL.LU R248, [R1+0x688] ;  /* 0x0006880001f87983 */ /* 0x001f220000300800 */
[----:B------:R-:W-:-:S05]  /*1b390*/  IADD3.X R251, R251, UR5, RZ, P3, !PT ;  /* 0x00000005fbfb7c10 */ /* 0x000fca0009ffe4ff */
[----:B------:R0:W-:Y:S04]  /*1b3a0*/  STL [R1+0x6a8], R251 ;  /* 0x0006a8fb01007387 */ /* 0x0001e80000100800 */
[----:B------:R-:W-:Y:S04]  /*1b3b0*/  STL [R1+0x6b0], R242 ;  /* 0x0006b0f201007387 */ /* 0x000fe80000100800 */
[----:B0-----:R-:W4:Y:S04]  /*1b3c0*/  LDL.LU R251, [R1+0x65c] ;  /* 0x00065c0001fb7983 */ /* 0x001f280000300800 */
[----:B------:R-:W-:Y:S04]  /*1b3d0*/  STL [R1+0x684], R252 ;  /* 0x000684fc01007387 */ /* 0x000fe80000100800 */
[----:B------:R-:W4:Y:S04]  /*1b3e0*/  LDL.LU R228, [R1+0x680] ;  /* 0x0006800001e47983 */ /* 0x000f280000300800 */
[----:B------:R-:W4:Y:S04]  /*1b3f0*/  LDL.LU R233, [R1+0x654] ;  /* 0x0006540001e97983 */ /* 0x000f280000300800 */
[----:B------:R-:W4:Y:S01]  /*1b400*/  LDL.LU R231, [R1+0x678] ;  /* 0x0006780001e77983 */ /* 0x000f220000300800 */
[----:B--2---:R-:W-:-:S05]  /*1b410*/  IADD3 R239, P3, R239, UR6, RZ ;  /* 0x00000006efef7c10 */ /* 0x004fca000ff7e0ff */
[----:B------:R0:W-:Y:S04]  /*1b420*/  STL [R1+0x67c], R239 ;  /* 0x00067cef01007387 */ /* 0x0001e80000100800 */
[----:B------:R-:W2:Y:S04]  /*1b430*/  LDL.LU R234, [R1+0x64c] ;  /* 0x00064c0001ea7983 */ /* 0x000ea80000300800 */
[----:B------:R-:W2:Y:S04]  /*1b440*/  LDL.LU R232, [R1+0x670] ;  /* 0x0006700001e87983 */ /* 0x000ea80000300800 */
[----:B0-----:R-:W2:Y:S01]  /*1b450*/  LDL.LU R239, [R1+0x644] ;  /* 0x0006440001ef7983 */ /* 0x001ea20000300800 */
[----:B---3--:R-:W-:-:S03]  /*1b460*/  IADD3.X R240, R240, UR5, RZ, P4, !PT ;  /* 0x00000005f0f07c10 */ /* 0x008fc6000a7fe4ff */
[----:B------:R-:W3:Y:S04]  /*1b470*/  LDL.LU R237, [R1+0x668] ;  /* 0x0006680001ed7983 */ /* 0x000ee80000300800 */
[----:B------:R-:W3:Y:S04]  /*1b480*/  LDL.LU R252, [R1+0x63c] ;  /* 0x00063c0001fc7983 */ /* 0x000ee80000300800 */
[----:B------:R0:W-:Y:S04]  /*1b490*/  STL [R1+0x6a0], R240 ;  /* 0x0006a0f001007387 */ /* 0x0001e80000100800 */
[----:B0-----:R-:W3:Y:S01]  /*1b4a0*/  LDL.LU R240, [R1+0x660] ;  /* 0x0006600001f07983 */ /* 0x001ee20000300800 */
[----:B------:R-:W-:-:S03]  /*1b4b0*/  IADD3 R249, P4, R249, UR6, RZ ;  /* 0x00000006f9f97c10 */ /* 0x000fc6000ff9e0ff */
[----:B------:R-:W3:Y:S04]  /*1b4c0*/  LDL.LU R235, [R1+0x634] ;  /* 0x0006340001eb7983 */ /* 0x000ee80000300800 */
[----:B------:R-:W3:Y:S04]  /*1b4d0*/  LDL.LU R238, [R1+0x658] ;  /* 0x0006580001ee7983 */ /* 0x000ee80000300800 */
[----:B------:R-:W-:Y:S04]  /*1b4e0*/  STL [R1+0x674], R249 ;  /* 0x000674f901007387 */ /* 0x000fe80000100800 */
[----:B------:R-:W3:Y:S01]  /*1b4f0*/  LDL.LU R236, [R1+0x62c] ;  /* 0x00062c0001ec7983 */ /* 0x000ee20000300800 */
[----:B----4-:R-:W-:-:S05]  /*1b500*/  IADD3.X R243, R243, UR5, RZ, P5, !PT ;  /* 0x00000005f3f37c10 */ /* 0x010fca000affe4ff */
[----:B------:R0:W-:Y:S04]  /*1b510*/  STL [R1+0x698], R243 ;  /* 0x000698f301007387 */ /* 0x0001e80000100800 */
[----:B------:R-:W4:Y:S04]  /*1b520*/  LDL.LU R245, [R1+0x650] ;  /* 0x0006500001f57983 */ /* 0x000f280000300800 */
[----:B------:R-:W4:Y:S04]  /*1b530*/  LDL.LU R241, [R1+0x624] ;  /* 0x0006240001f17983 */ /* 0x000f280000300800 */
[----:B0-----:R-:W4:Y:S04]  /*1b540*/  LDL.LU R243, [R1+0x648] ;  /* 0x0006480001f37983 */ /* 0x001f280000300800 */
[----:B------:R-:W4:Y:S01]  /*1b550*/  LDL.LU R246, [R1+0x61c] ;  /* 0x00061c0001f67983 */ /* 0x000f220000300800 */
[----:B------:R-:W-:-:S05]  /*1b560*/  IADD3 R244, P5, R244, UR6, RZ ;  /* 0x00000006f4f47c10 */ /* 0x000fca000ffbe0ff */
[----:B------:R0:W-:Y:S01]  /*1b570*/  STL [R1+0x66c], R244 ;  /* 0x00066cf401007387 */ /* 0x0001e20000100800 */
[----:B------:R-:W-:-:S03]  /*1b580*/  IADD3.X R247, R247, UR5, RZ, P6, !PT ;  /* 0x00000005f7f77c10 */ /* 0x000fc6000b7fe4ff */
[----:B0-----:R-:W4:Y:S04]  /*1b590*/  LDL.LU R244, [R1+0x640] ;  /* 0x0006400001f47983 */ /* 0x001f280000300800 */
[----:B------:R0:W-:Y:S01]  /*1b5a0*/  STL [R1+0x690], R247 ;  /* 0x000690f701007387 */ /* 0x0001e20000100800 */
[----:B------:R-:W-:-:S03]  /*1b5b0*/  IADD3 R250, P6, R250, UR6, RZ ;  /* 0x00000006fafa7c10 */ /* 0x000fc6000ffde0ff */
[----:B0-----:R-:W4:Y:S04]  /*1b5c0*/  LDL.LU R247, [R1+0xc28] ;  /* 0x000c280001f77983 */ /* 0x001f280000300800 */
[----:B------:R0:W-:Y:S01]  /*1b5d0*/  STL [R1+0x664], R250 ;  /* 0x000664fa01007387 */ /* 0x0001e20000100800 */
[----:B------:R-:W-:-:S03]  /*1b5e0*/  IADD3.X R248, R248, UR5, RZ, P1, !PT ;  /* 0x00000005f8f87c10 */ /* 0x000fc60008ffe4ff */
[----:B0-----:R-:W4:Y:S04]  /*1b5f0*/  LDL.LU R250, [R1+0x638] ;  /* 0x0006380001fa7983 */ /* 0x001f280000300800 */
[----:B------:R-:W4:Y:S04]  /*1b600*/  LDL.LU R242, [R1+0xc24] ;  /* 0x000c240001f27983 */ /* 0x000f280000300800 */
[----:B------:R-:W4:Y:S04]  /*1b610*/  LDL.LU R249, [R1+0x630] ;  /* 0x0006300001f97983 */ /* 0x000f280000300800 */
[----:B------:R0:W-:Y:S04]  /*1b620*/  STL [R1+0x688], R248 ;  /* 0x000688f801007387 */ /* 0x0001e80000100800 */
[----:B0-----:R-:W4:Y:S01]  /*1b630*/  LDL.LU R248, [R1+0xc20] ;  /* 0x000c200001f87983 */ /* 0x001f220000300800 */
[----:B------:R-:W-:-:S02]  /*1b640*/  IADD3 R251, P1, R251, UR6, RZ ;  /* 0x00000006fbfb7c10 */ /* 0x000fc4000ff3e0ff */
[----:B------:R-:W-:Y:S02]  /*1b650*/  IADD3.X R228, R228, UR5, RZ, P2, !PT ;  /* 0x00000005e4e47c10 */ /* 0x000fe400097fe4ff */
[----:B------:R-:W-:Y:S01]  /*1b660*/  IADD3 R233, P2, R233, UR6, RZ ;  /* 0x00000006e9e97c10 */ /* 0x000fe2000ff5e0ff */
[----:B------:R0:W-:Y:S01]  /*1b670*/  STL [R1+0x65c], R251 ;  /* 0x00065cfb01007387 */ /* 0x0001e20000100800 */
[----:B------:R-:W-:-:S03]  /*1b680*/  IADD3.X R231, R231, UR5, RZ, P3, !PT ;  /* 0x00000005e7e77c10 */ /* 0x000fc60009ffe4ff */
[----:B0-----:R-:W4:Y:S04]  /*1b690*/  LDL.LU R251, [R1+0x628] ;  /* 0x0006280001fb7983 */ /* 0x001f280000300800 */
[----:B------:R-:W-:Y:S04]  /*1b6a0*/  STL [R1+0x680], R228 ;  /* 0x000680e401007387 */ /* 0x000fe80000100800 */
[----:B------:R-:W-:Y:S04]  /*1b6b0*/  STL [R1+0x654], R233 ;  /* 0x000654e901007387 */ /* 0x000fe80000100800 */
[----:B------:R-:W-:Y:S01]  /*1b6c0*/  STL [R1+0x678], R231 ;  /* 0x000678e701007387 */ /* 0x000fe20000100800 */
[----:B--2---:R-:W-:-:S02]  /*1b6d0*/  IADD3.X R232, R232, UR5, RZ, P4, !PT ;  /* 0x00000005e8e87c10 */ /* 0x004fc4000a7fe4ff */
[----:B------:R-:W-:Y:S02]  /*1b6e0*/  IADD3 R234, P3, R234, UR6, RZ ;  /* 0x00000006eaea7c10 */ /* 0x000fe4000ff7e0ff */
[----:B------:R-:W-:Y:S02]  /*1b6f0*/  IADD3 R239, P4, R239, UR6, RZ ;  /* 0x00000006efef7c10 */ /* 0x000fe4000ff9e0ff */
[----:B---3--:R-:W-:Y:S02]  /*1b700*/  IADD3.X R237, R237, UR5, RZ, P5, !PT ;  /* 0x00000005eded7c10 */ /* 0x008fe4000affe4ff */
[----:B------:R-:W-:Y:S01]  /*1b710*/  IADD3 R252, P5, R252, UR6, RZ ;  /* 0x00000006fcfc7c10 */ /* 0x000fe2000ffbe0ff */
[----:B------:R0:W-:Y:S04]  /*1b720*/  STL [R1+0x644], R239 ;  /* 0x000644ef01007387 */ /* 0x0001e80000100800 */
[----:B------:R-:W-:Y:S04]  /*1b730*/  STL [R1+0x64c], R234 ;  /* 0x00064cea01007387 */ /* 0x000fe80000100800 */
[----:B0-----:R-:W2:Y:S01]  /*1b740*/  LDL.LU R239, [R1+0xc18] ;  /* 0x000c180001ef7983 */ /* 0x001ea20000300800 */
[----:B------:R-:W-:-:S03]  /*1b750*/  IADD3.X R240, R240, UR5, RZ, P6, !PT ;  /* 0x00000005f0f07c10 */ /* 0x000fc6000b7fe4ff */
[----:B------:R-:W-:Y:S04]  /*1b760*/  STL [R1+0x670], R232 ;  /* 0x000670e801007387 */ /* 0x000fe80000100800 */
[----:B------:R0:W-:Y:S04]  /*1b770*/  STL [R1+0x63c], R252 ;  /* 0x00063cfc01007387 */ /* 0x0001e80000100800 */
[----:B------:R-:W-:Y:S04]  /*1b780*/  STL [R1+0x668], R237 ;  /* 0x000668ed01007387 */ /* 0x000fe80000100800 */
[----:B0-----:R-:W3:Y:S04]  /*1b790*/  LDL.LU R252, [R1+0x620] ;  /* 0x0006200001fc7983 */ /* 0x001ee80000300800 */
[----:B------:R0:W-:Y:S04]  /*1b7a0*/  STL [R1+0x660], R240 ;  /* 0x000660f001007387 */ /* 0x0001e80000100800 */
[----:B0-----:R-:W3:Y:S01]  /*1b7b0*/  LDL.LU R240, [R1+0xc10] ;  /* 0x000c100001f07983 */ /* 0x001ee20000300800 */
[----:B------:R-:W-:-:S02]  /*1b7c0*/  IADD3 R235, P6, R235, UR6, RZ ;  /* 0x00000006ebeb7c10 */ /* 0x000fc4000ffde0ff */
[----:B------:R-:W-:Y:S02]  /*1b7d0*/  IADD3.X R238, R238, UR5, RZ, P1, !PT ;  /* 0x00000005eeee7c10 */ /* 0x000fe40008ffe4ff */
[----:B------:R-:W-:Y:S01]  /*1b7e0*/  IADD3 R236, P1, R236, UR6, RZ ;  /* 0x00000006ecec7c10 */ /* 0x000fe2000ff3e0ff */
[----:B------:R-:W-:Y:S04]  /*1b7f0*/  STL [R1+0x634], R235 ;  /* 0x000634eb01007387 */ /* 0x000fe80000100800 */
[----:B------:R-:W-:Y:S04]  /*1b800*/  STL [R1+0x658], R238 ;  /* 0x000658ee01007387 */ /* 0x000fe80000100800 */
[----:B------:R-:W-:Y:S01]  /*1b810*/  STL [R1+0x62c], R236 ;  /* 0x00062cec01007387 */ /* 0x000fe20000100800 */
[----:B----4-:R-:W-:-:S02]  /*1b820*/  IADD3.X R245, R245, UR5, RZ, P2, !PT ;  /* 0x00000005f5f57c10 */ /* 0x010fc400097fe4ff */
[----:B------:R-:W-:Y:S02]  /*1b830*/  IADD3 R241, P2, R241, UR6, RZ ;  /* 0x00000006f1f17c10 */ /* 0x000fe4000ff5e0ff */
[----:B------:R-:W-:Y:S02]  /*1b840*/  IADD3.X R243, R243, UR5, RZ, P3, !PT ;  /* 0x00000005f3f37c10 */ /* 0x000fe40009ffe4ff */
[----:B------:R-:W-:-:S03]  /*1b850*/  IADD3 R246, P3, R246, UR6, RZ ;  /* 0x00000006f6f67c10 */ /* 0x000fc6000ff7e0ff */
[----:B------:R0:W-:Y:S04]  /*1b860*/  STL [R1+0x648], R243 ;  /* 0x000648f301007387 */ /* 0x0001e80000100800 */
[----:B------:R-:W-:Y:S04]  /*1b870*/  STL [R1+0x650], R245 ;  /* 0x000650f501007387 */ /* 0x000fe80000100800 */
[----:B0-----:R-:W4:Y:S04]  /*1b880*/  LDL.LU R243, [R1+0x618] ;  /* 0x0006180001f37983 */ /* 0x001f280000300800 */
[----:B------:R-:W-:Y:S01]  /*1b890*/  STL [R1+0x624], R241 ;  /* 0x000624f101007387 */ /* 0x000fe20000100800 */
[----:B------:R-:W-:-:S05]  /*1b8a0*/  IADD3.X R244, R244, UR5, RZ, P4, !PT ;  /* 0x00000005f4f47c10 */ /* 0x000fca000a7fe4ff */
[----:B------:R0:W-:Y:S01]  /*1b8b0*/  STL [R1+0x640], R244 ;  /* 0x000640f401007387 */ /* 0x0001e20000100800 */
[----:B------:R-:W-:-:S03]  /*1b8c0*/  IADD3 R247, P4, R247, UR6, RZ ;  /* 0x00000006f7f77c10 */ /* 0x000fc6000ff9e0ff */
[----:B0-----:R-:W4:Y:S04]  /*1b8d0*/  LDL.LU R244, [R1+0xc08] ;  /* 0x000c080001f47983 */ /* 0x001f280000300800 */
[----:B------:R-:W-:Y:S04]  /*1b8e0*/  STL [R1+0x61c], R246 ;  /* 0x00061cf601007387 */ /* 0x000fe80000100800 */
[----:B------:R0:W-:Y:S01]  /*1b8f0*/  STL [R1+0xc28], R247 ;  /* 0x000c28f701007387 */ /* 0x0001e20000100800 */
[----:B------:R-:W-:-:S03]  /*1b900*/  IADD3.X R250, R250, UR5, RZ, P5, !PT ;  /* 0x00000005fafa7c10 */ /* 0x000fc6000affe4ff */
[----:B0-----:R-:W4:Y:S01]  /*1b910*/  LDL.LU R247, [R1+0x614] ;  /* 0x0006140001f77983 */ /* 0x001f220000300800 */
[----:B------:R-:W-:Y:S02]  /*1b920*/  IADD3.X R249, R249, UR5, RZ, P6, !PT ;  /* 0x00000005f9f97c10 */ /* 0x000fe4000b7fe4ff */
[----:B------:R-:W-:Y:S01]  /*1b930*/  IADD3 R242, P5, R242, UR6, RZ ;  /* 0x00000006f2f27c10 */ /* 0x000fe2000ffbe0ff */
[----:B------:R0:W-:Y:S01]  /*1b940*/  STL [R1+0x638], R250 ;  /* 0x000638fa01007387 */ /* 0x0001e20000100800 */
[----:B------:R-:W-:-:S03]  /*1b950*/  IADD3 R248, P6, R248, UR6, RZ ;  /* 0x00000006f8f87c10 */ /* 0x000fc6000ffde0ff */
[----:B0-----:R-:W4:Y:S04]  /*1b960*/  LDL.LU R250, [R1+0xc00] ;  /* 0x000c000001fa7983 */ /* 0x001f280000300800 */
[----:B------:R0:W-:Y:S04]  /*1b970*/  STL [R1+0xc20], R248 ;  /* 0x000c20f801007387 */ /* 0x0001e80000100800 */
[----:B------:R-:W-:Y:S04]  /*1b980*/  STL [R1+0xc24], R242 ;  /* 0x000c24f201007387 */ /* 0x000fe80000100800 */
[----:B0-----:R-:W4:Y:S04]  /*1b990*/  LDL.LU R248, [R1+0x610] ;  /* 0x0006100001f87983 */ /* 0x001f280000300800 */
[----:B------:R-:W-:Y:S04]  /*1b9a0*/  STL [R1+0x630], R249 ;  /* 0x000630f901007387 */ /* 0x000fe80000100800 */
[----:B------:R-:W4:Y:S04]  /*1b9b0*/  LDL.LU R228, [R1+0xbf8] ;  /* 0x000bf80001e47983 */ /* 0x000f280000300800 */
[----:B------:R-:W4:Y:S04]  /*1b9c0*/  LDL.LU R233, [R1+0xc1c] ;  /* 0x000c1c0001e97983 */ /* 0x000f280000300800 */
[----:B------:R-:W4:Y:S01]  /*1b9d0*/  LDL.LU R231, [R1+0xbf0] ;  /* 0x000bf00001e77983 */ /* 0x000f220000300800 */
[----:B------:R-:W-:-:S05]  /*1b9e0*/  IADD3.X R251, R251, UR5, RZ, P1, !PT ;  /* 0x00000005fbfb7c10 */ /* 0x000fca0008ffe4ff */
[----:B------:R0:W-:Y:S04]  /*1b9f0*/  STL [R1+0x628], R251 ;  /* 0x000628fb01007387 */ /* 0x0001e80000100800 */
[----:B------:R-:W4:Y:S04]  /*1ba00*/  LDL.LU R234, [R1+0xc14] ;  /* 0x000c140001ea7983 */ /* 0x000f280000300800 */
[----:B------:R-:W4:Y:S04]  /*1ba10*/  LDL.LU R232, [R1+0xbe8] ;  /* 0x000be80001e87983 */ /* 0x000f280000300800 */
[----:B0-----:R-:W4:Y:S04]  /*1ba20*/  LDL.LU R251, [R1+0xc0c] ;  /* 0x000c0c0001fb7983 */ /* 0x001f280000300800 */
[----:B------:R-:W4:Y:S04]  /*1ba30*/  LDL.LU R237, [R1+0xbe0] ;  /* 0x000be00001ed7983 */ /* 0x000f280000300800 */
[----:B------:R-:W4:Y:S01]  /*1ba40*/  LDL.LU R249, [R1+0xc04] ;  /* 0x000c040001f97983 */ /* 0x000f220000300800 */
[----:B--2---:R-:W-:-:S05]  /*1ba50*/  IADD3 R239, P1, R239, UR6, RZ ;  /* 0x00000006efef7c10 */ /* 0x004fca000ff3e0ff */
[----:B------:R0:W-:Y:S01]  /*1ba60*/  STL [R1+0xc18], R239 ;  /* 0x000c18ef01007387 */ /* 0x0001e20000100800 */
[----:B---3--:R-:W-:-:S03]  /*1ba70*/  IADD3.X R252, R252, UR5, RZ, P2, !PT ;  /* 0x00000005fcfc7c10 */ /* 0x008fc600097fe4ff */
[----:B0-----:R-:W2:Y:S04]  /*1ba80*/  LDL.LU R239, [R1+0xbd8] ;  /* 0x000bd80001ef7983 */ /* 0x001ea80000300800 */
[----:B------:R-:W3:Y:S04]  /*1ba90*/  LDL.LU R235, [R1+0xbfc] ;  /* 0x000bfc0001eb7983 */ /* 0x000ee80000300800 */
[----:B------:R-:W3:Y:S04]  /*1baa0*/  LDL.LU R238, [R1+0xbd0] ;  /* 0x000bd00001ee7983 */ /* 0x000ee80000300800 */
[----:B------:R-:W-:Y:S04]  /*1bab0*/  STL [R1+0x620], R252 ;  /* 0x000620fc01007387 */ /* 0x000fe80000100800 */
[----:B------:R-:W3:Y:S01]  /*1bac0*/  LDL.LU R236, [R1+0xbf4] ;  /* 0x000bf40001ec7983 */ /* 0x000ee20000300800 */
[----:B------:R-:W-:-:S05]  /*1bad0*/  IADD3 R240, P2, R240, UR6, RZ ;  /* 0x00000006f0f07c10 */ /* 0x000fca000ff5e0ff */
[----:B------:R0:W-:Y:S04]  /*1bae0*/  STL [R1+0xc10], R240 ;  /* 0x000c10f001007387 */ /* 0x0001e80000100800 */
[----:B------:R-:W3:Y:S04]  /*1baf0*/  LDL.LU R245, [R1+0xbc8] ;  /* 0x000bc80001f57983 */ /* 0x000ee80000300800 */
[----:B------:R-:W3:Y:S04]  /*1bb00*/  LDL.LU R241, [R1+0xbec] ;  /* 0x000bec0001f17983 */ /* 0x000ee80000300800 */
[----:B0-----:R-:W3:Y:S04]  /*1bb10*/  LDL.LU R240, [R1+0xbc0] ;  /* 0x000bc00001f07983 */ /* 0x001ee80000300800 */
[----:B------:R-:W3:Y:S01]  /*1bb20*/  LDL.LU R246, [R1+0xbe4] ;  /* 0x000be40001f67983 */ /* 0x000ee20000300800 */
[----:B----4-:R-:W-:-:S05]  /*1bb30*/  IADD3.X R243, R243, UR5, RZ, P3, !PT ;  /* 0x00000005f3f37c10 */ /* 0x010fca0009ffe4ff */
[----:B------:R0:W-:Y:S04]  /*1bb40*/  STL [R1+0x618], R243 ;  /* 0x000618f301007387 */ /* 0x0001e80000100800 */
[----:B0-----:R-:W4:Y:S01]  /*1bb50*/  LDL.LU R243, [R1+0xbb8] ;  /* 0x000bb80001f37983 */ /* 0x001f220000300800 */
[----:B------:R-:W-:-:S05]  /*1bb60*/  IADD3 R244, P3, R244, UR6, RZ ;  /* 0x00000006f4f47c10 */ /* 0x000fca000ff7e0ff */
[----:B------:R0:W-:Y:S01]  /*1bb70*/  STL [R1+0xc08], R244 ;  /* 0x000c08f401007387 */ /* 0x0001e20000100800 */
[----:B------:R-:W-:-:S03]  /*1bb80*/  IADD3.X R247, R247, UR5, RZ, P4, !PT ;  /* 0x00000005f7f77c10 */ /* 0x000fc6000a7fe4ff */
[----:B0-----:R-:W4:Y:S04]  /*1bb90*/  LDL.LU R244, [R1+0xbdc] ;  /* 0x000bdc0001f47983 */ /* 0x001f280000300800 */
[----:B------:R0:W-:Y:S01]  /*1bba0*/  STL [R1+0x614], R247 ;  /* 0x000614f701007387 */ /* 0x0001e20000100800 */
[----:B------:R-:W-:-:S03]  /*1bbb0*/  IADD3 R250, P4, R250, UR6, RZ ;  /* 0x00000006fafa7c10 */ /* 0x000fc6000ff9e0ff */
[----:B0-----:R-:W4:Y:S04]  /*1bbc0*/  LDL.LU R247, [R1+0xbb0] ;  /* 0x000bb00001f77983 */ /* 0x001f280000300800 */
[----:B------:R-:W4:Y:S04]  /*1bbd0*/  LDL.LU R242, [R1+0xbd4] ;  /* 0x000bd40001f27983 */ /* 0x000f280000300800 */
[----:B------:R-:W4:Y:S04]  /*1bbe0*/  LDL.LU R252, [R1+0xba8] ;  /* 0x000ba80001fc7983 */ /* 0x000f280000300800 */
[----:B------:R0:W-:Y:S01]  /*1bbf0*/  STL [R1+0xc00], R250 ;  /* 0x000c00fa01007387 */ /* 0x0001e20000100800 */
[----:B------:R-:W-:-:S03]  /*1bc00*/  IADD3.X R248, R248, UR5, RZ, P5, !PT ;  /* 0x00000005f8f87c10 */ /* 0x000fc6000affe4ff */
[----:B0-----:R-:W4:Y:S01]  /*1bc10*/  LDL.LU R250, [R1+0xbcc] ;  /* 0x000bcc0001fa7983 */ /* 0x001f220000300800 */
[----:B------:R-:W-:Y:S02]  /*1bc20*/  IADD3 R228, P5, R228, UR6, RZ ;  /* 0x00000006e4e47c10 */ /* 0x000fe4000ffbe0ff */
[----:B------:R-:W-:Y:S01]  /*1bc30*/  IADD3.X R233, R233, UR5, RZ, P6, !PT ;  /* 0x00000005e9e97c10 */ /* 0x000fe2000b7fe4ff */
[----:B------:R0:W-:Y:S01]  /*1bc40*/  STL [R1+0x610], R248 ;  /* 0x000610f801007387 */ /* 0x0001e20000100800 */
[----:B------:R-:W-:-:S03]  /*1bc50*/  IADD3 R231, P6, R231, UR6, RZ ;  /* 0x00000006e7e77c10 */ /* 0x000fc6000ffde0ff */
[----:B0-----:R-:W4:Y:S04]  /*1bc60*/  LDL.LU R248, [R1+0xba0] ;  /* 0x000ba00001f87983 */ /* 0x001f280000300800 */
[----:B------:R-:W-:Y:S04]  /*1bc70*/  STL [R1+0xbf8], R228 ;  /* 0x000bf8e401007387 */ /* 0x000fe80000100800 */
[----:B------:R-:W-:Y:S04]  /*1bc80*/  STL [R1+0xc1c], R233 ;  /* 0x000c1ce901007387 */ /* 0x000fe80000100800 */
[----:B------:R-:W-:Y:S01]  /*1bc90*/  STL [R1+0xbf0], R231 ;  /* 0x000bf0e701007387 */ /* 0x000fe20000100800 */
[----:B------:R-:W-:-:S02]  /*1bca0*/  IADD3.X R234, R234, UR5, RZ, P1, !PT ;  /* 0x00000005eaea7c10 */ /* 0x000fc40008ffe4ff */
[----:B------:R-:W-:Y:S02]  /*1bcb0*/  IADD3 R232, P1, R232, UR6, RZ ;  /* 0x00000006e8e87c10 */ /* 0x000fe4000ff3e0ff */
[----:B------:R-:W-:Y:S02]  /*1bcc0*/  IADD3.X R251, R251, UR5, RZ, P2, !PT ;  /* 0x00000005fbfb7c10 */ /* 0x000fe400097fe4ff */
[----:B------:R-:W-:Y:S02]  /*1bcd0*/  IADD3 R237, P2, R237, UR6, RZ ;  /* 0x00000006eded7c10 */ /* 0x000fe4000ff5e0ff */
[----:B------:R-:W-:Y:S01]  /*1bce0*/  IADD3.X R249, R249, UR5, RZ, P3, !PT ;  /* 0x00000005f9f97c10 */ /* 0x000fe20009ffe4ff */
[----:B------:R0:W-:Y:S04]  /*1bcf0*/  STL [R1+0xc0c], R251 ;  /* 0x000c0cfb01007387 */ /* 0x0001e80000100800 */
[----:B------:R-:W-:Y:S04]  /*1bd00*/  STL [R1+0xc14], R234 ;  /* 0x000c14ea01007387 */ /* 0x000fe80000100800 */
[----:B0-----:R-:W4:Y:S04]  /*1bd10*/  LDL.LU R251, [R1+0xbc4] ;  /* 0x000bc40001fb7983 */ /* 0x001f280000300800 */
[----:B------:R-:W-:Y:S04]  /*1bd20*/  STL [R1+0xbe8], R232 ;  /* 0x000be8e801007387 */ /* 0x000fe80000100800 */
[----:B------:R0:W-:Y:S04]  /*1bd30*/  STL [R1+0xc04], R249 ;  /* 0x000c04f901007387 */ /* 0x0001e80000100800 */
[----:B------:R-:W-:Y:S04]  /*1bd40*/  STL [R1+0xbe0], R237 ;  /* 0x000be0ed01007387 */ /* 0x000fe80000100800 */
[----:B0-----:R-:W4:Y:S01]  /*1bd50*/  LDL.LU R249, [R1+0xb98] ;  /* 0x000b980001f97983 */ /* 0x001f220000300800 */
[----:B--2---:R-:W-:-:S02]  /*1bd60*/  IADD3 R239, P3, R239, UR6, RZ ;  /* 0x00000006efef7c10 */ /* 0x004fc4000ff7e0ff */
[----:B---3--:R-:W-:Y:S02]  /*1bd70*/  IADD3.X R235, R235, UR5, RZ, P4, !PT ;  /* 0x00000005ebeb7c10 */ /* 0x008fe4000a7fe4ff */
[----:B------:R-:W-:Y:S01]  /*1bd80*/  IADD3 R238, P4, R238, UR6, RZ ;  /* 0x00000006eeee7c10 */ /* 0x000fe2000ff9e0ff */
[----:B------:R0:W-:Y:S01]  /*1bd90*/  STL [R1+0xbd8], R239 ;  /* 0x000bd8ef01007387 */ /* 0x0001e20000100800 */
[----:B------:R-:W-:-:S03]  /*1bda0*/  IADD3.X R236, R236, UR5, RZ, P5, !PT ;  /* 0x00000005ecec7c10 */ /* 0x000fc6000affe4ff */
[----:B0-----:R-:W2:Y:S01]  /*1bdb0*/  LDL.LU R239, [R1+0xbbc] ;  /* 0x000bbc0001ef7983 */ /* 0x001ea20000300800 */
[----:B------:R-:W-:Y:S02]  /*1bdc0*/  IADD3.X R241, R241, UR5, RZ, P6, !PT ;  /* 0x00000005f1f17c10 */ /* 0x000fe4000b7fe4ff */
[----:B------:R-:W-:Y:S01]  /*1bdd0*/  IADD3 R245, P5, R245, UR6, RZ ;  /* 0x00000006f5f57c10 */ /* 0x000fe2000ffbe0ff */
[----:B------:R-:W-:Y:S04]  /*1bde0*/  STL [R1+0xbfc], R235 ;  /* 0x000bfceb01007387 */ /* 0x000fe80000100800 */
[----:B------:R-:W-:Y:S04]  /*1bdf0*/  STL [R1+0xbd0], R238 ;  /* 0x000bd0ee01007387 */ /* 0x000fe80000100800 */
[----:B------:R-:W-:Y:S01]  /*1be00*/  STL [R1+0xbf4], R236 ;  /* 0x000bf4ec01007387 */ /* 0x000fe20000100800 */
[----:B------:R-:W-:-:S05]  /*1be10*/  IADD3 R240, P6, R240, UR6, RZ ;  /* 0x00000006f0f07c10 */ /* 0x000fca000ffde0ff */
[----:B------:R0:W-:Y:S04]  /*1be20*/  STL [R1+0xbc0], R240 ;  /* 0x000bc0f001007387 */ /* 0x0001e80000100800 */
[----:B------:R-:W-:Y:S04]  /*1be30*/  STL [R1+0xbc8], R245 ;  /* 0x000bc8f501007387 */ /* 0x000fe80000100800 */
[----:B0-----:R-:W3:Y:S01]  /*1be40*/  LDL.LU R240, [R1+0xb90] ;  /* 0x000b900001f07983 */ /* 0x001ee20000300800 */
[----:B------:R-:W-:-:S03]  /*1be50*/  IADD3.X R246, R246, UR5, RZ, P1, !PT ;  /* 0x00000005f6f67c10 */ /* 0x000fc60008ffe4ff */
[----:B------:R-:W-:Y:S01]  /*1be60*/  STL [R1+0xbec], R241 ;  /* 0x000becf101007387 */ /* 0x000fe20000100800 */
[----:B----4-:R-:W-:-:S05]  /*1be70*/  IADD3 R243, P1, R243, UR6, RZ ;  /* 0x00000006f3f37c10 */ /* 0x010fca000ff3e0ff */
[----:B------:R0:W-:Y:S04]  /*1be80*/  STL [R1+0xbb8], R243 ;  /* 0x000bb8f301007387 */ /* 0x0001e80000100800 */
[----:B0-----:R-:W4:Y:S04]  /*1be90*/  LDL.LU R243, [R1+0xbb4] ;  /* 0x000bb40001f37983 */ /* 0x001f280000300800 */
[----:B------:R-:W-:Y:S01]  /*1bea0*/  STL [R1+0xbe4], R246 ;  /* 0x000be4f601007387 */ /* 0x000fe20000100800 */
[----:B------:R-:W-:-:S05]  /*1beb0*/  IADD3.X R244, R244, UR5, RZ, P2, !PT ;  /* 0x00000005f4f47c10 */ /* 0x000fca00097fe4ff */
[----:B------:R0:W-:Y:S01]  /*1bec0*/  STL [R1+0xbdc], R244 ;  /* 0x000bdcf401007387 */ /* 0x0001e20000100800 */
[----:B------:R-:W-:-:S03]  /*1bed0*/  IADD3 R247, P2, R247, UR6, RZ ;  /* 0x00000006f7f77c10 */ /* 0x000fc6000ff5e0ff */
[----:B0-----:R-:W4:Y:S01]  /*1bee0*/  LDL.LU R244, [R1+0xb88] ;  /* 0x000b880001f47983 */ /* 0x001f220000300800 */
        /* <DEDUP_REMOVED lines=15> */
[----:B------:R-:W4:Y:S04]  /*1bfe0*/  LDL.LU R232, [R1+0xb94] ;  /* 0x000b940001e87983 */ /* 0x000f280000300800 */
[----:B0-----:R-:W4:Y:S04]  /*1bff0*/  LDL.LU R248, [R1+0xb68] ;  /* 0x000b680001f87983 */ /* 0x001f280000300800 */
[----:B------:R-:W4:Y:S04]  /*1c000*/  LDL.LU R237, [R1+0xb8c] ;  /* 0x000b8c0001ed7983 */ /* 0x000f280000300800 */
[----:B------:R-:W4:Y:S01]  /*1c010*/  LDL.LU R252, [R1+0xb60] ;  /* 0x000b600001fc7983 */ /* 0x000f220000300800 */
[----:B------:R-:W-:-:S05]  /*1c020*/  IADD3.X R251, R251, UR5, RZ, P5, !PT ;  /* 0x00000005fbfb7c10 */ /* 0x000fca000affe4ff */
[----:B------:R0:W-:Y:S01]  /*1c030*/  STL [R1+0xbc4], R251 ;  /* 0x000bc4fb01007387 */ /* 0x0001e20000100800 */
[----:B------:R-:W-:-:S03]  /*1c040*/  IADD3 R249, P5, R249, UR6, RZ ;  /* 0x00000006f9f97c10 */ /* 0x000fc6000ffbe0ff */
[----:B0-----:R-:W4:Y:S04]  /*1c050*/  LDL.LU R251, [R1+0xb84] ;  /* 0x000b840001fb7983 */ /* 0x001f280000300800 */
[----:B------:R-:W4:Y:S04]  /*1c060*/  LDL.LU R235, [R1+0xb58] ;  /* 0x000b580001eb7983 */ /* 0x000f280000300800 */
[----:B------:R-:W4:Y:S04]  /*1c070*/  LDL.LU R238, [R1+0xb7c] ;  /* 0x000b7c0001ee7983 */ /* 0x000f280000300800 */
[----:B------:R-:W-:Y:S04]  /*1c080*/  STL [R1+0xb98], R249 ;  /* 0x000b98f901007387 */ /* 0x000fe80000100800 */
[----:B------:R-:W4:Y:S01]  /*1c090*/  LDL.LU R236, [R1+0xb50] ;  /* 0x000b500001ec7983 */ /* 0x000f220000300800 */
[----:B--2---:R-:W-:-:S05]  /*1c0a0*/  IADD3.X R239, R239, UR5, RZ, P6, !PT ;  /* 0x00000005efef7c10 */ /* 0x004fca000b7fe4ff */
[----:B------:R0:W-:Y:S04]  /*1c0b0*/  STL [R1+0xbbc], R239 ;  /* 0x000bbcef01007387 */ /* 0x0001e80000100800 */
[----:B------:R-:W2:Y:S04]  /*1c0c0*/  LDL.LU R245, [R1+0xb74] ;  /* 0x000b740001f57983 */ /* 0x000ea80000300800 */
[----:B------:R-:W2:Y:S04]  /*1c0d0*/  LDL.LU R241, [R1+0xb48] ;  /* 0x000b480001f17983 */ /* 0x000ea80000300800 */
[----:B0-----:R-:W2:Y:S04]  /*1c0e0*/  LDL.LU R239, [R1+0xb6c] ;  /* 0x000b6c0001ef7983 */ /* 0x001ea80000300800 */
[----:B------:R-:W2:Y:S01]  /*1c0f0*/  LDL.LU R246, [R1+0xb40] ;  /* 0x000b400001f67983 */ /* 0x000ea20000300800 */
[----:B---3--:R-:W-:-:S05]  /*1c100*/  IADD3 R240, P6, R240, UR6, RZ ;  /* 0x00000006f0f07c10 */ /* 0x008fca000ffde0ff */
[----:B------:R0:W-:Y:S04]  /*1c110*/  STL [R1+0xb90], R240 ;  /* 0x000b90f001007387 */ /* 0x0001e80000100800 */
[----:B0-----:R-:W3:Y:S01]  /*1c120*/  LDL.LU R240, [R1+0xb64] ;  /* 0x000b640001f07983 */ /* 0x001ee20000300800 */
[----:B----4-:R-:W-:-:S05]  /*1c130*/  IADD3.X R243, R243, UR5, RZ, P1, !PT ;  /* 0x00000005f3f37c10 */ /* 0x010fca0008ffe4ff */
[----:B------:R0:W-:Y:S04]  /*1c140*/  STL [R1+0xbb4], R243 ;  /* 0x000bb4f301007387 */ /* 0x0001e80000100800 */
[----:B0-----:R-:W4:Y:S01]  /*1c150*/  LDL.LU R243, [R1+0xb38] ;  /* 0x000b380001f37983 */ /* 0x001f220000300800 */
[----:B------:R-:W-:-:S05]  /*1c160*/  IADD3 R244, P1, R244, UR6, RZ ;  /* 0x00000006f4f47c10 */ /* 0x000fca000ff3e0ff */
[----:B------:R0:W-:Y:S01]  /*1c170*/  STL [R1+0xb88], R244 ;  /* 0x000b88f401007387 */ /* 0x0001e20000100800 */
[----:B------:R-:W-:-:S03]  /*1c180*/  IADD3.X R247, R247, UR5, RZ, P2, !PT ;  /* 0x00000005f7f77c10 */ /* 0x000fc600097fe4ff */
[----:B0-----:R-:W4:Y:S04]  /*1c190*/  LDL.LU R244, [R1+0xb5c] ;  /* 0x000b5c0001f47983 */ /* 0x001f280000300800 */
[----:B------:R-:W4:Y:S04]  /*1c1a0*/  LDL.LU R242, [R1+0xb30] ;  /* 0x000b300001f27983 */ /* 0x000f280000300800 */
[----:B------:R-:W4:Y:S04]  /*1c1b0*/  LDL.LU R249, [R1+0xb54] ;  /* 0x000b540001f97983 */ /* 0x000f280000300800 */
[----:B------:R0:W-:Y:S01]  /*1c1c0*/  STL [R1+0xbac], R247 ;  /* 0x000bacf701007387 */ /* 0x0001e20000100800 */
[----:B------:R-:W-:-:S03]  /*1c1d0*/  IADD3 R250, P2, R250, UR6, RZ ;  /* 0x00000006fafa7c10 */ /* 0x000fc6000ff5e0ff */
[----:B0-----:R-:W4:Y:S01]  /*1c1e0*/  LDL.LU R247, [R1+0xb28] ;  /* 0x000b280001f77983 */ /* 0x001f220000300800 */
[----:B------:R-:W-:Y:S02]  /*1c1f0*/  IADD3.X R228, R228, UR5, RZ, P3, !PT ;  /* 0x00000005e4e47c10 */ /* 0x000fe40009ffe4ff */
[----:B------:R-:W-:Y:S02]  /*1c200*/  IADD3 R233, P3, R233, UR6, RZ ;  /* 0x00000006e9e97c10 */ /* 0x000fe4000ff7e0ff */
[----:B------:R-:W-:Y:S01]  /*1c210*/  IADD3.X R231, R231, UR5, RZ, P4, !PT ;  /* 0x00000005e7e77c10 */ /* 0x000fe2000a7fe4ff */
[----:B------:R0:W-:Y:S01]  /*1c220*/  STL [R1+0xb80], R250 ;  /* 0x000b80fa01007387 */ /* 0x0001e20000100800 */
        /* <DEDUP_REMOVED lines=10> */
[----:B------:R-:W-:Y:S04]  /*1c2d0*/  STL [R1+0xb70], R234 ;  /* 0x000b70ea01007387 */ /* 0x000fe80000100800 */
[----:B0-----:R-:W4:Y:S04]  /*1c2e0*/  LDL.LU R248, [R1+0xb20] ;  /* 0x000b200001f87983 */ /* 0x001f280000300800 */
[----:B------:R-:W-:Y:S04]  /*1c2f0*/  STL [R1+0xb94], R232 ;  /* 0x000b94e801007387 */ /* 0x000fe80000100800 */
[----:B------:R0:W-:Y:S04]  /*1c300*/  STL [R1+0xb60], R252 ;  /* 0x000b60fc01007387 */ /* 0x0001e80000100800 */
[----:B------:R-:W-:Y:S04]  /*1c310*/  STL [R1+0xb8c], R237 ;  /* 0x000b8ced01007387 */ /* 0x000fe80000100800 */
[----:B0-----:R-:W4:Y:S01]  /*1c320*/  LDL.LU R252, [R1+0xb44] ;  /* 0x000b440001fc7983 */ /* 0x001f220000300800 */
[----:B------:R-:W-:-:S02]  /*1c330*/  IADD3.X R251, R251, UR5, RZ, P1, !PT ;  /* 0x00000005fbfb7c10 */ /* 0x000fc40008ffe4ff */
[----:B------:R-:W-:Y:S02]  /*1c340*/  IADD3 R235, P1, R235, UR6, RZ ;  /* 0x00000006ebeb7c10 */ /* 0x000fe4000ff3e0ff */
[----:B------:R-:W-:Y:S02]  /*1c350*/  IADD3.X R238, R238, UR5, RZ, P2, !PT ;  /* 0x00000005eeee7c10 */ /* 0x000fe400097fe4ff */
[----:B------:R-:W-:Y:S01]  /*1c360*/  IADD3 R236, P2, R236, UR6, RZ ;  /* 0x00000006ecec7c10 */ /* 0x000fe2000ff5e0ff */
[----:B------:R0:W-:Y:S04]  /*1c370*/  STL [R1+0xb84], R251 ;  /* 0x000b84fb01007387 */ /* 0x0001e80000100800 */
[----:B0-----:R-:W4:Y:S04]  /*1c380*/  LDL.LU R251, [R1+0xb18] ;  /* 0x000b180001fb7983 */ /* 0x001f280000300800 */
[----:B------:R-:W-:Y:S04]  /*1c390*/  STL [R1+0xb58], R235 ;  /* 0x000b58eb01007387 */ /* 0x000fe80000100800 */
[----:B------:R-:W-:Y:S04]  /*1c3a0*/  STL [R1+0xb7c], R238 ;  /* 0x000b7cee01007387 */ /* 0x000fe80000100800 */
[----:B------:R-:W-:Y:S01]  /*1c3b0*/  STL [R1+0xb50], R236 ;  /* 0x000b50ec01007387 */ /* 0x000fe20000100800 */
[----:B--2---:R-:W-:-:S02]  /*1c3c0*/  IADD3.X R245, R245, UR5, RZ, P3, !PT ;  /* 0x00000005f5f57c10 */ /* 0x004fc40009ffe4ff */
[----:B------:R-:W-:Y:S02]  /*1c3d0*/  IADD3 R241, P3, R241, UR6, RZ ;  /* 0x00000006f1f17c10 */ /* 0x000fe4000ff7e0ff */
[----:B------:R-:W-:-:S05]  /*1c3e0*/  IADD3.X R239, R239, UR5, RZ, P4, !PT ;  /* 0x00000005efef7c10 */ /* 0x000fca000a7fe4ff */
[----:B------:R0:W-:Y:S04]  /*1c3f0*/  STL [R1+0xb6c], R239 ;  /* 0x000b6cef01007387 */ /* 0x0001e80000100800 */
[----:B------:R-:W-:Y:S04]  /*1c400*/  STL [R1+0xb74], R245 ;  /* 0x000b74f501007387 */ /* 0x000fe80000100800 */
[----:B0-----:R-:W2:Y:S04]  /*1c410*/  LDL.LU R239, [R1+0xb3c] ;  /* 0x000b3c0001ef7983 */ /* 0x001ea80000300800 */
[----:B------:R-:W-:Y:S01]  /*1c420*/  STL [R1+0xb48], R241 ;  /* 0x000b48f101007387 */ /* 0x000fe20000100800 */
[----:B---3--:R-:W-:-:S05]  /*1c430*/  IADD3.X R240, R240, UR5, RZ, P5, !PT ;  /* 0x00000005f0f07c10 */ /* 0x008fca000affe4ff */
[----:B------:R0:W-:Y:S04]  /*1c440*/  STL [R1+0xb64], R240 ;  /* 0x000b64f001007387 */ /* 0x0001e80000100800 */
[----:B0-----:R-:W3:Y:S01]  /*1c450*/  LDL.LU R240, [R1+0xb10] ;  /* 0x000b100001f07983 */ /* 0x001ee20000300800 */
[----:B------:R-:W-:-:S05]  /*1c460*/  IADD3 R246, P4, R246, UR6, RZ ;  /* 0x00000006f6f67c10 */ /* 0x000fca000ff9e0ff */
[----:B------:R-:W-:Y:S01]  /*1c470*/  STL [R1+0xb40], R246 ;  /* 0x000b40f601007387 */ /* 0x000fe20000100800 */
[----:B----4-:R-:W-:-:S05]  /*1c480*/  IADD3 R243, P5, R243, UR6, RZ ;  /* 0x00000006f3f37c10 */ /* 0x010fca000ffbe0ff */
[----:B------:R0:W-:Y:S04]  /*1c490*/  STL [R1+0xb38], R243 ;  /* 0x000b38f301007387 */ /* 0x0001e80000100800 */
[----:B0-----:R-:W4:Y:S01]  /*1c4a0*/  LDL.LU R243, [R1+0xb34] ;  /* 0x000b340001f37983 */ /* 0x001f220000300800 */
[----:B------:R-:W-:Y:S02]  /*1c4b0*/  IADD3.X R244, R244, UR5, RZ, P6, !PT ;  /* 0x00000005f4f47c10 */ /* 0x000fe4000b7fe4ff */
[----:B------:R-:W-:Y:S02]  /*1c4c0*/  IADD3.X R249, R249, UR5, RZ, P1, !PT ;  /* 0x00000005f9f97c10 */ /* 0x000fe40008ffe4ff */
[----:B------:R-:W-:Y:S01]  /*1c4d0*/  IADD3 R242, P6, R242, UR6, RZ ;  /* 0x00000006f2f27c10 */ /* 0x000fe2000ffde0ff */
[----:B------:R0:W-:Y:S01]  /*1c4e0*/  STL [R1+0xb5c], R244 ;  /* 0x000b5cf401007387 */ /* 0x0001e20000100800 */
[----:B------:R-:W-:-:S03]  /*1c4f0*/  IADD3 R247, P1, R247, UR6, RZ ;  /* 0x00000006f7f77c10 */ /* 0x000fc6000ff3e0ff */
[----:B0-----:R-:W4:Y:S04]  /*1c500*/  LDL.LU R244, [R1+0xb08] ;  /* 0x000b080001f47983 */ /* 0x001f280000300800 */
[----:B------:R0:W-:Y:S04]  /*1c510*/  STL [R1+0xb28], R247 ;  /* 0x000b28f701007387 */ /* 0x0001e80000100800 */
[----:B------:R-:W-:Y:S04]  /*1c520*/  STL [R1+0xb30], R242 ;  /* 0x000b30f201007387 */ /* 0x000fe80000100800 */
[----:B0-----:R-:W4:Y:S01]  /*1c530*/  LDL.LU R247, [R1+0xb2c] ;  /* 0x000b2c0001f77983 */ /* 0x001f220000300800 */
[----:B------:R-:W-:-:S03]  /*1c540*/  IADD3.X R250, R250, UR5, RZ, P2, !PT ;  /* 0x00000005fafa7c10 */ /* 0x000fc600097fe4ff */
[----:B------:R0:W-:Y:S04]  /*1c550*/  STL [R1+0xb54], R249 ;  /* 0x000b54f901007387 */ /* 0x0001e80000100800 */
[----:B------:R-:W4:Y:S04]  /*1c560*/  LDL.LU R233, [R1+0xb00] ;  /* 0x000b000001e97983 */ /* 0x000f280000300800 */
[----:B------:R-:W4:Y:S04]  /*1c570*/  LDL.LU R231, [R1+0xb24] ;  /* 0x000b240001e77983 */ /* 0x000f280000300800 */
[----:B------:R-:W4:Y:S04]  /*1c580*/  LDL.LU R234, [R1+0xaf8] ;  /* 0x000af80001ea7983 */ /* 0x000f280000300800 */
[----:B------:R1:W-:Y:S04]  /*1c590*/  STL [R1+0xb4c], R250 ;  /* 0x000b4cfa01007387 */ /* 0x0003e80000100800 */
[----:B0-----:R-:W4:Y:S01]  /*1c5a0*/  LDL.LU R249, [R1+0xb1c] ;  /* 0x000b1c0001f97983 */ /* 0x001f220000300800 */
[----:B------:R-:W-:-:S03]  /*1c5b0*/  IADD3 R248, P2, R248, UR6, RZ ;  /* 0x00000006f8f87c10 */ /* 0x000fc6000ff5e0ff */
[----:B-1----:R-:W4:Y:S04]  /*1c5c0*/  LDL.LU R250, [R1+0xaf0] ;  /* 0x000af00001fa7983 */ /* 0x002f280000300800 */
        /* <DEDUP_REMOVED lines=16> */
[----:B------:R0:W-:Y:S04]  /*1c6d0*/  STL [R1+0xb3c], R239 ;  /* 0x000b3cef01007387 */ /* 0x0001e80000100800 */
[----:B0-----:R-:W2:Y:S01]  /*1c6e0*/  LDL.LU R239, [R1+0xaec] ;  /* 0x000aec0001ef7983 */ /* 0x001ea20000300800 */
[----:B---3--:R-:W-:-:S05]  /*1c6f0*/  IADD3 R240, P4, R240, UR6, RZ ;  /* 0x00000006f0f07c10 */ /* 0x008fca000ff9e0ff */
[----:B------:R0:W-:Y:S04]  /*1c700*/  STL [R1+0xb10], R240 ;  /* 0x000b10f001007387 */ /* 0x0001e80000100800 */
[----:B0-----:R-:W3:Y:S01]  /*1c710*/  LDL.LU R240, [R1+0xac0] ;  /* 0x000ac00001f07983 */ /* 0x001ee20000300800 */
[----:B----4-:R-:W-:-:S05]  /*1c720*/  IADD3.X R243, R243, UR5, RZ, P5, !PT ;  /* 0x00000005f3f37c10 */ /* 0x010fca000affe4ff */
[----:B------:R0:W-:Y:S04]  /*1c730*/  STL [R1+0xb34], R243 ;  /* 0x000b34f301007387 */ /* 0x0001e80000100800 */
[----:B0-----:R-:W4:Y:S04]  /*1c740*/  LDL.LU R243, [R1+0xae4] ;  /* 0x000ae40001f37983 */ /* 0x001f280000300800 */
[----:B------:R-:W4:Y:S04]  /*1c750*/  LDL.LU R246, [R1+0xab8] ;  /* 0x000ab80001f67983 */ /* 0x000f280000300800 */
[----:B------:R-:W4:Y:S01]  /*1c760*/  LDL.LU R252, [R1+0xadc] ;  /* 0x000adc0001fc7983 */ /* 0x000f220000300800 */
[----:B------:R-:W-:-:S05]  /*1c770*/  IADD3 R244, P5, R244, UR6, RZ ;  /* 0x00000006f4f47c10 */ /* 0x000fca000ffbe0ff */
[----:B------:R0:W-:Y:S01]  /*1c780*/  STL [R1+0xb08], R244 ;  /* 0x000b08f401007387 */ /* 0x0001e20000100800 */
[----:B------:R-:W-:-:S03]  /*1c790*/  IADD3.X R247, R247, UR5, RZ, P6, !PT ;  /* 0x00000005f7f77c10 */ /* 0x000fc6000b7fe4ff */
[----:B0-----:R-:W4:Y:S01]  /*1c7a0*/  LDL.LU R244, [R1+0xab0] ;  /* 0x000ab00001f47983 */ /* 0x001f220000300800 */
[----:B------:R-:W-:Y:S02]  /*1c7b0*/  IADD3 R233, P6, R233, UR6, RZ ;  /* 0x00000006e9e97c10 */ /* 0x000fe4000ffde0ff */
[----:B------:R-:W-:Y:S01]  /*1c7c0*/  IADD3.X R231, R231, UR5, RZ, P1, !PT ;  /* 0x00000005e7e77c10 */ /* 0x000fe20008ffe4ff */
[----:B------:R0:W-:Y:S01]  /*1c7d0*/  STL [R1+0xb2c], R247 ;  /* 0x000b2cf701007387 */ /* 0x0001e20000100800 */
[----:B------:R-:W-:Y:S02]  /*1c7e0*/  IADD3 R234, P1, R234, UR6, RZ ;  /* 0x00000006eaea7c10 */ /* 0x000fe4000ff3e0ff */
[----:B------:R-:W-:Y:S01]  /*1c7f0*/  IADD3.X R249, R249, UR5, RZ, P2, !PT ;  /* 0x00000005f9f97c10 */ /* 0x000fe200097fe4ff */
[----:B0-----:R-:W4:Y:S04]  /*1c800*/  LDL.LU R247, [R1+0xad4] ;  /* 0x000ad40001f77983 */ /* 0x001f280000300800 */
[----:B------:R-:W-:Y:S01]  /*1c810*/  STL [R1+0xb00], R233 ;  /* 0x000b00e901007387 */ /* 0x000fe20000100800 */
[----:B------:R-:W-:-:S03]  /*1c820*/  IADD3 R250, P2, R250, UR6, RZ ;  /* 0x00000006fafa7c10 */ /* 0x000fc6000ff5e0ff */
[----:B------:R-:W-:Y:S04]  /*1c830*/  STL [R1+0xb24], R231 ;  /* 0x000b24e701007387 */ /* 0x000fe80000100800 */
[----:B------:R0:W-:Y:S01]  /*1c840*/  STL [R1+0xb1c], R249 ;  /* 0x000b1cf901007387 */ /* 0x0001e20000100800 */
[----:B------:R-:W-:-:S03]  /*1c850*/  IADD3.X R232, R232, UR5, RZ, P3, !PT ;  /* 0x00000005e8e87c10 */ /* 0x000fc60009ffe4ff */
[----:B------:R-:W-:Y:S01]  /*1c860*/  STL [R1+0xaf8], R234 ;  /* 0x000af8ea01007387 */ /* 0x000fe20000100800 */
[----:B------:R-:W-:-:S03]  /*1c870*/  IADD3 R242, P3, R242, UR6, RZ ;  /* 0x00000006f2f27c10 */ /* 0x000fc6000ff7e0ff */
[----:B0-----:R-:W4:Y:S04]  /*1c880*/  LDL.LU R249, [R1+0xaa8] ;  /* 0x000aa80001f97983 */ /* 0x001f280000300800 */
[----:B------:R0:W-:Y:S01]  /*1c890*/  STL [R1+0xaf0], R250 ;  /* 0x000af0fa01007387 */ /* 0x0001e20000100800 */
[----:B------:R-:W-:Y:S02]  /*1c8a0*/  IADD3.X R248, R248, UR5, RZ, P4, !PT ;  /* 0x00000005f8f87c10 */ /* 0x000fe4000a7fe4ff */
[----:B------:R-:W-:Y:S02]  /*1c8b0*/  IADD3 R237, P4, R237, UR6, RZ ;  /* 0x00000006eded7c10 */ /* 0x000fe4000ff9e0ff */
[----:B------:R-:W-:Y:S02]  /*1c8c0*/  IADD3.X R235, R235, UR5, RZ, P5, !PT ;  /* 0x00000005ebeb7c10 */ /* 0x000fe4000affe4ff */
[----:B------:R-:W-:Y:S01]  /*1c8d0*/  IADD3 R238, P5, R238, UR6, RZ ;  /* 0x00000006eeee7c10 */ /* 0x000fe2000ffbe0ff */
[----:B0-----:R-:W4:Y:S04]  /*1c8e0*/  LDL.LU R250, [R1+0xacc] ;  /* 0x000acc0001fa7983 */ /* 0x001f280000300800 */
[----:B------:R0:W-:Y:S04]  /*1c8f0*/  STL [R1+0xae8], R242 ;  /* 0x000ae8f201007387 */ /* 0x0001e80000100800 */
[----:B------:R-:W-:Y:S04]  /*1c900*/  STL [R1+0xb14], R232 ;  /* 0x000b14e801007387 */ /* 0x000fe80000100800 */
[----:B0-----:R-:W4:Y:S04]  /*1c910*/  LDL.LU R242, [R1+0xaa0] ;  /* 0x000aa00001f27983 */ /* 0x001f280000300800 */
[----:B------:R0:W-:Y:S04]  /*1c920*/  STL [R1+0xb0c], R248 ;  /* 0x000b0cf801007387 */ /* 0x0001e80000100800 */
[----:B0-----:R-:W4:Y:S04]  /*1c930*/  LDL.LU R248, [R1+0xac4] ;  /* 0x000ac40001f87983 */ /* 0x001f280000300800 */
[----:B------:R-:W-:Y:S04]  /*1c940*/  STL [R1+0xae0], R237 ;  /* 0x000ae0ed01007387 */ /* 0x000fe80000100800 */
[----:B------:R-:W-:Y:S04]  /*1c950*/  STL [R1+0xb04], R235 ;  /* 0x000b04eb01007387 */ /* 0x000fe80000100800 */
[----:B------:R-:W-:Y:S01]  /*1c960*/  STL [R1+0xad8], R238 ;  /* 0x000ad8ee01007387 */ /* 0x000fe20000100800 */
[----:B------:R-:W-:-:S02]  /*1c970*/  IADD3.X R236, R236, UR5, RZ, P6, !PT ;  /* 0x00000005ecec7c10 */ /* 0x000fc4000b7fe4ff */
[----:B------:R-:W-:Y:S02]  /*1c980*/  IADD3 R245, P6, R245, UR6, RZ ;  /* 0x00000006f5f57c10 */ /* 0x000fe4000ffde0ff */
[----:B------:R-:W-:-:S05]  /*1c990*/  IADD3.X R251, R251, UR5, RZ, P1, !PT ;  /* 0x00000005fbfb7c10 */ /* 0x000fca0008ffe4ff */
[----:B------:R0:W-:Y:S04]  /*1c9a0*/  STL [R1+0xaf4], R251 ;  /* 0x000af4fb01007387 */ /* 0x0001e80000100800 */
[----:B------:R-:W-:Y:S01]  /*1c9b0*/  STL [R1+0xafc], R236 ;  /* 0x000afcec01007387 */ /* 0x000fe20000100800 */
[----:B------:R-:W-:-:S03]  /*1c9c0*/  IADD3 R241, P1, R241, UR6, RZ ;  /* 0x00000006f1f17c10 */ /* 0x000fc6000ff3e0ff */
[----:B0-----:R-:W4:Y:S04]  /*1c9d0*/  LDL.LU R251, [R1+0xa98] ;  /* 0x000a980001fb7983 */ /* 0x001f280000300800 */
[----:B------:R-:W-:Y:S01]  /*1c9e0*/  STL [R1+0xad0], R245 ;  /* 0x000ad0f501007387 */ /* 0x000fe20000100800 */
[----:B--2---:R-:W-:-:S05]  /*1c9f0*/  IADD3.X R239, R239, UR5, RZ, P2, !PT ;  /* 0x00000005efef7c10 */ /* 0x004fca00097fe4ff */
[----:B------:R0:W-:Y:S04]  /*1ca00*/  STL [R1+0xaec], R239 ;  /* 0x000aecef01007387 */ /* 0x0001e80000100800 */
[----:B0-----:R-:W2:Y:S04]  /*1ca10*/  LDL.LU R239, [R1+0xabc] ;  /* 0x000abc0001ef7983 */ /* 0x001ea80000300800 */
[----:B------:R-:W-:Y:S01]  /*1ca20*/  STL [R1+0xac8], R241 ;  /* 0x000ac8f101007387 */ /* 0x000fe20000100800 */
[----:B---3--:R-:W-:-:S05]  /*1ca30*/  IADD3 R240, P2, R240, UR6, RZ ;  /* 0x00000006f0f07c10 */ /* 0x008fca000ff5e0ff */
[----:B------:R0:W-:Y:S04]  /*1ca40*/  STL [R1+0xac0], R240 ;  /* 0x000ac0f001007387 */ /* 0x0001e80000100800 */
[----:B0-----:R-:W3:Y:S01]  /*1ca50*/  LDL.LU R240, [R1+0xa90] ;  /* 0x000a900001f07983 */ /* 0x001ee20000300800 */
[----:B----4-:R-:W-:Y:S02]  /*1ca60*/  IADD3.X R243, R243, UR5, RZ, P3, !PT ;  /* 0x00000005f3f37c10 */ /* 0x010fe40009ffe4ff */
[----:B------:R-:W-:Y:S02]  /*1ca70*/  IADD3.X R252, R252, UR5, RZ, P4, !PT ;  /* 0x00000005fcfc7c10 */ /* 0x000fe4000a7fe4ff */
[----:B------:R-:W-:Y:S01]  /*1ca80*/  IADD3 R246, P3, R246, UR6, RZ ;  /* 0x00000006f6f67c10 */ /* 0x000fe2000ff7e0ff */
[----:B------:R0:W-:Y:S04]  /*1ca90*/  STL [R1+0xae4], R243 ;  /* 0x000ae4f301007387 */ /* 0x0001e80000100800 */
[----:B0-----:R-:W4:Y:S01]  /*1caa0*/  LDL.LU R243, [R1+0xab4] ;  /* 0x000ab40001f37983 */ /* 0x001f220000300800 */
[----:B------:R-:W-:-:S05]  /*1cab0*/  IADD3 R244, P4, R244, UR6, RZ ;  /* 0x00000006f4f47c10 */ /* 0x000fca000ff9e0ff */
[----:B------:R0:W-:Y:S04]  /*1cac0*/  STL [R1+0xab0], R244 ;  /* 0x000ab0f401007387 */ /* 0x0001e80000100800 */
[----:B------:R-:W-:Y:S01]  /*1cad0*/  STL [R1+0xab8], R246 ;  /* 0x000ab8f601007387 */ /* 0x000fe20000100800 */
[----:B------:R-:W-:-:S03]  /*1cae0*/  IADD3.X R247, R247, UR5, RZ, P5, !PT ;  /* 0x00000005f7f77c10 */ /* 0x000fc6000affe4ff */
[----:B0-----:R-:W4:Y:S04]  /*1caf0*/  LDL.LU R244, [R1+0xa88] ;  /* 0x000a880001f47983 */ /* 0x001f280000300800 */
        /* <DEDUP_REMOVED lines=29> */
[----:B------:R0:W-:Y:S04]  /*1ccd0*/  STL [R1+0xabc], R239 ;  /* 0x000abcef01007387 */ /* 0x0001e80000100800 */
[----:B0-----:R-:W2:Y:S01]  /*1cce0*/  LDL.LU R239, [R1+0xa6c] ;  /* 0x000a6c0001ef7983 */ /* 0x001ea20000300800 */
[----:B---3--:R-:W-:-:S05]  /*1ccf0*/  IADD3 R240, P2, R240, UR6, RZ ;  /* 0x00000006f0f07c10 */ /* 0x008fca000ff5e0ff */
[----:B------:R0:W-:Y:S04]  /*1cd00*/  STL [R1+0xa90], R240 ;  /* 0x000a90f001007387 */ /* 0x0001e80000100800 */
[----:B0-----:R-:W3:Y:S04]  /*1cd10*/  LDL.LU R240, [R1+0xa40] ;  /* 0x000a400001f07983 */ /* 0x001ee80000300800 */
[----:B------:R-:W3:Y:S04]  /*1cd20*/  LDL.LU R246, [R1+0xa64] ;  /* 0x000a640001f67983 */ /* 0x000ee80000300800 */
[----:B------:R-:W3:Y:S01]  /*1cd30*/  LDL.LU R242, [R1+0xa38] ;  /* 0x000a380001f27983 */ /* 0x000ee20000300800 */
[----:B----4-:R-:W-:-:S05]  /*1cd40*/  IADD3.X R243, R243, UR5, RZ, P3, !PT ;  /* 0x00000005f3f37c10 */ /* 0x010fca0009ffe4ff */
[----:B------:R0:W-:Y:S04]  /*1cd50*/  STL [R1+0xab4], R243 ;  /* 0x000ab4f301007387 */ /* 0x0001e80000100800 */
[----:B0-----:R-:W4:Y:S01]  /*1cd60*/  LDL.LU R243, [R1+0xa5c] ;  /* 0x000a5c0001f37983 */ /* 0x001f220000300800 */
[----:B------:R-:W-:Y:S02]  /*1cd70*/  IADD3 R244, P3, R244, UR6, RZ ;  /* 0x00000006f4f47c10 */ /* 0x000fe4000ff7e0ff */
[----:B------:R-:W-:Y:S02]  /*1cd80*/  IADD3.X R233, R233, UR5, RZ, P4, !PT ;  /* 0x00000005e9e97c10 */ /* 0x000fe4000a7fe4ff */
[----:B------:R-:W-:Y:S02]  /*1cd90*/  IADD3 R231, P4, R231, UR6, RZ ;  /* 0x00000006e7e77c10 */ /* 0x000fe4000ff9e0ff */
[----:B------:R-:W-:Y:S01]  /*1cda0*/  IADD3.X R234, R234, UR5, RZ, P5, !PT ;  /* 0x00000005eaea7c10 */ /* 0x000fe2000affe4ff */
[----:B------:R0:W-:Y:S01]  /*1cdb0*/  STL [R1+0xa88], R244 ;  /* 0x000a88f401007387 */ /* 0x0001e20000100800 */
[----:B------:R-:W-:-:S03]  /*1cdc0*/  IADD3 R252, P5, R252, UR6, RZ ;  /* 0x00000006fcfc7c10 */ /* 0x000fc6000ffbe0ff */
[----:B0-----:R-:W4:Y:S04]  /*1cdd0*/  LDL.LU R244, [R1+0xa30] ;  /* 0x000a300001f47983 */ /* 0x001f280000300800 */
[----:B------:R-:W-:Y:S01]  /*1cde0*/  STL [R1+0xaac], R233 ;  /* 0x000aace901007387 */ /* 0x000fe20000100800 */
[----:B------:R-:W-:-:S03]  /*1cdf0*/  IADD3.X R247, R247, UR5, RZ, P6, !PT ;  /* 0x00000005f7f77c10 */ /* 0x000fc6000b7fe4ff */
[----:B------:R-:W-:Y:S04]  /*1ce00*/  STL [R1+0xa80], R231 ;  /* 0x000a80e701007387 */ /* 0x000fe80000100800 */
[----:B------:R0:W-:Y:S04]  /*1ce10*/  STL [R1+0xa78], R252 ;  /* 0x000a78fc01007387 */ /* 0x0001e80000100800 */
[----:B------:R-:W-:Y:S01]  /*1ce20*/  STL [R1+0xaa4], R234 ;  /* 0x000aa4ea01007387 */ /* 0x000fe20000100800 */
[----:B------:R-:W-:Y:S02]  /*1ce30*/  IADD3 R232, P6, R232, UR6, RZ ;  /* 0x00000006e8e87c10 */ /* 0x000fe4000ffde0ff */
[----:B------:R-:W-:Y:S01]  /*1ce40*/  IADD3.X R249, R249, UR5, RZ, P1, !PT ;  /* 0x00000005f9f97c10 */ /* 0x000fe20008ffe4ff */
[----:B0-----:R-:W4:Y:S04]  /*1ce50*/  LDL.LU R252, [R1+0xa54] ;  /* 0x000a540001fc7983 */ /* 0x001f280000300800 */
[----:B------:R0:W-:Y:S01]  /*1ce60*/  STL [R1+0xa9c], R247 ;  /* 0x000a9cf701007387 */ /* 0x0001e20000100800 */
[----:B------:R-:W-:-:S03]  /*1ce70*/  IADD3 R250, P1, R250, UR6, RZ ;  /* 0x00000006fafa7c10 */ /* 0x000fc6000ff3e0ff */
[----:B0-----:R-:W4:Y:S04]  /*1ce80*/  LDL.LU R247, [R1+0xa28] ;  /* 0x000a280001f77983 */ /* 0x001f280000300800 */
[----:B------:R0:W-:Y:S01]  /*1ce90*/  STL [R1+0xa94], R249 ;  /* 0x000a94f901007387 */ /* 0x0001e20000100800 */
[----:B------:R-:W-:-:S03]  /*1cea0*/  IADD3.X R237, R237, UR5, RZ, P2, !PT ;  /* 0x00000005eded7c10 */ /* 0x000fc600097fe4ff */
[----:B------:R-:W-:Y:S01]  /*1ceb0*/  STL [R1+0xa70], R232 ;  /* 0x000a70e801007387 */ /* 0x000fe20000100800 */
        /* <DEDUP_REMOVED lines=9> */
[----:B------:R-:W-:Y:S01]  /*1cf50*/  STL [R1+0xa60], R235 ;  /* 0x000a60eb01007387 */ /* 0x000fe20000100800 */
[----:B------:R-:W-:-:S03]  /*1cf60*/  IADD3.X R241, R241, UR5, RZ, P5, !PT ;  /* 0x00000005f1f17c10 */ /* 0x000fc6000affe4ff */
[----:B------:R-:W-:Y:S04]  /*1cf70*/  STL [R1+0xa84], R238 ;  /* 0x000a84ee01007387 */ /* 0x000fe80000100800 */
[----:B------:R0:W-:Y:S04]  /*1cf80*/  STL [R1+0xa50], R248 ;  /* 0x000a50f801007387 */ /* 0x0001e80000100800 */
[----:B------:R-:W-:Y:S04]  /*1cf90*/  STL [R1+0xa58], R236 ;  /* 0x000a58ec01007387 */ /* 0x000fe80000100800 */
[----:B0-----:R-:W4:Y:S04]  /*1cfa0*/  LDL.LU R248, [R1+0xa44] ;  /* 0x000a440001f87983 */ /* 0x001f280000300800 */
[----:B------:R-:W-:Y:S01]  /*1cfb0*/  STL [R1+0xa7c], R245 ;  /* 0x000a7cf501007387 */ /* 0x000fe20000100800 */
[----:B------:R-:W-:-:S05]  /*1cfc0*/  IADD3 R251, P5, R251, UR6, RZ ;  /* 0x00000006fbfb7c10 */ /* 0x000fca000ffbe0ff */
[----:B------:R0:W-:Y:S04]  /*1cfd0*/  STL [R1+0xa48], R251 ;  /* 0x000a48fb01007387 */ /* 0x0001e80000100800 */
[----:B0-----:R-:W4:Y:S04]  /*1cfe0*/  LDL.LU R251, [R1+0xa18] ;  /* 0x000a180001fb7983 */ /* 0x001f280000300800 */
[----:B------:R-:W-:Y:S01]  /*1cff0*/  STL [R1+0xa74], R241 ;  /* 0x000a74f101007387 */ /* 0x000fe20000100800 */
[----:B--2---:R-:W-:-:S05]  /*1d000*/  IADD3.X R239, R239, UR5, RZ, P6, !PT ;  /* 0x00000005efef7c10 */ /* 0x004fca000b7fe4ff */
[----:B------:R0:W-:Y:S04]  /*1d010*/  STL [R1+0xa6c], R239 ;  /* 0x000a6cef01007387 */ /* 0x0001e80000100800 */
[----:B0-----:R-:W2:Y:S01]  /*1d020*/  LDL.LU R239, [R1+0xa3c] ;  /* 0x000a3c0001ef7983 */ /* 0x001ea20000300800 */
[----:B---3--:R-:W-:-:S05]  /*1d030*/  IADD3 R240, P6, R240, UR6, RZ ;  /* 0x00000006f0f07c10 */ /* 0x008fca000ffde0ff */
[----:B------:R0:W-:Y:S04]  /*1d040*/  STL [R1+0xa40], R240 ;  /* 0x000a40f001007387 */ /* 0x0001e80000100800 */
[----:B0-----:R-:W3:Y:S01]  /*1d050*/  LDL.LU R240, [R1+0xa10] ;  /* 0x000a100001f07983 */ /* 0x001ee20000300800 */
[----:B------:R-:W-:Y:S02]  /*1d060*/  IADD3.X R246, R246, UR5, RZ, P1, !PT ;  /* 0x00000005f6f67c10 */ /* 0x000fe40008ffe4ff */
[----:B------:R-:W-:Y:S02]  /*1d070*/  IADD3 R242, P1, R242, UR6, RZ ;  /* 0x00000006f2f27c10 */ /* 0x000fe4000ff3e0ff */
[----:B----4-:R-:W-:-:S05]  /*1d080*/  IADD3.X R243, R243, UR5, RZ, P2, !PT ;  /* 0x00000005f3f37c10 */ /* 0x010fca00097fe4ff */
[----:B------:R0:W-:Y:S04]  /*1d090*/  STL [R1+0xa5c], R243 ;  /* 0x000a5cf301007387 */ /* 0x0001e80000100800 */
[----:B------:R-:W-:Y:S04]  /*1d0a0*/  STL [R1+0xa64], R246 ;  /* 0x000a64f601007387 */ /* 0x000fe80000100800 */
[----:B0-----:R-:W4:Y:S04]  /*1d0b0*/  LDL.LU R243, [R1+0xa34] ;  /* 0x000a340001f37983 */ /* 0x001f280000300800 */
[----:B------:R-:W-:Y:S04]  /*1d0c0*/  STL [R1+0xa38], R242 ;  /* 0x000a38f201007387 */ /* 0x000fe80000100800 */
[----:B------:R-:W4:Y:S04]  /*1d0d0*/  LDL.LU R233, [R1+0xa08] ;  /* 0x000a080001e97983 */ /* 0x000f280000300800 */
[----:B------:R-:W4:Y:S04]  /*1d0e0*/  LDL.LU R231, [R1+0xa2c] ;  /* 0x000a2c0001e77983 */ /* 0x000f280000300800 */
[----:B------:R-:W4:Y:S01]  /*1d0f0*/  LDL.LU R234, [R1+0xa00] ;  /* 0x000a000001ea7983 */ /* 0x000f220000300800 */
[----:B------:R-:W-:-:S05]  /*1d100*/  IADD3 R244, P2, R244, UR6, RZ ;  /* 0x00000006f4f47c10 */ /* 0x000fca000ff5e0ff */
[----:B------:R0:W-:Y:S04]  /*1d110*/  STL [R1+0xa30], R244 ;  /* 0x000a30f401007387 */ /* 0x0001e80000100800 */
[----:B------:R-:W4:Y:S01]  /*1d120*/  LDL.LU R232, [R1+0xa24] ;  /* 0x000a240001e87983 */ /* 0x000f220000300800 */
[----:B------:R-:W-:-:S03]  /*1d130*/  IADD3.X R252, R252, UR5, RZ, P3, !PT ;  /* 0x00000005fcfc7c10 */ /* 0x000fc60009ffe4ff */
[----:B0-----:R-:W4:Y:S04]  /*1d140*/  LDL.LU R244, [R1+0x9f8] ;  /* 0x0009f80001f47983 */ /* 0x001f280000300800 */
[----:B------:R-:W4:Y:S04]  /*1d150*/  LDL.LU R237, [R1+0xa1c] ;  /* 0x000a1c0001ed7983 */ /* 0x000f280000300800 */
[----:B------:R-:W4:Y:S04]  /*1d160*/  LDL.LU R235, [R1+0x9f0] ;  /* 0x0009f00001eb7983 */ /* 0x000f280000300800 */
[----:B------:R-:W-:Y:S01]  /*1d170*/  STL [R1+0xa54], R252 ;  /* 0x000a54fc01007387 */ /* 0x000fe20000100800 */
[----:B------:R-:W-:-:S05]  /*1d180*/  IADD3 R247, P3, R247, UR6, RZ ;  /* 0x00000006f7f77c10 */ /* 0x000fca000ff7e0ff */
        /* <DEDUP_REMOVED lines=20> */
[----:B------:R0:W-:Y:S04]  /*1d2d0*/  STL [R1+0xa3c], R239 ;  /* 0x000a3cef01007387 */ /* 0x0001e80000100800 */
[----:B0-----:R-:W2:Y:S04]  /*1d2e0*/  LDL.LU R239, [R1+0x9ec] ;  /* 0x0009ec0001ef7983 */ /* 0x001ea80000300800 */
[----:B------:R-:W2:Y:S04]  /*1d2f0*/  LDL.LU R252, [R1+0x9c0] ;  /* 0x0009c00001fc7983 */ /* 0x000ea80000300800 */
[----:B------:R-:W2:Y:S01]  /*1d300*/  LDL.LU R249, [R1+0x9e4] ;  /* 0x0009e40001f97983 */ /* 0x000ea20000300800 */
[----:B---3--:R-:W-:-:S05]  /*1d310*/  IADD3 R240, P6, R240, UR6, RZ ;  /* 0x00000006f0f07c10 */ /* 0x008fca000ffde0ff */
[----:B------:R0:W-:Y:S04]  /*1d320*/  STL [R1+0xa10], R240 ;  /* 0x000a10f001007387 */ /* 0x0001e80000100800 */
[----:B0-----:R-:W3:Y:S01]  /*1d330*/  LDL.LU R240, [R1+0x9b8] ;  /* 0x0009b80001f07983 */ /* 0x001ee20000300800 */
[----:B----4-:R-:W-:Y:S02]  /*1d340*/  IADD3.X R243, R243, UR5, RZ, P1, !PT ;  /* 0x00000005f3f37c10 */ /* 0x010fe40008ffe4ff */
[----:B------:R-:W-:Y:S02]  /*1d350*/  IADD3 R233, P1, R233, UR6, RZ ;  /* 0x00000006e9e97c10 */ /* 0x000fe4000ff3e0ff */
[----:B------:R-:W-:Y:S01]  /*1d360*/  IADD3.X R231, R231, UR5, RZ, P2, !PT ;  /* 0x00000005e7e77c10 */ /* 0x000fe200097fe4ff */
[----:B------:R0:W-:Y:S01]  /*1d370*/  STL [R1+0xa34], R243 ;  /* 0x000a34f301007387 */ /* 0x0001e20000100800 */
[----:B------:R-:W-:-:S02]  /*1d380*/  IADD3 R234, P2, R234, UR6, RZ ;  /* 0x00000006eaea7c10 */ /* 0x000fc4000ff5e0ff */
[----:B------:R-:W-:Y:S01]  /*1d390*/  IADD3.X R232, R232, UR5, RZ, P3, !PT ;  /* 0x00000005e8e87c10 */ /* 0x000fe20009ffe4ff */
[----:B0-----:R-:W4:Y:S04]  /*1d3a0*/  LDL.LU R243, [R1+0x9dc] ;  /* 0x0009dc0001f37983 */ /* 0x001f280000300800 */
[----:B------:R-:W-:Y:S04]  /*1d3b0*/  STL [R1+0xa08], R233 ;  /* 0x000a08e901007387 */ /* 0x000fe80000100800 */
[----:B------:R-:W-:Y:S01]  /*1d3c0*/  STL [R1+0xa2c], R231 ;  /* 0x000a2ce701007387 */ /* 0x000fe20000100800 */
[----:B------:R-:W-:-:S02]  /*1d3d0*/  IADD3 R244, P3, R244, UR6, RZ ;  /* 0x00000006f4f47c10 */ /* 0x000fc4000ff7e0ff */
[----:B------:R-:W-:Y:S02]  /*1d3e0*/  IADD3.X R237, R237, UR5, RZ, P4, !PT ;  /* 0x00000005eded7c10 */ /* 0x000fe4000a7fe4ff */
[----:B------:R-:W-:Y:S01]  /*1d3f0*/  IADD3 R235, P4, R235, UR6, RZ ;  /* 0x00000006ebeb7c10 */ /* 0x000fe2000ff9e0ff */
[----:B------:R0:W-:Y:S04]  /*1d400*/  STL [R1+0x9f8], R244 ;  /* 0x0009f8f401007387 */ /* 0x0001e80000100800 */
[----:B------:R-:W-:Y:S04]  /*1d410*/  STL [R1+0xa00], R234 ;  /* 0x000a00ea01007387 */ /* 0x000fe80000100800 */
[----:B0-----:R-:W4:Y:S04]  /*1d420*/  LDL.LU R244, [R1+0x9b0] ;  /* 0x0009b00001f47983 */ /* 0x001f280000300800 */
[----:B------:R-:W-:Y:S01]  /*1d430*/  STL [R1+0xa24], R232 ;  /* 0x000a24e801007387 */ /* 0x000fe20000100800 */
[----:B------:R-:W-:-:S02]  /*1d440*/  IADD3.X R247, R247, UR5, RZ, P5, !PT ;  /* 0x00000005f7f77c10 */ /* 0x000fc4000affe4ff */
        /* <DEDUP_REMOVED lines=8> */
[----:B------:R-:W-:Y:S01]  /*1d4d0*/  STL [R1+0x9e8], R238 ;  /* 0x0009e8ee01007387 */ /* 0x000fe20000100800 */
[----:B------:R-:W-:-:S03]  /*1d4e0*/  IADD3 R246, P1, R246, UR6, RZ ;  /* 0x00000006f6f67c10 */ /* 0x000fc6000ff3e0ff */
[----:B------:R-:W-:Y:S01]  /*1d4f0*/  STL [R1+0xa0c], R236 ;  /* 0x000a0cec01007387 */ /* 0x000fe20000100800 */
[----:B------:R-:W-:-:S03]  /*1d500*/  IADD3.X R250, R250, UR5, RZ, P2, !PT ;  /* 0x00000005fafa7c10 */ /* 0x000fc600097fe4ff */
[----:B------:R-:W-:Y:S01]  /*1d510*/  STL [R1+0x9e0], R245 ;  /* 0x0009e0f501007387 */ /* 0x000fe20000100800 */
[----:B------:R-:W-:-:S03]  /*1d520*/  IADD3 R242, P2, R242, UR6, RZ ;  /* 0x00000006f2f27c10 */ /* 0x000fc6000ff5e0ff */
[----:B------:R0:W-:Y:S04]  /*1d530*/  STL [R1+0x9fc], R250 ;  /* 0x0009fcfa01007387 */ /* 0x0001e80000100800 */
[----:B------:R-:W-:Y:S01]  /*1d540*/  STL [R1+0xa04], R241 ;  /* 0x000a04f101007387 */ /* 0x000fe20000100800 */
[----:B------:R-:W-:-:S03]  /*1d550*/  IADD3.X R248, R248, UR5, RZ, P3, !PT ;  /* 0x00000005f8f87c10 */ /* 0x000fc60009ffe4ff */
[----:B0-----:R-:W4:Y:S04]  /*1d560*/  LDL.LU R250, [R1+0x9a8] ;  /* 0x0009a80001fa7983 */ /* 0x001f280000300800 */
[----:B------:R-:W-:Y:S04]  /*1d570*/  STL [R1+0x9d8], R246 ;  /* 0x0009d8f601007387 */ /* 0x000fe80000100800 */
[----:B------:R0:W-:Y:S04]  /*1d580*/  STL [R1+0x9f4], R248 ;  /* 0x0009f4f801007387 */ /* 0x0001e80000100800 */
[----:B0-----:R-:W4:Y:S04]  /*1d590*/  LDL.LU R248, [R1+0x9cc] ;  /* 0x0009cc0001f87983 */ /* 0x001f280000300800 */
[----:B------:R-:W-:Y:S01]  /*1d5a0*/  STL [R1+0x9d0], R242 ;  /* 0x0009d0f201007387 */ /* 0x000fe20000100800 */
[----:B------:R-:W-:-:S05]  /*1d5b0*/  IADD3 R251, P3, R251, UR6, RZ ;  /* 0x00000006fbfb7c10 */ /* 0x000fca000ff7e0ff */
[----:B------:R0:W-:Y:S04]  /*1d5c0*/  STL [R1+0x9c8], R251 ;  /* 0x0009c8fb01007387 */ /* 0x0001e80000100800 */
[----:B0-----:R-:W4:Y:S01]  /*1d5d0*/  LDL.LU R251, [R1+0x9a0] ;  /* 0x0009a00001fb7983 */ /* 0x001f220000300800 */
[----:B--2---:R-:W-:Y:S02]  /*1d5e0*/  IADD3.X R239, R239, UR5, RZ, P4, !PT ;  /* 0x00000005efef7c10 */ /* 0x004fe4000a7fe4ff */
[----:B------:R-:W-:Y:S02]  /*1d5f0*/  IADD3.X R249, R249, UR5, RZ, P5, !PT ;  /* 0x00000005f9f97c10 */ /* 0x000fe4000affe4ff */
[----:B------:R-:W-:Y:S01]  /*1d600*/  IADD3 R252, P4, R252, UR6, RZ ;  /* 0x00000006fcfc7c10 */ /* 0x000fe2000ff9e0ff */
[----:B------:R0:W-:Y:S04]  /*1d610*/  STL [R1+0x9ec], R239 ;  /* 0x0009ecef01007387 */ /* 0x0001e80000100800 */
[----:B0-----:R-:W2:Y:S01]  /*1d620*/  LDL.LU R239, [R1+0x9c4] ;  /* 0x0009c40001ef7983 */ /* 0x001ea20000300800 */
[----:B---3--:R-:W-:-:S05]  /*1d630*/  IADD3 R240, P5, R240, UR6, RZ ;  /* 0x00000006f0f07c10 */ /* 0x008fca000ffbe0ff */
[----:B------:R0:W-:Y:S04]  /*1d640*/  STL [R1+0x9b8], R240 ;  /* 0x0009b8f001007387 */ /* 0x0001e80000100800 */
[----:B------:R-:W-:Y:S04]  /*1d650*/  STL [R1+0x9c0], R252 ;  /* 0x0009c0fc01007387 */ /* 0x000fe80000100800 */
[----:B0-----:R-:W3:Y:S04]  /*1d660*/  LDL.LU R240, [R1+0x998] ;  /* 0x0009980001f07983 */ /* 0x001ee80000300800 */
[----:B------:R-:W-:Y:S04]  /*1d670*/  STL [R1+0x9e4], R249 ;  /* 0x0009e4f901007387 */ /* 0x000fe80000100800 */
[----:B------:R-:W3:Y:S04]  /*1d680*/  LDL.LU R230, [R1+0x9bc] ;  /* 0x0009bc0001e67983 */ /* 0x000ee80000300800 */
[----:B------:R-:W3:Y:S04]  /*1d690*/  LDL.LU R228, [R1+0x990] ;  /* 0x0009900001e47983 */ /* 0x000ee80000300800 */
[----:B------:R-:W3:Y:S01]  /*1d6a0*/  LDL.LU R233, [R1+0x9b4] ;  /* 0x0009b40001e97983 */ /* 0x000ee20000300800 */
[----:B----4-:R-:W-:-:S05]  /*1d6b0*/  IADD3.X R243, R243, UR5, RZ, P6, !PT ;  /* 0x00000005f3f37c10 */ /* 0x010fca000b7fe4ff */
[----:B------:R0:W-:Y:S04]  /*1d6c0*/  STL [R1+0x9dc], R243 ;  /* 0x0009dcf301007387 */ /* 0x0001e80000100800 */
[----:B------:R-:W4:Y:S04]  /*1d6d0*/  LDL.LU R231, [R1+0x988] ;  /* 0x0009880001e77983 */ /* 0x000f280000300800 */
[----:B------:R-:W4:Y:S04]  /*1d6e0*/  LDL.LU R234, [R1+0x9ac] ;  /* 0x0009ac0001ea7983 */ /* 0x000f280000300800 */
[----:B0-----:R-:W4:Y:S04]  /*1d6f0*/  LDL.LU R243, [R1+0x980] ;  /* 0x0009800001f37983 */ /* 0x001f280000300800 */
[----:B------:R-:W4:Y:S04]  /*1d700*/  LDL.LU R232, [R1+0x9a4] ;  /* 0x0009a40001e87983 */ /* 0x000f280000300800 */
[----:B------:R-:W4:Y:S01]  /*1d710*/  LDL.LU R237, [R1+0x978] ;  /* 0x0009780001ed7983 */ /* 0x000f220000300800 */
[----:B------:R-:W-:-:S05]  /*1d720*/  IADD3 R244, P6, R244, UR6, RZ ;  /* 0x00000006f4f47c10 */ /* 0x000fca000ffde0ff */
[----:B------:R0:W-:Y:S04]  /*1d730*/  STL [R1+0x9b0], R244 ;  /* 0x0009b0f401007387 */ /* 0x0001e80000100800 */
[----:B0-----:R-:W4:Y:S04]  /*1d740*/  LDL.LU R244, [R1+0x99c] ;  /* 0x00099c0001f47983 */ /* 0x001f280000300800 */
[----:B------:R-:W4:Y:S04]  /*1d750*/  LDL.LU R235, [R1+0x970] ;  /* 0x0009700001eb7983 */ /* 0x000f280000300800 */
[----:B------:R-:W4:Y:S04]  /*1d760*/  LDL.LU R238, [R1+0x994] ;  /* 0x0009940001ee7983 */ /* 0x000f280000300800 */
[----:B------:R-:W4:Y:S01]  /*1d770*/  LDL.LU R236, [R1+0x968] ;  /* 0x0009680001ec7983 */ /* 0x000f220000300800 */
[----:B------:R-:W-:-:S05]  /*1d780*/  IADD3.X R247, R247, UR5, RZ, P1, !PT ;  /* 0x00000005f7f77c10 */ /* 0x000fca0008ffe4ff */
[----:B------:R0:W-:Y:S04]  /*1d790*/  STL [R1+0x9d4], R247 ;  /* 0x0009d4f701007387 */ /* 0x0001e80000100800 */
[----:B------:R-:W4:Y:S04]  /*1d7a0*/  LDL.LU R245, [R1+0x98c] ;  /* 0x00098c0001f57983 */ /* 0x000f280000300800 */
        /* <DEDUP_REMOVED lines=41> */
[----:B------:R-:W-:Y:S04]  /*1da40*/  STL [R1+0x9a4], R232 ;  /* 0x0009a4e801007387 */ /* 0x000fe80000100800 */
[----:B0-----:R-:W4:Y:S01]  /*1da50*/  LDL.LU R244, [R1+0x930] ;  /* 0x0009300001f47983 */ /* 0x001f220000300800 */
[----:B------:R-:W-:-:S03]  /*1da60*/  IADD3.X R245, R245, UR5, RZ, P4, !PT ;  /* 0x00000005f5f57c10 */ /* 0x000fc6000a7fe4ff */
[----:B------:R-:W-:Y:S01]  /*1da70*/  STL [R1+0x978], R237 ;  /* 0x000978ed01007387 */ /* 0x000fe20000100800 */
[----:B------:R-:W-:-:S03]  /*1da80*/  IADD3.X R246, R246, UR5, RZ, P5, !PT ;  /* 0x00000005f6f67c10 */ /* 0x000fc6000affe4ff */
[----:B------:R-:W-:Y:S01]  /*1da90*/  STL [R1+0x970], R235 ;  /* 0x000970eb01007387 */ /* 0x000fe20000100800 */
[----:B------:R-:W-:-:S03]  /*1daa0*/  IADD3 R241, P4, R241, UR6, RZ ;  /* 0x00000006f1f17c10 */ /* 0x000fc6000ff9e0ff */
[----:B------:R-:W-:Y:S04]  /*1dab0*/  STL [R1+0x994], R238 ;  /* 0x000994ee01007387 */ /* 0x000fe80000100800 */
[----:B------:R-:W-:Y:S01]  /*1dac0*/  STL [R1+0x968], R236 ;  /* 0x000968ec01007387 */ /* 0x000fe20000100800 */
[----:B------:R-:W-:Y:S02]  /*1dad0*/  IADD3 R247, P5, R247, UR6, RZ ;  /* 0x00000006f7f77c10 */ /* 0x000fe4000ffbe0ff */
[----:B------:R-:W-:Y:S01]  /*1dae0*/  IADD3.X R242, R242, UR5, RZ, P6, !PT ;  /* 0x00000005f2f27c10 */ /* 0x000fe2000b7fe4ff */
[----:B------:R-:W-:Y:S04]  /*1daf0*/  STL [R1+0x98c], R245 ;  /* 0x00098cf501007387 */ /* 0x000fe80000100800 */
[----:B------:R0:W-:Y:S04]  /*1db00*/  STL [R1+0x958], R247 ;  /* 0x000958f701007387 */ /* 0x0001e80000100800 */
[----:B------:R-:W-:Y:S04]  /*1db10*/  STL [R1+0x960], R241 ;  /* 0x000960f101007387 */ /* 0x000fe80000100800 */
[----:B0-----:R-:W4:Y:S04]  /*1db20*/  LDL.LU R247, [R1+0x954] ;  /* 0x0009540001f77983 */ /* 0x001f280000300800 */
[----:B------:R-:W-:Y:S01]  /*1db30*/  STL [R1+0x984], R246 ;  /* 0x000984f601007387 */ /* 0x000fe20000100800 */
[----:B------:R-:W-:-:S05]  /*1db40*/  IADD3 R250, P6, R250, UR6, RZ ;  /* 0x00000006fafa7c10 */ /* 0x000fca000ffde0ff */
[----:B------:R0:W-:Y:S01]  /*1db50*/  STL [R1+0x950], R250 ;  /* 0x000950fa01007387 */ /* 0x0001e20000100800 */
[----:B------:R-:W-:-:S03]  /*1db60*/  IADD3.X R248, R248, UR5, RZ, P1, !PT ;  /* 0x00000005f8f87c10 */ /* 0x000fc60008ffe4ff */
[----:B0-----:R-:W4:Y:S04]  /*1db70*/  LDL.LU R250, [R1+0x928] ;  /* 0x0009280001fa7983 */ /* 0x001f280000300800 */
[----:B------:R-:W-:Y:S04]  /*1db80*/  STL [R1+0x97c], R242 ;  /* 0x00097cf201007387 */ /* 0x000fe80000100800 */
[----:B------:R0:W-:Y:S04]  /*1db90*/  STL [R1+0x974], R248 ;  /* 0x000974f801007387 */ /* 0x0001e80000100800 */
[----:B0-----:R-:W4:Y:S01]  /*1dba0*/  LDL.LU R248, [R1+0x94c] ;  /* 0x00094c0001f87983 */ /* 0x001f220000300800 */
[----:B------:R-:W-:-:S02]  /*1dbb0*/  IADD3 R251, P1, R251, UR6, RZ ;  /* 0x00000006fbfb7c10 */ /* 0x000fc4000ff3e0ff */
[----:B------:R-:W-:Y:S02]  /*1dbc0*/  IADD3.X R252, R252, UR5, RZ, P2, !PT ;  /* 0x00000005fcfc7c10 */ /* 0x000fe400097fe4ff */
[----:B------:R-:W-:Y:S01]  /*1dbd0*/  IADD3 R249, P2, R249, UR6, RZ ;  /* 0x00000006f9f97c10 */ /* 0x000fe2000ff5e0ff */
[----:B------:R0:W-:Y:S04]  /*1dbe0*/  STL [R1+0x948], R251 ;  /* 0x000948fb01007387 */ /* 0x0001e80000100800 */
[----:B0-----:R-:W4:Y:S01]  /*1dbf0*/  LDL.LU R251, [R1+0x608] ;  /* 0x0006080001fb7983 */ /* 0x001f220000300800 */
[----:B--2---:R-:W-:-:S05]  /*1dc00*/  IADD3.X R239, R239, UR5, RZ, P3, !PT ;  /* 0x00000005efef7c10 */ /* 0x004fca0009ffe4ff */
[----:B------:R0:W-:Y:S04]  /*1dc10*/  STL [R1+0x964], R239 ;  /* 0x000964ef01007387 */ /* 0x0001e80000100800 */
[----:B------:R-:W-:Y:S04]  /*1dc20*/  STL [R1+0x96c], R252 ;  /* 0x00096cfc01007387 */ /* 0x000fe80000100800 */
[----:B0-----:R-:W2:Y:S04]  /*1dc30*/  LDL.LU R239, [R1+0x944] ;  /* 0x0009440001ef7983 */ /* 0x001ea80000300800 */
[----:B------:R-:W-:Y:S04]  /*1dc40*/  STL [R1+0x940], R249 ;  /* 0x000940f901007387 */ /* 0x000fe80000100800 */
[----:B------:R-:W2:Y:S04]  /*1dc50*/  LDL.LU R230, [R1+0x600] ;  /* 0x0006000001e67983 */ /* 0x000ea80000300800 */
[----:B------:R-:W2:Y:S04]  /*1dc60*/  LDL.LU R228, [R1+0x93c] ;  /* 0x00093c0001e47983 */ /* 0x000ea80000300800 */
[----:B------:R-:W2:Y:S01]  /*1dc70*/  LDL.LU R233, [R1+0x5f8] ;  /* 0x0005f80001e97983 */ /* 0x000ea20000300800 */
[----:B---3--:R-:W-:-:S05]  /*1dc80*/  IADD3 R240, P3, R240, UR6, RZ ;  /* 0x00000006f0f07c10 */ /* 0x008fca000ff7e0ff */
[----:B------:R0:W-:Y:S04]  /*1dc90*/  STL [R1+0x938], R240 ;  /* 0x000938f001007387 */ /* 0x0001e80000100800 */
[----:B------:R-:W3:Y:S04]  /*1dca0*/  LDL.LU R231, [R1+0x934] ;  /* 0x0009340001e77983 */ /* 0x000ee80000300800 */
[----:B------:R-:W3:Y:S04]  /*1dcb0*/  LDL.LU R234, [R1+0x5f0] ;  /* 0x0005f00001ea7983 */ /* 0x000ee80000300800 */
[----:B0-----:R-:W3:Y:S04]  /*1dcc0*/  LDL.LU R240, [R1+0x92c] ;  /* 0x00092c0001f07983 */ /* 0x001ee80000300800 */
[----:B------:R-:W3:Y:S04]  /*1dcd0*/  LDL.LU R232, [R1+0x5e8] ;  /* 0x0005e80001e87983 */ /* 0x000ee80000300800 */
[----:B------:R-:W3:Y:S01]  /*1dce0*/  LDL.LU R237, [R1+0x60c] ;  /* 0x00060c0001ed7983 */ /* 0x000ee20000300800 */
[----:B----4-:R-:W-:-:S05]  /*1dcf0*/  IADD3.X R243, R243, UR5, RZ, P4, !PT ;  /* 0x00000005f3f37c10 */ /* 0x010fca000a7fe4ff */
[----:B------:R0:W-:Y:S04]  /*1dd00*/  STL [R1+0x95c], R243 ;  /* 0x00095cf301007387 */ /* 0x0001e80000100800 */
[----:B0-----:R-:W4:Y:S04]  /*1dd10*/  LDL.LU R243, [R1+0x5e0] ;  /* 0x0005e00001f37983 */ /* 0x001f280000300800 */
[----:B------:R-:W4:Y:S04]  /*1dd20*/  LDL.LU R235, [R1+0x604] ;  /* 0x0006040001eb7983 */ /* 0x000f280000300800 */
[----:B------:R-:W4:Y:S04]  /*1dd30*/  LDL.LU R238, [R1+0x5d8] ;  /* 0x0005d80001ee7983 */ /* 0x000f280000300800 */
[----:B------:R-:W4:Y:S01]  /*1dd40*/  LDL.LU R236, [R1+0x5fc] ;  /* 0x0005fc0001ec7983 */ /* 0x000f220000300800 */
[----:B------:R-:W-:-:S05]  /*1dd50*/  IADD3 R244, P4, R244, UR6, RZ ;  /* 0x00000006f4f47c10 */ /* 0x000fca000ff9e0ff */
[----:B------:R0:W-:Y:S04]  /*1dd60*/  STL [R1+0x930], R244 ;  /* 0x000930f401007387 */ /* 0x0001e80000100800 */
[----:B------:R-:W4:Y:S04]  /*1dd70*/  LDL.LU R245, [R1+0x5d0] ;  /* 0x0005d00001f57983 */ /* 0x000f280000300800 */
[----:B------:R-:W4:Y:S04]  /*1dd80*/  LDL.LU R241, [R1+0x5f4] ;  /* 0x0005f40001f17983 */ /* 0x000f280000300800 */
[----:B------:R-:W4:Y:S04]  /*1dd90*/  LDL.LU R246, [R1+0x5c8] ;  /* 0x0005c80001f67983 */ /* 0x000f280000300800 */
[----:B0-----:R-:W4:Y:S04]  /*1dda0*/  LDL.LU R244, [R1+0x5ec] ;  /* 0x0005ec0001f47983 */ /* 0x001f280000300800 */
[----:B------:R-:W4:Y:S01]  /*1ddb0*/  LDL.LU R242, [R1+0x5c0] ;  /* 0x0005c00001f27983 */ /* 0x000f220000300800 */
[----:B------:R-:W-:-:S05]  /*1ddc0*/  IADD3.X R247, R247, UR5, RZ, P5, !PT ;  /* 0x00000005f7f77c10 */ /* 0x000fca000affe4ff */
[----:B------:R0:W-:Y:S04]  /*1ddd0*/  STL [R1+0x954], R247 ;  /* 0x000954f701007387 */ /* 0x0001e80000100800 */
[----:B0-----:R-:W4:Y:S01]  /*1dde0*/  LDL.LU R247, [R1+0x5e4] ;  /* 0x0005e40001f77983 */ /* 0x001f220000300800 */
[----:B------:R-:W-:-:S05]  /*1ddf0*/  IADD3 R250, P5, R250, UR6, RZ ;  /* 0x00000006fafa7c10 */ /* 0x000fca000ffbe0ff */
        /* <DEDUP_REMOVED lines=11> */
[----:B------:R-:W-:Y:S02]  /*1deb0*/  IADD3 R230, P1, R230, UR6, RZ ;  /* 0x00000006e6e67c10 */ /* 0x000fe4000ff3e0ff */
[----:B------:R-:W-:Y:S02]  /*1dec0*/  IADD3.X R228, R228, UR5, RZ, P2, !PT ;  /* 0x00000005e4e47c10 */ /* 0x000fe400097fe4ff */
[----:B------:R-:W-:Y:S01]  /*1ded0*/  IADD3 R233, P2, R233, UR6, RZ ;  /* 0x00000006e9e97c10 */ /* 0x000fe2000ff5e0ff */
[----:B------:R0:W-:Y:S04]  /*1dee0*/  STL [R1+0x944], R239 ;  /* 0x000944ef01007387 */ /* 0x0001e80000100800 */
[----:B0-----:R-:W2:Y:S01]  /*1def0*/  LDL.LU R239, [R1+0x5cc] ;  /* 0x0005cc0001ef7983 */ /* 0x001ea20000300800 */
[----:B---3--:R-:W-:-:S03]  /*1df00*/  IADD3.X R231, R231, UR5, RZ, P3, !PT ;  /* 0x00000005e7e77c10 */ /* 0x008fc60009ffe4ff */
[----:B------:R-:W-:Y:S04]  /*1df10*/  STL [R1+0x600], R230 ;  /* 0x000600e601007387 */ /* 0x000fe80000100800 */
[----:B------:R-:W-:Y:S04]  /*1df20*/  STL [R1+0x93c], R228 ;  /* 0x00093ce401007387 */ /* 0x000fe80000100800 */
[----:B------:R-:W-:Y:S01]  /*1df30*/  STL [R1+0x5f8], R233 ;  /* 0x0005f8e901007387 */ /* 0x000fe20000100800 */
[----:B------:R-:W-:-:S05]  /*1df40*/  IADD3.X R240, R240, UR5, RZ, P4, !PT ;  /* 0x00000005f0f07c10 */ /* 0x000fca000a7fe4ff */
[----:B------:R0:W-:Y:S04]  /*1df50*/  STL [R1+0x92c], R240 ;  /* 0x00092cf001007387 */ /* 0x0001e80000100800 */
[----:B------:R-:W-:Y:S04]  /*1df60*/  STL [R1+0x934], R231 ;  /* 0x000934e701007387 */ /* 0x000fe80000100800 */
[----:B0-----:R-:W3:Y:S01]  /*1df70*/  LDL.LU R240, [R1+0x5a0] ;  /* 0x0005a00001f07983 */ /* 0x001ee20000300800 */
[----:B------:R-:W-:Y:S02]  /*1df80*/  IADD3 R234, P3, R234, UR6, RZ ;  /* 0x00000006eaea7c10 */ /* 0x000fe4000ff7e0ff */
[----:B------:R-:W-:-:S02]  /*1df90*/  IADD3.X R237, R237, UR5, RZ, P5, !PT ;  /* 0x00000005eded7c10 */ /* 0x000fc4000affe4ff */
[----:B------:R-:W-:Y:S01]  /*1dfa0*/  IADD3 R232, P4, R232, UR6, RZ ;  /* 0x00000006e8e87c10 */ /* 0x000fe2000ff9e0ff */
[----:B------:R-:W-:Y:S01]  /*1dfb0*/  STL [R1+0x5f0], R234 ;  /* 0x0005f0ea01007387 */ /* 0x000fe20000100800 */
[----:B----4-:R-:W-:Y:S02]  /*1dfc0*/  IADD3 R243, P5, R243, UR6, RZ ;  /* 0x00000006f3f37c10 */ /* 0x010fe4000ffbe0ff */
[----:B------:R-:W-:Y:S02]  /*1dfd0*/  IADD3.X R235, R235, UR5, RZ, P6, !PT ;  /* 0x00000005ebeb7c10 */ /* 0x000fe4000b7fe4ff */
[----:B------:R-:W-:Y:S02]  /*1dfe0*/  IADD3 R238, P6, R238, UR6, RZ ;  /* 0x00000006eeee7c10 */ /* 0x000fe4000ffde0ff */
[----:B------:R-:W-:Y:S01]  /*1dff0*/  IADD3.X R236, R236, UR5, RZ, P1, !PT ;  /* 0x00000005ecec7c10 */ /* 0x000fe20008ffe4ff */
[----:B------:R0:W-:Y:S04]  /*1e000*/  STL [R1+0x5e0], R243 ;  /* 0x0005e0f301007387 */ /* 0x0001e80000100800 */
[----:B------:R-:W-:Y:S01]  /*1e010*/  STL [R1+0x5e8], R232 ;  /* 0x0005e8e801007387 */ /* 0x000fe20000100800 */
[----:B------:R-:W-:-:S03]  /*1e020*/  IADD3 R245, P1, R245, UR6, RZ ;  /* 0x00000006f5f57c10 */ /* 0x000fc6000ff3e0ff */
[----:B0-----:R-:W4:Y:S04]  /*1e030*/  LDL.LU R243, [R1+0x5c4] ;  /* 0x0005c40001f37983 */ /* 0x001f280000300800 */
[----:B------:R-:W-:Y:S04]  /*1e040*/  STL [R1+0x60c], R237 ;  /* 0x00060ced01007387 */ /* 0x000fe80000100800 */
[----:B------:R-:W-:Y:S01]  /*1e050*/  STL [R1+0x604], R235 ;  /* 0x000604eb01007387 */ /* 0x000fe20000100800 */
[----:B------:R-:W-:-:S03]  /*1e060*/  IADD3.X R241, R241, UR5, RZ, P2, !PT ;  /* 0x00000005f1f17c10 */ /* 0x000fc600097fe4ff */
[----:B------:R-:W-:Y:S04]  /*1e070*/  STL [R1+0x5d8], R238 ;  /* 0x0005d8ee01007387 */ /* 0x000fe80000100800 */
[----:B------:R-:W-:Y:S01]  /*1e080*/  STL [R1+0x5fc], R236 ;  /* 0x0005fcec01007387 */ /* 0x000fe20000100800 */
[----:B------:R-:W-:Y:S02]  /*1e090*/  IADD3.X R244, R244, UR5, RZ, P3, !PT ;  /* 0x00000005f4f47c10 */ /* 0x000fe40009ffe4ff */
[----:B------:R-:W-:Y:S01]  /*1e0a0*/  IADD3 R246, P2, R246, UR6, RZ ;  /* 0x00000006f6f67c10 */ /* 0x000fe2000ff5e0ff */
[----:B------:R-:W-:Y:S04]  /*1e0b0*/  STL [R1+0x5d0], R245 ;  /* 0x0005d0f501007387 */ /* 0x000fe80000100800 */
[----:B------:R0:W-:Y:S04]  /*1e0c0*/  STL [R1+0x5ec], R244 ;  /* 0x0005ecf401007387 */ /* 0x0001e80000100800 */
        /* <DEDUP_REMOVED lines=8> */
[----:B------:R-:W-:-:S05]  /*1e150*/  IADD3 R250, P4, R250, UR6, RZ ;  /* 0x00000006fafa7c10 */ /* 0x000fca000ff9e0ff */
[----:B------:R0:W-:Y:S01]  /*1e160*/  STL [R1+0x5b8], R250 ;  /* 0x0005b8fa01007387 */ /* 0x0001e20000100800 */
[----:B------:R-:W-:-:S03]  /*1e170*/  IADD3.X R248, R248, UR5, RZ, P5, !PT ;  /* 0x00000005f8f87c10 */ /* 0x000fc6000affe4ff */
[----:B0-----:R-:W4:Y:S01]  /*1e180*/  LDL.LU R250, [R1+0x590] ;  /* 0x0005900001fa7983 */ /* 0x001f220000300800 */
[----:B------:R-:W-:Y:S02]  /*1e190*/  IADD3 R252, P5, R252, UR6, RZ ;  /* 0x00000006fcfc7c10 */ /* 0x000fe4000ffbe0ff */
[----:B------:R-:W-:Y:S01]  /*1e1a0*/  IADD3.X R249, R249, UR5, RZ, P6, !PT ;  /* 0x00000005f9f97c10 */ /* 0x000fe2000b7fe4ff */
[----:B------:R0:W-:Y:S04]  /*1e1b0*/  STL [R1+0x5dc], R248 ;  /* 0x0005dcf801007387 */ /* 0x0001e80000100800 */
[----:B0-----:R-:W4:Y:S04]  /*1e1c0*/  LDL.LU R248, [R1+0x5b4] ;  /* 0x0005b40001f87983 */ /* 0x001f280000300800 */
[----:B------:R-:W-:Y:S04]  /*1e1d0*/  STL [R1+0x5b0], R252 ;  /* 0x0005b0fc01007387 */ /* 0x000fe80000100800 */
[----:B------:R-:W-:Y:S04]  /*1e1e0*/  STL [R1+0x5d4], R249 ;  /* 0x0005d4f901007387 */ /* 0x000fe80000100800 */
[----:B------:R-:W4:Y:S01]  /*1e1f0*/  LDL.LU R227, [R1+0x588] ;  /* 0x0005880001e37983 */ /* 0x000f220000300800 */
[----:B------:R-:W-:-:S05]  /*1e200*/  IADD3 R251, P6, R251, UR6, RZ ;  /* 0x00000006fbfb7c10 */ /* 0x000fca000ffde0ff */
[----:B------:R-:W-:Y:S04]  /*1e210*/  STL [R1+0x5a8], R251 ;  /* 0x0005a8fb01007387 */ /* 0x000fe80000100800 */
[----:B------:R-:W4:Y:S04]  /*1e220*/  LDL.LU R230, [R1+0x5ac] ;  /* 0x0005ac0001e67983 */ /* 0x000f280000300800 */
[----:B------:R-:W4:Y:S01]  /*1e230*/  LDL.LU R228, [R1+0x580] ;  /* 0x0005800001e47983 */ /* 0x000f220000300800 */
[----:B--2---:R-:W-:-:S05]  /*1e240*/  IADD3.X R239, R239, UR5, RZ, P1, !PT ;  /* 0x00000005efef7c10 */ /* 0x004fca0008ffe4ff */
[----:B------:R0:W-:Y:S04]  /*1e250*/  STL [R1+0x5cc], R239 ;  /* 0x0005ccef01007387 */ /* 0x0001e80000100800 */
[----:B------:R-:W2:Y:S04]  /*1e260*/  LDL.LU R233, [R1+0x5a4] ;  /* 0x0005a40001e97983 */ /* 0x000ea80000300800 */
[----:B------:R-:W2:Y:S04]  /*1e270*/  LDL.LU R231, [R1+0x578] ;  /* 0x0005780001e77983 */ /* 0x000ea80000300800 */
[----:B0-----:R-:W2:Y:S04]  /*1e280*/  LDL.LU R239, [R1+0x59c] ;  /* 0x00059c0001ef7983 */ /* 0x001ea80000300800 */
[----:B------:R-:W2:Y:S04]  /*1e290*/  LDL.LU R234, [R1+0x570] ;  /* 0x0005700001ea7983 */ /* 0x000ea80000300800 */
[----:B------:R-:W2:Y:S01]  /*1e2a0*/  LDL.LU R232, [R1+0x594] ;  /* 0x0005940001e87983 */ /* 0x000ea20000300800 */
[----:B---3--:R-:W-:-:S05]  /*1e2b0*/  IADD3 R240, P1, R240, UR6, RZ ;  /* 0x00000006f0f07c10 */ /* 0x008fca000ff3e0ff */
[----:B------:R0:W-:Y:S04]  /*1e2c0*/  STL [R1+0x5a0], R240 ;  /* 0x0005a0f001007387 */ /* 0x0001e80000100800 */
[----:B0-----:R-:W3:Y:S04]  /*1e2d0*/  LDL.LU R240, [R1+0x568] ;  /* 0x0005680001f07983 */ /* 0x001ee80000300800 */
[----:B------:R-:W3:Y:S04]  /*1e2e0*/  LDL.LU R237, [R1+0x58c] ;  /* 0x00058c0001ed7983 */ /* 0x000ee80000300800 */
[----:B------:R-:W3:Y:S04]  /*1e2f0*/  LDL.LU R235, [R1+0x560] ;  /* 0x0005600001eb7983 */ /* 0x000ee80000300800 */
[----:B------:R-:W3:Y:S01]  /*1e300*/  LDL.LU R238, [R1+0x584] ;  /* 0x0005840001ee7983 */ /* 0x000ee20000300800 */
[----:B----4-:R-:W-:-:S05]  /*1e310*/  IADD3.X R243, R243, UR5, RZ, P2, !PT ;  /* 0x00000005f3f37c10 */ /* 0x010fca00097fe4ff */
[----:B------:R0:W-:Y:S04]  /*1e320*/  STL [R1+0x5c4], R243 ;  /* 0x0005c4f301007387 */ /* 0x0001e80000100800 */
[----:B------:R-:W4:Y:S04]  /*1e330*/  LDL.LU R236, [R1+0x558] ;  /* 0x0005580001ec7983 */ /* 0x000f280000300800 */
[----:B------:R-:W4:Y:S04]  /*1e340*/  LDL.LU R245, [R1+0x57c] ;  /* 0x00057c0001f57983 */ /* 0x000f280000300800 */
[----:B------:R-:W4:Y:S04]  /*1e350*/  LDL.LU R241, [R1+0x550] ;  /* 0x0005500001f17983 */ /* 0x000f280000300800 */
[----:B0-----:R-:W4:Y:S04]  /*1e360*/  LDL.LU R243, [R1+0x574] ;  /* 0x0005740001f37983 */ /* 0x001f280000300800 */
[----:B------:R-:W4:Y:S01]  /*1e370*/  LDL.LU R246, [R1+0x548] ;  /* 0x0005480001f67983 */ /* 0x000f220000300800 */
[----:B------:R-:W-:-:S05]  /*1e380*/  IADD3 R244, P2, R244, UR6, RZ ;  /* 0x00000006f4f47c10 */ /* 0x000fca000ff5e0ff */
[----:B------:R0:W-:Y:S04]  /*1e390*/  STL [R1+0x598], R244 ;  /* 0x000598f401007387 */ /* 0x0001e80000100800 */
[----:B0-----:R-:W4:Y:S01]  /*1e3a0*/  LDL.LU R244, [R1+0x56c] ;  /* 0x00056c0001f47983 */ /* 0x001f220000300800 */
[----:B------:R-:W-:-:S05]  /*1e3b0*/  IADD3.X R247, R247, UR5, RZ, P3, !PT ;  /* 0x00000005f7f77c10 */ /* 0x000fca0009ffe4ff */
        /* <DEDUP_REMOVED lines=8> */
[----:B------:R-:W4:Y:S01]  /*1e440*/  LDL.LU R249, [R1+0x530] ;  /* 0x0005300001f97983 */ /* 0x000f220000300800 */
[----:B------:R-:W-:-:S03]  /*1e450*/  IADD3 R227, P4, R227, UR6, RZ ;  /* 0x00000006e3e37c10 */ /* 0x000fc6000ff9e0ff */
[----:B------:R0:W-:Y:S04]  /*1e460*/  STL [R1+0x5b4], R248 ;  /* 0x0005b4f801007387 */ /* 0x0001e80000100800 */
[----:B------:R-:W4:Y:S04]  /*1e470*/  LDL.LU R251, [R1+0x554] ;  /* 0x0005540001fb7983 */ /* 0x000f280000300800 */
[----:B0-----:R-:W4:Y:S04]  /*1e480*/  LDL.LU R248, [R1+0x528] ;  /* 0x0005280001f87983 */ /* 0x001f280000300800 */
[----:B------:R-:W-:Y:S01]  /*1e490*/  STL [R1+0x588], R227 ;  /* 0x000588e301007387 */ /* 0x000fe20000100800 */
[----:B------:R-:W-:-:S02]  /*1e4a0*/  IADD3.X R230, R230, UR5, RZ, P5, !PT ;  /* 0x00000005e6e67c10 */ /* 0x000fc4000affe4ff */
[----:B------:R-:W-:-:S03]  /*1e4b0*/  IADD3 R228, P5, R228, UR6, RZ ;  /* 0x00000006e4e47c10 */ /* 0x000fc6000ffbe0ff */
[----:B------:R-:W-:Y:S04]  /*1e4c0*/  STL [R1+0x5ac], R230 ;  /* 0x0005ace601007387 */ /* 0x000fe80000100800 */
[----:B------:R-:W-:Y:S01]  /*1e4d0*/  STL [R1+0x580], R228 ;  /* 0x000580e401007387 */ /* 0x000fe20000100800 */
[----:B--2---:R-:W-:Y:S02]  /*1e4e0*/  IADD3.X R233, R233, UR5, RZ, P6, !PT ;  /* 0x00000005e9e97c10 */ /* 0x004fe4000b7fe4ff */
[----:B------:R-:W-:Y:S02]  /*1e4f0*/  IADD3 R231, P6, R231, UR6, RZ ;  /* 0x00000006e7e77c10 */ /* 0x000fe4000ffde0ff */
[----:B------:R-:W-:Y:S02]  /*1e500*/  IADD3.X R239, R239, UR5, RZ, P1, !PT ;  /* 0x00000005efef7c10 */ /* 0x000fe40008ffe4ff */
[----:B------:R-:W-:-:S02]  /*1e510*/  IADD3.X R232, R232, UR5, RZ, P2, !PT ;  /* 0x00000005e8e87c10 */ /* 0x000fc400097fe4ff */
[----:B------:R-:W-:Y:S01]  /*1e520*/  IADD3 R234, P1, R234, UR6, RZ ;  /* 0x00000006eaea7c10 */ /* 0x000fe2000ff3e0ff */
[----:B------:R0:W-:Y:S04]  /*1e530*/  STL [R1+0x59c], R239 ;  /* 0x00059cef01007387 */ /* 0x0001e80000100800 */
[----:B------:R-:W-:Y:S04]  /*1e540*/  STL [R1+0x5a4], R233 ;  /* 0x0005a4e901007387 */ /* 0x000fe80000100800 */
[----:B0-----:R-:W2:Y:S04]  /*1e550*/  LDL.LU R239, [R1+0x54c] ;  /* 0x00054c0001ef7983 */ /* 0x001ea80000300800 */
[----:B------:R-:W-:Y:S01]  /*1e560*/  STL [R1+0x578], R231 ;  /* 0x000578e701007387 */ /* 0x000fe20000100800 */
[----:B---3--:R-:W-:-:S05]  /*1e570*/  IADD3 R240, P2, R240, UR6, RZ ;  /* 0x00000006f0f07c10 */ /* 0x008fca000ff5e0ff */
[----:B------:R0:W-:Y:S04]  /*1e580*/  STL [R1+0x568], R240 ;  /* 0x000568f001007387 */ /* 0x0001e80000100800 */
[----:B------:R-:W-:Y:S04]  /*1e590*/  STL [R1+0x570], R234 ;  /* 0x000570ea01007387 */ /* 0x000fe80000100800 */
[----:B0-----:R-:W3:Y:S01]  /*1e5a0*/  LDL.LU R240, [R1+0x520] ;  /* 0x0005200001f07983 */ /* 0x001ee20000300800 */
[----:B------:R-:W-:Y:S02]  /*1e5b0*/  IADD3.X R237, R237, UR5, RZ, P3, !PT ;  /* 0x00000005eded7c10 */ /* 0x000fe40009ffe4ff */
[----:B------:R-:W-:-:S02]  /*1e5c0*/  IADD3 R235, P3, R235, UR6, RZ ;  /* 0x00000006ebeb7c10 */ /* 0x000fc4000ff7e0ff */
[----:B------:R-:W-:Y:S01]  /*1e5d0*/  IADD3.X R238, R238, UR5, RZ, P4, !PT ;  /* 0x00000005eeee7c10 */ /* 0x000fe2000a7fe4ff */
[----:B------:R-:W-:Y:S04]  /*1e5e0*/  STL [R1+0x594], R232 ;  /* 0x000594e801007387 */ /* 0x000fe80000100800 */
[----:B------:R-:W-:Y:S04]  /*1e5f0*/  STL [R1+0x58c], R237 ;  /* 0x00058ced01007387 */ /* 0x000fe80000100800 */
[----:B------:R-:W-:Y:S04]  /*1e600*/  STL [R1+0x560], R235 ;  /* 0x000560eb01007387 */ /* 0x000fe80000100800 */
[----:B------:R-:W-:Y:S01]  /*1e610*/  STL [R1+0x584], R238 ;  /* 0x000584ee01007387 */ /* 0x000fe20000100800 */
[----:B----4-:R-:W-:-:S02]  /*1e620*/  IADD3 R236, P4, R236, UR6, RZ ;  /* 0x00000006ecec7c10 */ /* 0x010fc4000ff9e0ff */
[----:B------:R-:W-:Y:S02]  /*1e630*/  IADD3.X R245, R245, UR5, RZ, P5, !PT ;  /* 0x00000005f5f57c10 */ /* 0x000fe4000affe4ff */
[----:B------:R-:W-:Y:S01]  /*1e640*/  IADD3 R241, P5, R241, UR6, RZ ;  /* 0x00000006f1f17c10 */ /* 0x000fe2000ffbe0ff */
[----:B------:R-:W-:Y:S01]  /*1e650*/  STL [R1+0x558], R236 ;  /* 0x000558ec01007387 */ /* 0x000fe20000100800 */
[----:B------:R-:W-:Y:S02]  /*1e660*/  IADD3.X R243, R243, UR5, RZ, P6, !PT ;  /* 0x00000005f3f37c10 */ /* 0x000fe4000b7fe4ff */
[----:B------:R-:W-:-:S03]  /*1e670*/  IADD3 R246, P6, R246, UR6, RZ ;  /* 0x00000006f6f67c10 */ /* 0x000fc6000ffde0ff */
[----:B------:R0:W-:Y:S04]  /*1e680*/  STL [R1+0x574], R243 ;  /* 0x000574f301007387 */ /* 0x0001e80000100800 */
[----:B------:R-:W-:Y:S04]  /*1e690*/  STL [R1+0x57c], R245 ;  /* 0x00057cf501007387 */ /* 0x000fe80000100800 */
[----:B0-----:R-:W4:Y:S04]  /*1e6a0*/  LDL.LU R243, [R1+0x544] ;  /* 0x0005440001f37983 */ /* 0x001f280000300800 */
[----:B------:R-:W-:Y:S01]  /*1e6b0*/  STL [R1+0x550], R241 ;  /* 0x000550f101007387 */ /* 0x000fe20000100800 */
[----:B------:R-:W-:-:S05]  /*1e6c0*/  IADD3.X R244, R244, UR5, RZ, P1, !PT ;  /* 0x00000005f4f47c10 */ /* 0x000fca0008ffe4ff */
[----:B------:R0:W-:Y:S04]  /*1e6d0*/  STL [R1+0x56c], R244 ;  /* 0x00056cf401007387 */ /* 0x0001e80000100800 */
[----:B0-----:R-:W4:Y:S04]  /*1e6e0*/  LDL.LU R244, [R1+0x518] ;  /* 0x0005180001f47983 */ /* 0x001f280000300800 */
[----:B------:R-:W-:Y:S01]  /*1e6f0*/  STL [R1+0x548], R246 ;  /* 0x000548f601007387 */ /* 0x000fe20000100800 */
[----:B------:R-:W-:-:S05]  /*1e700*/  IADD3 R247, P1, R247, UR6, RZ ;  /* 0x00000006f7f77c10 */ /* 0x000fca000ff3e0ff */
[----:B------:R0:W-:Y:S04]  /*1e710*/  STL [R1+0x540], R247 ;  /* 0x000540f701007387 */ /* 0x0001e80000100800 */
[----:B0-----:R-:W4:Y:S01]  /*1e720*/  LDL.LU R247, [R1+0x53c] ;  /* 0x00053c0001f77983 */ /* 0x001f220000300800 */
[----:B------:R-:W-:Y:S02]  /*1e730*/  IADD3.X R250, R250, UR5, RZ, P2, !PT ;  /* 0x00000005fafa7c10 */ /* 0x000fe400097fe4ff */
[----:B------:R-:W-:Y:S02]  /*1e740*/  IADD3 R242, P2, R242, UR6, RZ ;  /* 0x00000006f2f27c10 */ /* 0x000fe4000ff5e0ff */
[----:B------:R-:W-:Y:S02]  /*1e750*/  IADD3.X R252, R252, UR5, RZ, P3, !PT ;  /* 0x00000005fcfc7c10 */ /* 0x000fe40009ffe4ff */
[----:B------:R-:W-:Y:S01]  /*1e760*/  IADD3 R249, P3, R249, UR6, RZ ;  /* 0x00000006f9f97c10 */ /* 0x000fe2000ff7e0ff */
[----:B------:R0:W-:Y:S01]  /*1e770*/  STL [R1+0x564], R250 ;  /* 0x000564fa01007387 */ /* 0x0001e20000100800 */
[----:B------:R-:W-:-:S03]  /*1e780*/  IADD3.X R251, R251, UR5, RZ, P4, !PT ;  /* 0x00000005fbfb7c10 */ /* 0x000fc6000a7fe4ff */
[----:B0-----:R-:W4:Y:S04]  /*1e790*/  LDL.LU R250, [R1+0x510] ;  /* 0x0005100001fa7983 */ /* 0x001f280000300800 */
[----:B------:R-:W-:Y:S04]  /*1e7a0*/  STL [R1+0x538], R242 ;  /* 0x000538f201007387 */ /* 0x000fe80000100800 */
[----:B------:R-:W-:Y:S01]  /*1e7b0*/  STL [R1+0x55c], R252 ;  /* 0x00055cfc01007387 */ /* 0x000fe20000100800 */
[----:B------:R-:W-:-:S03]  /*1e7c0*/  IADD3 R248, P4, R248, UR6, RZ ;  /* 0x00000006f8f87c10 */ /* 0x000fc6000ff9e0ff */
[----:B------:R-:W4:Y:S04]  /*1e7d0*/  LDL.LU R227, [R1+0x534] ;  /* 0x0005340001e37983 */ /* 0x000f280000300800 */
[----:B------:R-:W-:Y:S04]  /*1e7e0*/  STL [R1+0x530], R249 ;  /* 0x000530f901007387 */ /* 0x000fe80000100800 */
[----:B------:R-:W4:Y:S04]  /*1e7f0*/  LDL.LU R230, [R1+0x508] ;  /* 0x0005080001e67983 */ /* 0x000f280000300800 */
[----:B------:R-:W-:Y:S04]  /*1e800*/  STL [R1+0x554], R251 ;  /* 0x000554fb01007387 */ /* 0x000fe80000100800 */
[----:B------:R-:W4:Y:S04]  /*1e810*/  LDL.LU R228, [R1+0x52c] ;  /* 0x00052c0001e47983 */ /* 0x000f280000300800 */
[----:B------:R0:W-:Y:S04]  /*1e820*/  STL [R1+0x528], R248 ;  /* 0x000528f801007387 */ /* 0x0001e80000100800 */
[----:B------:R-:W4:Y:S04]  /*1e830*/  LDL.LU R233, [R1+0x500] ;  /* 0x0005000001e97983 */ /* 0x000f280000300800 */
[----:B------:R-:W4:Y:S04]  /*1e840*/  LDL.LU R231, [R1+0x524] ;  /* 0x0005240001e77983 */ /* 0x000f280000300800 */
[----:B0-----:R-:W4:Y:S04]  /*1e850*/  LDL.LU R248, [R1+0x4f8] ;  /* 0x0004f80001f87983 */ /* 0x001f280000300800 */
[----:B------:R-:W4:Y:S04]  /*1e860*/  LDL.LU R234, [R1+0x51c] ;  /* 0x00051c0001ea7983 */ /* 0x000f280000300800 */
[----:B------:R-:W4:Y:S01]  /*1e870*/  LDL.LU R232, [R1+0x4f0] ;  /* 0x0004f00001e87983 */ /* 0x000f220000300800 */
[----:B--2---:R-:W-:-:S05]  /*1e880*/  IADD3.X R239, R239, UR5, RZ, P5, !PT ;  /* 0x00000005efef7c10 */ /* 0x004fca000affe4ff */
[----:B------:R0:W-:Y:S04]  /*1e890*/  STL [R1+0x54c], R239 ;  /* 0x00054cef01007387 */ /* 0x0001e80000100800 */
[----:B0-----:R-:W2:Y:S04]  /*1e8a0*/  LDL.LU R239, [R1+0x514] ;  /* 0x0005140001ef7983 */ /* 0x001ea80000300800 */
[----:B------:R-:W2:Y:S04]  /*1e8b0*/  LDL.LU R237, [R1+0x4e8] ;  /* 0x0004e80001ed7983 */ /* 0x000ea80000300800 */
[----:B------:R-:W2:Y:S04]  /*1e8c0*/  LDL.LU R235, [R1+0x50c] ;  /* 0x00050c0001eb7983 */ /* 0x000ea80000300800 */
[----:B------:R-:W2:Y:S01]  /*1e8d0*/  LDL.LU R238, [R1+0x4e0] ;  /* 0x0004e00001ee7983 */ /* 0x000ea20000300800 */
[----:B---3--:R-:W-:-:S05]  /*1e8e0*/  IADD3 R240, P5, R240, UR6, RZ ;  /* 0x00000006f0f07c10 */ /* 0x008fca000ffbe0ff */
[----:B------:R0:W-:Y:S04]  /*1e8f0*/  STL [R1+0x520], R240 ;  /* 0x000520f001007387 */ /* 0x0001e80000100800 */
[----:B------:R-:W3:Y:S04]  /*1e900*/  LDL.LU R236, [R1+0x504] ;  /* 0x0005040001ec7983 */ /* 0x000ee80000300800 */
        /* <DEDUP_REMOVED lines=8> */
[----:B------:R0:W-:Y:S04]  /*1e990*/  STL [R1+0x518], R244 ;  /* 0x000518f401007387 */ /* 0x0001e80000100800 */
[----:B0-----:R-:W4:Y:S01]  /*1e9a0*/  LDL.LU R244, [R1+0x4ec] ;  /* 0x0004ec0001f47983 */ /* 0x001f220000300800 */
[----:B------:R-:W-:-:S05]  /*1e9b0*/  IADD3.X R247, R247, UR5, RZ, P1, !PT ;  /* 0x00000005f7f77c10 */ /* 0x000fca0008ffe4ff */
[----:B------:R0:W-:Y:S04]  /*1e9c0*/  STL [R1+0x53c], R247 ;  /* 0x00053cf701007387 */ /* 0x0001e80000100800 */
[----:B0-----:R-:W4:Y:S04]  /*1e9d0*/  LDL.LU R247, [R1+0x4c0] ;  /* 0x0004c00001f77983 */ /* 0x001f280000300800 */
[----:B------:R-:W4:Y:S04]  /*1e9e0*/  LDL.LU R242, [R1+0x4e4] ;  /* 0x0004e40001f27983 */ /* 0x000f280000300800 */
[----:B------:R-:W4:Y:S04]  /*1e9f0*/  LDL.LU R252, [R1+0x4b8] ;  /* 0x0004b80001fc7983 */ /* 0x000f280000300800 */
[----:B------:R-:W4:Y:S01]  /*1ea00*/  LDL.LU R249, [R1+0x4dc] ;  /* 0x0004dc0001f97983 */ /* 0x000f220000300800 */
[----:B------:R-:W-:-:S02]  /*1ea10*/  IADD3 R250, P1, R250, UR6, RZ ;  /* 0x00000006fafa7c10 */ /* 0x000fc4000ff3e0ff */
[----:B------:R-:W-:-:S03]  /*1ea20*/  IADD3.X R227, R227, UR5, RZ, P2, !PT ;  /* 0x00000005e3e37c10 */ /* 0x000fc600097fe4ff */
[----:B------:R0:W-:Y:S01]  /*1ea30*/  STL [R1+0x510], R250 ;  /* 0x000510fa01007387 */ /* 0x0001e20000100800 */
[----:B------:R-:W-:-:S03]  /*1ea40*/  IADD3 R230, P2, R230, UR6, RZ ;  /* 0x00000006e6e67c10 */ /* 0x000fc6000ff5e0ff */
[----:B------:R-:W4:Y:S01]  /*1ea50*/  LDL.LU R251, [R1+0x4b0] ;  /* 0x0004b00001fb7983 */ /* 0x000f220000300800 */
[----:B------:R-:W-:Y:S02]  /*1ea60*/  IADD3.X R228, R228, UR5, RZ, P3, !PT ;  /* 0x00000005e4e47c10 */ /* 0x000fe40009ffe4ff */
[----:B------:R-:W-:Y:S02]  /*1ea70*/  IADD3.X R231, R231, UR5, RZ, P4, !PT ;  /* 0x00000005e7e77c10 */ /* 0x000fe4000a7fe4ff */
[----:B------:R-:W-:Y:S01]  /*1ea80*/  IADD3 R233, P3, R233, UR6, RZ ;  /* 0x00000006e9e97c10 */ /* 0x000fe2000ff7e0ff */
[----:B0-----:R-:W4:Y:S04]  /*1ea90*/  LDL.LU R250, [R1+0x4d4] ;  /* 0x0004d40001fa7983 */ /* 0x001f280000300800 */
[----:B------:R-:W-:Y:S01]  /*1eaa0*/  STL [R1+0x534], R227 ;  /* 0x000534e301007387 */ /* 0x000fe20000100800 */
[----:B------:R-:W-:-:S03]  /*1eab0*/  IADD3 R248, P4, R248, UR6, RZ ;  /* 0x00000006f8f87c10 */ /* 0x000fc6000ff9e0ff */
[----:B------:R-:W-:Y:S04]  /*1eac0*/  STL [R1+0x508], R230 ;  /* 0x000508e601007387 */ /* 0x000fe80000100800 */
[----:B------:R-:W-:Y:S01]  /*1ead0*/  STL [R1+0x52c], R228 ;  /* 0x00052ce401007387 */ /* 0x000fe20000100800 */
[----:B------:R-:W-:-:S03]  /*1eae0*/  IADD3.X R234, R234, UR5, RZ, P5, !PT ;  /* 0x00000005eaea7c10 */ /* 0x000fc6000affe4ff */
[----:B------:R0:W-:Y:S04]  /*1eaf0*/  STL [R1+0x4f8], R248 ;  /* 0x0004f8f801007387 */ /* 0x0001e80000100800 */
[----:B------:R-:W-:Y:S01]  /*1eb00*/  STL [R1+0x500], R233 ;  /* 0x000500e901007387 */ /* 0x000fe20000100800 */
[----:B------:R-:W-:-:S03]  /*1eb10*/  IADD3 R232, P5, R232, UR6, RZ ;  /* 0x00000006e8e87c10 */ /* 0x000fc6000ffbe0ff */
[----:B0-----:R-:W4:Y:S04]  /*1eb20*/  LDL.LU R248, [R1+0x4a8] ;  /* 0x0004a80001f87983 */ /* 0x001f280000300800 */
[----:B------:R-:W-:Y:S01]  /*1eb30*/  STL [R1+0x524], R231 ;  /* 0x000524e701007387 */ /* 0x000fe20000100800 */
[----:B--2---:R-:W-:Y:S02]  /*1eb40*/  IADD3.X R239, R239, UR5, RZ, P6, !PT ;  /* 0x00000005efef7c10 */ /* 0x004fe4000b7fe4ff */
[----:B------:R-:W-:Y:S02]  /*1eb50*/  IADD3 R237, P6, R237, UR6, RZ ;  /* 0x00000006eded7c10 */ /* 0x000fe4000ffde0ff */
[----:B------:R-:W-:Y:S02]  /*1eb60*/  IADD3.X R235, R235, UR5, RZ, P1, !PT ;  /* 0x00000005ebeb7c10 */ /* 0x000fe40008ffe4ff */
[----:B------:R-:W-:Y:S01]  /*1eb70*/  IADD3 R238, P1, R238, UR6, RZ ;  /* 0x00000006eeee7c10 */ /* 0x000fe2000ff3e0ff */
[----:B------:R0:W-:Y:S04]  /*1eb80*/  STL [R1+0x514], R239 ;  /* 0x000514ef01007387 */ /* 0x0001e80000100800 */
[----:B------:R-:W-:Y:S04]  /*1eb90*/  STL [R1+0x51c], R234 ;  /* 0x00051cea01007387 */ /* 0x000fe80000100800 */
[----:B0-----:R-:W2:Y:S01]  /*1eba0*/  LDL.LU R239, [R1+0x4cc] ;  /* 0x0004cc0001ef7983 */ /* 0x001ea20000300800 */
[----:B---3--:R-:W-:-:S02]  /*1ebb0*/  IADD3.X R236, R236, UR5, RZ, P2, !PT ;  /* 0x00000005ecec7c10 */ /* 0x008fc400097fe4ff */
[----:B------:R-:W-:Y:S01]  /*1ebc0*/  IADD3.X R241, R241, UR5, RZ, P3, !PT ;  /* 0x00000005f1f17c10 */ /* 0x000fe20009ffe4ff */
[----:B------:R-:W-:Y:S04]  /*1ebd0*/  STL [R1+0x4f0], R232 ;  /* 0x0004f0e801007387 */ /* 0x000fe80000100800 */
[----:B------:R-:W-:Y:S01]  /*1ebe0*/  STL [R1+0x4e8], R237 ;  /* 0x0004e8ed01007387 */ /* 0x000fe20000100800 */
[----:B------:R-:W-:-:S03]  /*1ebf0*/  IADD3 R245, P2, R245, UR6, RZ ;  /* 0x00000006f5f57c10 */ /* 0x000fc6000ff5e0ff */
[----:B------:R-:W-:Y:S01]  /*1ec00*/  STL [R1+0x50c], R235 ;  /* 0x00050ceb01007387 */ /* 0x000fe20000100800 */
[----:B------:R-:W-:-:S03]  /*1ec10*/  IADD3 R240, P3, R240, UR6, RZ ;  /* 0x00000006f0f07c10 */ /* 0x000fc6000ff7e0ff */
[----:B------:R-:W-:Y:S04]  /*1ec20*/  STL [R1+0x4e0], R238 ;  /* 0x0004e0ee01007387 */ /* 0x000fe80000100800 */
[----:B------:R-:W-:Y:S04]  /*1ec30*/  STL [R1+0x504], R236 ;  /* 0x000504ec01007387 */ /* 0x000fe80000100800 */
        /* <DEDUP_REMOVED lines=10> */
[----:B------:R0:W-:Y:S04]  /*1ece0*/  STL [R1+0x4ec], R244 ;  /* 0x0004ecf401007387 */ /* 0x0001e80000100800 */
[----:B0-----:R-:W4:Y:S01]  /*1ecf0*/  LDL.LU R244, [R1+0x498] ;  /* 0x0004980001f47983 */ /* 0x001f220000300800 */
[----:B------:R-:W-:Y:S02]  /*1ed00*/  IADD3 R247, P5, R247, UR6, RZ ;  /* 0x00000006f7f77c10 */ /* 0x000fe4000ffbe0ff */
[----:B------:R-:W-:Y:S02]  /*1ed10*/  IADD3.X R242, R242, UR5, RZ, P6, !PT ;  /* 0x00000005f2f27c10 */ /* 0x000fe4000b7fe4ff */
[----:B------:R-:W-:Y:S02]  /*1ed20*/  IADD3 R252, P6, R252, UR6, RZ ;  /* 0x00000006fcfc7c10 */ /* 0x000fe4000ffde0ff */
[----:B------:R-:W-:Y:S01]  /*1ed30*/  IADD3.X R249, R249, UR5, RZ, P1, !PT ;  /* 0x00000005f9f97c10 */ /* 0x000fe20008ffe4ff */
[----:B------:R0:W-:Y:S04]  /*1ed40*/  STL [R1+0x4c0], R247 ;  /* 0x0004c0f701007387 */ /* 0x0001e80000100800 */
[----:B0-----:R-:W4:Y:S04]  /*1ed50*/  LDL.LU R247, [R1+0x4bc] ;  /* 0x0004bc0001f77983 */ /* 0x001f280000300800 */
[----:B------:R-:W-:Y:S01]  /*1ed60*/  STL [R1+0x4e4], R242 ;  /* 0x0004e4f201007387 */ /* 0x000fe20000100800 */
[----:B------:R-:W-:-:S03]  /*1ed70*/  IADD3 R251, P1, R251, UR6, RZ ;  /* 0x00000006fbfb7c10 */ /* 0x000fc6000ff3e0ff */
[----:B------:R-:W-:Y:S04]  /*1ed80*/  STL [R1+0x4b8], R252 ;  /* 0x0004b8fc01007387 */ /* 0x000fe80000100800 */
[----:B------:R-:W4:Y:S04]  /*1ed90*/  LDL.LU R227, [R1+0x490] ;  /* 0x0004900001e37983 */ /* 0x000f280000300800 */
[----:B------:R-:W-:Y:S04]  /*1eda0*/  STL [R1+0x4dc], R249 ;  /* 0x0004dcf901007387 */ /* 0x000fe80000100800 */
[----:B------:R-:W4:Y:S04]  /*1edb0*/  LDL.LU R230, [R1+0x4b4] ;  /* 0x0004b40001e67983 */ /* 0x000f280000300800 */
[----:B------:R-:W-:Y:S04]  /*1edc0*/  STL [R1+0x4b0], R251 ;  /* 0x0004b0fb01007387 */ /* 0x000fe80000100800 */
[----:B------:R-:W4:Y:S01]  /*1edd0*/  LDL.LU R228, [R1+0x488] ;  /* 0x0004880001e47983 */ /* 0x000f220000300800 */
[----:B------:R-:W-:-:S05]  /*1ede0*/  IADD3.X R250, R250, UR5, RZ, P2, !PT ;  /* 0x00000005fafa7c10 */ /* 0x000fca00097fe4ff */
[----:B------:R-:W-:Y:S04]  /*1edf0*/  STL [R1+0x4d4], R250 ;  /* 0x0004d4fa01007387 */ /* 0x000fe80000100800 */
[----:B------:R-:W4:Y:S04]  /*1ee00*/  LDL.LU R233, [R1+0x4ac] ;  /* 0x0004ac0001e97983 */ /* 0x000f280000300800 */
[----:B------:R-:W4:Y:S04]  /*1ee10*/  LDL.LU R231, [R1+0x480] ;  /* 0x0004800001e77983 */ /* 0x000f280000300800 */
[----:B------:R-:W4:Y:S04]  /*1ee20*/  LDL.LU R234, [R1+0x4a4] ;  /* 0x0004a40001ea7983 */ /* 0x000f280000300800 */
        /* <DEDUP_REMOVED lines=8> */
[----:B--2---:R-:W-:-:S05]  /*1eeb0*/  IADD3.X R239, R239, UR5, RZ, P3, !PT ;  /* 0x00000005efef7c10 */ /* 0x004fca0009ffe4ff */
[----:B------:R0:W-:Y:S04]  /*1eec0*/  STL [R1+0x4cc], R239 ;  /* 0x0004ccef01007387 */ /* 0x0001e80000100800 */
[----:B------:R-:W2:Y:S04]  /*1eed0*/  LDL.LU R245, [R1+0x460] ;  /* 0x0004600001f57983 */ /* 0x000ea80000300800 */
        /* <DEDUP_REMOVED lines=11> */
[----:B------:R0:W-:Y:S04]  /*1ef90*/  STL [R1+0x498], R244 ;  /* 0x000498f401007387 */ /* 0x0001e80000100800 */
[----:B0-----:R-:W4:Y:S04]  /*1efa0*/  LDL.LU R244, [R1+0x46c] ;  /* 0x00046c0001f47983 */ /* 0x001f280000300800 */
[----:B------:R-:W4:Y:S04]  /*1efb0*/  LDL.LU R252, [R1+0x440] ;  /* 0x0004400001fc7983 */ /* 0x000f280000300800 */
[----:B------:R-:W4:Y:S04]  /*1efc0*/  LDL.LU R249, [R1+0x464] ;  /* 0x0004640001f97983 */ /* 0x000f280000300800 */
[----:B------:R-:W4:Y:S01]  /*1efd0*/  LDL.LU R251, [R1+0x438] ;  /* 0x0004380001fb7983 */ /* 0x000f220000300800 */
[----:B------:R-:W-:-:S02]  /*1efe0*/  IADD3.X R247, R247, UR5, RZ, P5, !PT ;  /* 0x00000005f7f77c10 */ /* 0x000fc4000affe4ff */
[----:B------:R-:W-:-:S03]  /*1eff0*/  IADD3 R227, P5, R227, UR6, RZ ;  /* 0x00000006e3e37c10 */ /* 0x000fc6000ffbe0ff */
[----:B------:R0:W-:Y:S04]  /*1f000*/  STL [R1+0x4bc], R247 ;  /* 0x0004bcf701007387 */ /* 0x0001e80000100800 */
[----:B------:R-:W4:Y:S01]  /*1f010*/  LDL.LU R250, [R1+0x45c] ;  /* 0x00045c0001fa7983 */ /* 0x000f220000300800 */
[----:B------:R-:W-:Y:S02]  /*1f020*/  IADD3.X R230, R230, UR5, RZ, P6, !PT ;  /* 0x00000005e6e67c10 */ /* 0x000fe4000b7fe4ff */
[----:B------:R-:W-:Y:S01]  /*1f030*/  IADD3 R228, P6, R228, UR6, RZ ;  /* 0x00000006e4e47c10 */ /* 0x000fe2000ffde0ff */
[----:B0-----:R-:W4:Y:S01]  /*1f040*/  LDL.LU R247, [R1+0x430] ;  /* 0x0004300001f77983 */ /* 0x001f220000300800 */
[----:B------:R-:W-:Y:S02]  /*1f050*/  IADD3.X R233, R233, UR5, RZ, P1, !PT ;  /* 0x00000005e9e97c10 */ /* 0x000fe40008ffe4ff */
[----:B------:R-:W-:Y:S01]  /*1f060*/  IADD3 R231, P1, R231, UR6, RZ ;  /* 0x00000006e7e77c10 */ /* 0x000fe2000ff3e0ff */
[----:B------:R-:W-:Y:S01]  /*1f070*/  STL [R1+0x490], R227 ;  /* 0x000490e301007387 */ /* 0x000fe20000100800 */
[----:B------:R-:W-:-:S02]  /*1f080*/  IADD3.X R234, R234, UR5, RZ, P2, !PT ;  /* 0x00000005eaea7c10 */ /* 0x000fc400097fe4ff */
[----:B------:R-:W-:Y:S01]  /*1f090*/  IADD3.X R237, R237, UR5, RZ, P3, !PT ;  /* 0x00000005eded7c10 */ /* 0x000fe20009ffe4ff */
[----:B------:R-:W-:Y:S04]  /*1f0a0*/  STL [R1+0x4b4], R230 ;  /* 0x0004b4e601007387 */ /* 0x000fe80000100800 */
[----:B------:R-:W-:Y:S01]  /*1f0b0*/  STL [R1+0x488], R228 ;  /* 0x000488e401007387 */ /* 0x000fe20000100800 */
[----:B------:R-:W-:-:S03]  /*1f0c0*/  IADD3 R232, P2, R232, UR6, RZ ;  /* 0x00000006e8e87c10 */ /* 0x000fc6000ff5e0ff */
[----:B------:R-:W-:Y:S04]  /*1f0d0*/  STL [R1+0x4ac], R233 ;  /* 0x0004ace901007387 */ /* 0x000fe80000100800 */
[----:B------:R-:W-:Y:S04]  /*1f0e0*/  STL [R1+0x480], R231 ;  /* 0x000480e701007387 */ /* 0x000fe80000100800 */
[----:B------:R-:W-:Y:S01]  /*1f0f0*/  STL [R1+0x4a4], R234 ;  /* 0x0004a4ea01007387 */ /* 0x000fe20000100800 */
[----:B------:R-:W-:Y:S02]  /*1f100*/  IADD3 R248, P3, R248, UR6, RZ ;  /* 0x00000006f8f87c10 */ /* 0x000fe4000ff7e0ff */
[----:B------:R-:W-:-:S02]  /*1f110*/  IADD3.X R235, R235, UR5, RZ, P4, !PT ;  /* 0x00000005ebeb7c10 */ /* 0x000fc4000a7fe4ff */
[----:B------:R-:W-:Y:S02]  /*1f120*/  IADD3 R238, P4, R238, UR6, RZ ;  /* 0x00000006eeee7c10 */ /* 0x000fe4000ff9e0ff */
[----:B------:R-:W-:Y:S01]  /*1f130*/  IADD3.X R236, R236, UR5, RZ, P5, !PT ;  /* 0x00000005ecec7c10 */ /* 0x000fe2000affe4ff */
[----:B------:R0:W-:Y:S04]  /*1f140*/  STL [R1+0x470], R248 ;  /* 0x000470f801007387 */ /* 0x0001e80000100800 */
[----:B------:R-:W-:Y:S04]  /*1f150*/  STL [R1+0x478], R232 ;  /* 0x000478e801007387 */ /* 0x000fe80000100800 */
[----:B0-----:R-:W4:Y:S04]  /*1f160*/  LDL.LU R248, [R1+0x454] ;  /* 0x0004540001f87983 */ /* 0x001f280000300800 */
[----:B------:R-:W-:Y:S04]  /*1f170*/  STL [R1+0x49c], R237 ;  /* 0x00049ced01007387 */ /* 0x000fe80000100800 */
[----:B------:R-:W-:Y:S04]  /*1f180*/  STL [R1+0x494], R235 ;  /* 0x000494eb01007387 */ /* 0x000fe80000100800 */
[----:B------:R-:W-:Y:S04]  /*1f190*/  STL [R1+0x468], R238 ;  /* 0x000468ee01007387 */ /* 0x000fe80000100800 */
[----:B------:R-:W-:Y:S01]  /*1f1a0*/  STL [R1+0x48c], R236 ;  /* 0x00048cec01007387 */ /* 0x000fe20000100800 */
[----:B--2---:R-:W-:-:S02]  /*1f1b0*/  IADD3 R245, P5, R245, UR6, RZ ;  /* 0x00000006f5f57c10 */ /* 0x004fc4000ffbe0ff */
[----:B------:R-:W-:Y:S02]  /*1f1c0*/  IADD3.X R241, R241, UR5, RZ, P6, !PT ;  /* 0x00000005f1f17c10 */ /* 0x000fe4000b7fe4ff */
[----:B------:R-:W-:Y:S01]  /*1f1d0*/  IADD3 R246, P6, R246, UR6, RZ ;  /* 0x00000006f6f67c10 */ /* 0x000fe2000ffde0ff */
[----:B------:R-:W-:Y:S01]  /*1f1e0*/  STL [R1+0x460], R245 ;  /* 0x000460f501007387 */ /* 0x000fe20000100800 */
        /* <DEDUP_REMOVED lines=14> */
[----:B------:R-:W-:Y:S02]  /*1f2d0*/  IADD3 R252, P3, R252, UR6, RZ ;  /* 0x00000006fcfc7c10 */ /* 0x000fe4000ff7e0ff */
[----:B------:R-:W-:Y:S02]  /*1f2e0*/  IADD3.X R249, R249, UR5, RZ, P4, !PT ;  /* 0x00000005f9f97c10 */ /* 0x000fe4000a7fe4ff */
[----:B------:R-:W-:Y:S01]  /*1f2f0*/  IADD3 R251, P4, R251, UR7, RZ ;  /* 0x00000007fbfb7c10 */ /* 0x000fe2000ff9e0ff */
[----:B------:R0:W-:Y:S04]  /*1f300*/  STL [R1+0x46c], R244 ;  /* 0x00046cf401007387 */ /* 0x0001e80000100800 */
[----:B0-----:R-:W4:Y:S01]  /*1f310*/  LDL.LU R244, [R1+0x444] ;  /* 0x0004440001f47983 */ /* 0x001f220000300800 */
[----:B------:R-:W-:-:S03]  /*1f320*/  IADD3.X R250, R250, UR5, RZ, P5, !PT ;  /* 0x00000005fafa7c10 */ /* 0x000fc6000affe4ff */
[----:B------:R-:W-:Y:S04]  /*1f330*/  STL [R1+0x440], R252 ;  /* 0x000440fc01007387 */ /* 0x000fe80000100800 */
[----:B------:R-:W-:Y:S04]  /*1f340*/  STL [R1+0x464], R249 ;  /* 0x000464f901007387 */ /* 0x000fe80000100800 */
[----:B------:R-:W4:Y:S04]  /*1f350*/  LDL.LU R229, [R1+0x418] ;  /* 0x0004180001e57983 */ /* 0x000f280000300800 */
[----:B------:R-:W-:Y:S04]  /*1f360*/  STL [R1+0x438], R251 ;  /* 0x000438fb01007387 */ /* 0x000fe80000100800 */
[----:B------:R-:W4:Y:S04]  /*1f370*/  LDL.LU R227, [R1+0x43c] ;  /* 0x00043c0001e37983 */ /* 0x000f280000300800 */
[----:B------:R-:W-:Y:S04]  /*1f380*/  STL [R1+0x45c], R250 ;  /* 0x00045cfa01007387 */ /* 0x000fe80000100800 */
[----:B------:R-:W4:Y:S01]  /*1f390*/  LDL.LU R230, [R1+0x410] ;  /* 0x0004100001e67983 */ /* 0x000f220000300800 */
[----:B------:R-:W-:-:S05]  /*1f3a0*/  IADD3 R247, P5, R247, UR7, RZ ;  /* 0x00000007f7f77c10 */ /* 0x000fca000ffbe0ff */
[----:B------:R0:W-:Y:S04]  /*1f3b0*/  STL [R1+0x430], R247 ;  /* 0x000430f701007387 */ /* 0x0001e80000100800 */
[----:B------:R-:W4:Y:S04]  /*1f3c0*/  LDL.LU R228, [R1+0x434] ;  /* 0x0004340001e47983 */ /* 0x000f280000300800 */
[----:B------:R-:W4:Y:S04]  /*1f3d0*/  LDL.LU R233, [R1+0x408] ;  /* 0x0004080001e97983 */ /* 0x000f280000300800 */
[----:B------:R-:W4:Y:S04]  /*1f3e0*/  LDL.LU R231, [R1+0x42c] ;  /* 0x00042c0001e77983 */ /* 0x000f280000300800 */
[----:B------:R-:W4:Y:S04]  /*1f3f0*/  LDL.LU R234, [R1+0x400] ;  /* 0x0004000001ea7983 */ /* 0x000f280000300800 */
[----:B------:R-:W4:Y:S04]  /*1f400*/  LDL.LU R232, [R1+0x424] ;  /* 0x0004240001e87983 */ /* 0x000f280000300800 */
[----:B------:R-:W4:Y:S04]  /*1f410*/  LDL.LU R237, [R1+0x3f8] ;  /* 0x0003f80001ed7983 */ /* 0x000f280000300800 */
        /* <DEDUP_REMOVED lines=11> */
[----:B--2---:R-:W-:-:S05]  /*1f4d0*/  IADD3 R239, P6, R239, UR7, RZ ;  /* 0x00000007efef7c10 */ /* 0x004fca000ffde0ff */
[----:B------:R0:W-:Y:S04]  /*1f4e0*/  STL [R1+0x428], R239 ;  /* 0x000428ef01007387 */ /* 0x0001e80000100800 */
[----:B0-----:R-:W2:Y:S01]  /*1f4f0*/  LDL.LU R239, [R1+0x3cc] ;  /* 0x0003cc0001ef7983 */ /* 0x001ea20000300800 */
[----:B---3--:R-:W-:-:S05]  /*1f500*/  IADD3.X R240, R240, UR5, RZ, P1, !PT ;  /* 0x00000005f0f07c10 */ /* 0x008fca0008ffe4ff */
[----:B------:R0:W-:Y:S04]  /*1f510*/  STL [R1+0x44c], R240 ;  /* 0x00044cf001007387 */ /* 0x0001e80000100800 */
[----:B0-----:R-:W3:Y:S01]  /*1f520*/  LDL.LU R240, [R1+0x3f4] ;  /* 0x0003f40001f07983 */ /* 0x001ee20000300800 */
[----:B----4-:R-:W-:-:S05]  /*1f530*/  IADD3 R243, P1, R243, UR7, RZ ;  /* 0x00000007f3f37c10 */ /* 0x010fca000ff3e0ff */
        /* <DEDUP_REMOVED lines=15> */
[----:B------:R-:W-:-:S03]  /*1f630*/  IADD3.X R231, R231, UR4, RZ, P5, !PT ;  /* 0x00000004e7e77c10 */ /* 0x000fc6000affe4ff */
[----:B------:R-:W-:Y:S01]  /*1f640*/  STL [R1+0x43c], R227 ;  /* 0x00043ce301007387 */ /* 0x000fe20000100800 */
[----:B------:R-:W-:-:S03]  /*1f650*/  IADD3 R234, P5, R234, UR7, RZ ;  /* 0x00000007eaea7c10 */ /* 0x000fc6000ffbe0ff */
[----:B------:R-:W-:Y:S04]  /*1f660*/  STL [R1+0x410], R230 ;  /* 0x000410e601007387 */ /* 0x000fe80000100800 */
[----:B------:R-:W-:Y:S01]  /*1f670*/  STL [R1+0x434], R228 ;  /* 0x000434e401007387 */ /* 0x000fe20000100800 */
[----:B------:R-:W-:Y:S02]  /*1f680*/  IADD3.X R232, R232, UR4, RZ, P6, !PT ;  /* 0x00000004e8e87c10 */ /* 0x000fe4000b7fe4ff */
[----:B------:R-:W-:Y:S01]  /*1f690*/  IADD3.X R247, R247, UR4, RZ, P1, !PT ;  /* 0x00000004f7f77c10 */ /* 0x000fe20008ffe4ff */
[----:B------:R-:W-:Y:S01]  /*1f6a0*/  STL [R1+0x408], R233 ;  /* 0x000408e901007387 */ /* 0x000fe20000100800 */
[----:B------:R-:W-:-:S03]  /*1f6b0*/  IADD3 R237, P6, R237, UR7, RZ ;  /* 0x00000007eded7c10 */ /* 0x000fc6000ffde0ff */
[----:B------:R-:W-:Y:S04]  /*1f6c0*/  STL [R1+0x42c], R231 ;  /* 0x00042ce701007387 */ /* 0x000fe80000100800 */
[----:B------:R-:W-:Y:S01]  /*1f6d0*/  STL [R1+0x400], R234 ;  /* 0x000400ea01007387 */ /* 0x000fe20000100800 */
[----:B------:R-:W-:-:S03]  /*1f6e0*/  IADD3 R235, P1, R235, UR7, RZ ;  /* 0x00000007ebeb7c10 */ /* 0x000fc6000ff3e0ff */
[----:B------:R0:W-:Y:S01]  /*1f6f0*/  STL [R1+0x41c], R247 ;  /* 0x00041cf701007387 */ /* 0x0001e20000100800 */
[----:B------:R-:W-:-:S03]  /*1f700*/  IADD3.X R238, R238, UR4, RZ, P2, !PT ;  /* 0x00000004eeee7c10 */ /* 0x000fc600097fe4ff */
[----:B------:R-:W-:Y:S01]  /*1f710*/  STL [R1+0x424], R232 ;  /* 0x000424e801007387 */ /* 0x000fe20000100800 */
[----:B------:R-:W-:-:S03]  /*1f720*/  IADD3 R236, P2, R236, UR7, RZ ;  /* 0x00000007ecec7c10 */ /* 0x000fc6000ff5e0ff */
[----:B0-----:R-:W4:Y:S04]  /*1f730*/  LDL.LU R247, [R1+0x3ac] ;  /* 0x0003ac0001f77983 */ /* 0x001f280000300800 */
[----:B------:R-:W-:Y:S04]  /*1f740*/  STL [R1+0x3f8], R237 ;  /* 0x0003f8ed01007387 */ /* 0x000fe80000100800 */
[----:B------:R-:W-:Y:S04]  /*1f750*/  STL [R1+0x3f0], R235 ;  /* 0x0003f0eb01007387 */ /* 0x000fe80000100800 */
[----:B------:R-:W-:Y:S04]  /*1f760*/  STL [R1+0x414], R238 ;  /* 0x000414ee01007387 */ /* 0x000fe80000100800 */
[----:B------:R-:W-:Y:S01]  /*1f770*/  STL [R1+0x3e4], R236 ;  /* 0x0003e4ec01007387 */ /* 0x000fe20000100800 */
[----:B------:R-:W-:-:S02]  /*1f780*/  IADD3.X R245, R245, UR4, RZ, P3, !PT ;  /* 0x00000004f5f57c10 */ /* 0x000fc40009ffe4ff */
[----:B------:R-:W-:Y:S02]  /*1f790*/  IADD3.X R246, R246, UR4, RZ, P4, !PT ;  /* 0x00000004f6f67c10 */ /* 0x000fe4000a7fe4ff */
[----:B------:R-:W-:Y:S01]  /*1f7a0*/  IADD3 R241, P3, R241, UR7, RZ ;  /* 0x00000007f1f17c10 */ /* 0x000fe2000ff7e0ff */
[----:B------:R-:W-:Y:S01]  /*1f7b0*/  STL [R1+0x40c], R245 ;  /* 0x00040cf501007387 */ /* 0x000fe20000100800 */
[----:B------:R-:W-:Y:S02]  /*1f7c0*/  IADD3 R248, P4, R248, UR7, RZ ;  /* 0x00000007f8f87c10 */ /* 0x000fe4000ff9e0ff */
[----:B------:R-:W-:-:S03]  /*1f7d0*/  IADD3.X R242, R242, UR4, RZ, P5, !PT ;  /* 0x00000004f2f27c10 */ /* 0x000fc6000affe4ff */
[----:B------:R0:W-:Y:S04]  /*1f7e0*/  STL [R1+0x3d4], R248 ;  /* 0x0003d4f801007387 */ /* 0x0001e80000100800 */
[----:B------:R-:W-:Y:S04]  /*1f7f0*/  STL [R1+0x3dc], R241 ;  /* 0x0003dcf101007387 */ /* 0x000fe80000100800 */
[----:B0-----:R-:W4:Y:S04]  /*1f800*/  LDL.LU R248, [R1+0x3d0] ;  /* 0x0003d00001f87983 */ /* 0x001f280000300800 */
[----:B------:R-:W-:Y:S01]  /*1f810*/  STL [R1+0x404], R246 ;  /* 0x000404f601007387 */ /* 0x000fe20000100800 */
[----:B--2---:R-:W-:-:S05]  /*1f820*/  IADD3 R239, P5, R239, UR7, RZ ;  /* 0x00000007efef7c10 */ /* 0x004fca000ffbe0ff */
[----:B------:R0:W-:Y:S04]  /*1f830*/  STL [R1+0x3cc], R239 ;  /* 0x0003ccef01007387 */ /* 0x0001e80000100800 */
[----:B0-----:R-:W2:Y:S04]  /*1f840*/  LDL.LU R239, [R1+0x3a4] ;  /* 0x0003a40001ef7983 */ /* 0x001ea80000300800 */
[----:B------:R-:W-:Y:S01]  /*1f850*/  STL [R1+0x3fc], R242 ;  /* 0x0003fcf201007387 */ /* 0x000fe20000100800 */
[----:B---3--:R-:W-:-:S05]  /*1f860*/  IADD3.X R240, R240, UR4, RZ, P6, !PT ;  /* 0x00000004f0f07c10 */ /* 0x008fca000b7fe4ff */
[----:B------:R0:W-:Y:S04]  /*1f870*/  STL [R1+0x3f4], R240 ;  /* 0x0003f4f001007387 */ /* 0x0001e80000100800 */
[----:B0-----:R-:W3:Y:S01]  /*1f880*/  LDL.LU R240, [R1+0x3c8] ;  /* 0x0003c80001f07983 */ /* 0x001ee20000300800 */
[----:B----4-:R-:W-:Y:S02]  /*1f890*/  IADD3 R243, P6, R243, UR7, RZ ;  /* 0x00000007f3f37c10 */ /* 0x010fe4000ffde0ff */
[----:B------:R-:W-:Y:S02]  /*1f8a0*/  IADD3.X R252, R252, UR4, RZ, P1, !PT ;  /* 0x00000004fcfc7c10 */ /* 0x000fe40008ffe4ff */
[----:B------:R-:W-:Y:S02]  /*1f8b0*/  IADD3 R249, P1, R249, UR7, RZ ;  /* 0x00000007f9f97c10 */ /* 0x000fe4000ff3e0ff */
[----:B------:R-:W-:Y:S01]  /*1f8c0*/  IADD3.X R251, R251, UR4, RZ, P2, !PT ;  /* 0x00000004fbfb7c10 */ /* 0x000fe200097fe4ff */
[----:B------:R0:W-:Y:S01]  /*1f8d0*/  STL [R1+0x3c4], R243 ;  /* 0x0003c4f301007387 */ /* 0x0001e20000100800 */
[----:B------:R-:W-:-:S03]  /*1f8e0*/  IADD3 R250, P2, R250, UR7, RZ ;  /* 0x00000007fafa7c10 */ /* 0x000fc6000ff5e0ff */
[----:B0-----:R-:W4:Y:S04]  /*1f8f0*/  LDL.LU R243, [R1+0x39c] ;  /* 0x00039c0001f37983 */ /* 0x001f280000300800 */
[----:B------:R-:W-:Y:S04]  /*1f900*/  STL [R1+0x3e8], R252 ;  /* 0x0003e8fc01007387 */ /* 0x000fe80000100800 */
[----:B------:R-:W-:Y:S04]  /*1f910*/  STL [R1+0x3bc], R249 ;  /* 0x0003bcf901007387 */ /* 0x000fe80000100800 */
[----:B------:R-:W4:Y:S04]  /*1f920*/  LDL.LU R229, [R1+0x3c0] ;  /* 0x0003c00001e57983 */ /* 0x000f280000300800 */
[----:B------:R-:W-:Y:S04]  /*1f930*/  STL [R1+0x3e0], R251 ;  /* 0x0003e0fb01007387 */ /* 0x000fe80000100800 */
[----:B------:R-:W4:Y:S01]  /*1f940*/  LDL.LU R227, [R1+0x394] ;  /* 0x0003940001e37983 */ /* 0x000f220000300800 */
[----:B------:R-:W-:-:S03]  /*1f950*/  IADD3.X R244, R244, UR4, RZ, P3, !PT ;  /* 0x00000004f4f47c10 */ /* 0x000fc60009ffe4ff */
[----:B------:R-:W-:Y:S04]  /*1f960*/  STL [R1+0x3b4], R250 ;  /* 0x0003b4fa01007387 */ /* 0x000fe80000100800 */
[----:B------:R-:W4:Y:S04]  /*1f970*/  LDL.LU R230, [R1+0x3b8] ;  /* 0x0003b80001e67983 */ /* 0x000f280000300800 */
        /* <DEDUP_REMOVED lines=20> */
[----:B0-----:R-:W4:Y:S04]  /*1fac0*/  LDL.LU R248, [R1+0x378] ;  /* 0x0003780001f87983 */ /* 0x001f280000300800 */
[----:B------:R-:W4:Y:S01]  /*1fad0*/  LDL.LU R252, [R1+0x34c] ;  /* 0x00034c0001fc7983 */ /* 0x000f220000300800 */
[----:B--2---:R-:W-:Y:S02]  /*1fae0*/  IADD3 R239, P4, R239, UR7, RZ ;  /* 0x00000007efef7c10 */ /* 0x004fe4000ff9e0ff */
[----:B---3--:R-:W-:-:S05]  /*1faf0*/  IADD3.X R240, R240, UR4, RZ, P5, !PT ;  /* 0x00000004f0f07c10 */ /* 0x008fca000affe4ff */
[----:B------:R0:W-:Y:S04]  /*1fb00*/  STL [R1+0x3c8], R240 ;  /* 0x0003c8f001007387 */ /* 0x0001e80000100800 */
[----:B------:R1:W-:Y:S04]  /*1fb10*/  STL [R1+0x3a4], R239 ;  /* 0x0003a4ef01007387 */ /* 0x0003e80000100800 */
[----:B0-----:R-:W2:Y:S04]  /*1fb20*/  LDL.LU R240, [R1+0x370] ;  /* 0x0003700001f07983 */ /* 0x001ea80000300800 */
[----:B------:R-:W3:Y:S04]  /*1fb30*/  LDL.LU R249, [R1+0x344] ;  /* 0x0003440001f97983 */ /* 0x000ee80000300800 */
[----:B------:R-:W3:Y:S04]  /*1fb40*/  LDL.LU R251, [R1+0x368] ;  /* 0x0003680001fb7983 */ /* 0x000ee80000300800 */
[----:B------:R-:W3:Y:S01]  /*1fb50*/  LDL.LU R250, [R1+0x33c] ;  /* 0x00033c0001fa7983 */ /* 0x000ee20000300800 */
[----:B----4-:R-:W-:-:S02]  /*1fb60*/  IADD3 R243, P5, R243, UR7, RZ ;  /* 0x00000007f3f37c10 */ /* 0x010fc4000ffbe0ff */
[----:B------:R-:W-:Y:S02]  /*1fb70*/  IADD3.X R229, R229, UR4, RZ, P6, !PT ;  /* 0x00000004e5e57c10 */ /* 0x000fe4000b7fe4ff */
[----:B------:R-:W-:Y:S01]  /*1fb80*/  IADD3 R227, P6, R227, UR7, RZ ;  /* 0x00000007e3e37c10 */ /* 0x000fe2000ffde0ff */
[----:B------:R0:W-:Y:S04]  /*1fb90*/  STL [R1+0x39c], R243 ;  /* 0x00039cf301007387 */ /* 0x0001e80000100800 */
[----:B-1----:R-:W4:Y:S01]  /*1fba0*/  LDL.LU R239, [R1+0x360] ;  /* 0x0003600001ef7983 */ /* 0x002f220000300800 */
[----:B------:R-:W-:Y:S02]  /*1fbb0*/  IADD3.X R230, R230, UR4, RZ, P1, !PT ;  /* 0x00000004e6e67c10 */ /* 0x000fe40008ffe4ff */
[----:B------:R-:W-:-:S02]  /*1fbc0*/  IADD3 R228, P1, R228, UR7, RZ ;  /* 0x00000007e4e47c10 */ /* 0x000fc4000ff3e0ff */
[----:B------:R-:W-:Y:S02]  /*1fbd0*/  IADD3.X R233, R233, UR4, RZ, P2, !PT ;  /* 0x00000004e9e97c10 */ /* 0x000fe400097fe4ff */
[----:B------:R-:W-:Y:S02]  /*1fbe0*/  IADD3 R231, P2, R231, UR7, RZ ;  /* 0x00000007e7e77c10 */ /* 0x000fe4000ff5e0ff */
[----:B------:R-:W-:Y:S01]  /*1fbf0*/  IADD3.X R234, R234, UR4, RZ, P3, !PT ;  /* 0x00000004eaea7c10 */ /* 0x000fe20009ffe4ff */
[----:B0-----:R-:W4:Y:S04]  /*1fc00*/  LDL.LU R243, [R1+0x334] ;  /* 0x0003340001f37983 */ /* 0x001f280000300800 */
[----:B------:R-:W-:Y:S04]  /*1fc10*/  STL [R1+0x3c0], R229 ;  /* 0x0003c0e501007387 */ /* 0x000fe80000100800 */
[----:B------:R-:W-:Y:S01]  /*1fc20*/  STL [R1+0x394], R227 ;  /* 0x000394e301007387 */ /* 0x000fe20000100800 */
[----:B------:R-:W-:-:S03]  /*1fc30*/  IADD3.X R237, R237, UR4, RZ, P4, !PT ;  /* 0x00000004eded7c10 */ /* 0x000fc6000a7fe4ff */
[----:B------:R-:W-:Y:S01]  /*1fc40*/  STL [R1+0x3b8], R230 ;  /* 0x0003b8e601007387 */ /* 0x000fe20000100800 */
[----:B------:R-:W-:-:S03]  /*1fc50*/  IADD3 R244, P4, R244, UR7, RZ ;  /* 0x00000007f4f47c10 */ /* 0x000fc6000ff9e0ff */
[----:B------:R-:W-:Y:S01]  /*1fc60*/  STL [R1+0x38c], R228 ;  /* 0x00038ce401007387 */ /* 0x000fe20000100800 */
[----:B------:R-:W-:-:S03]  /*1fc70*/  IADD3 R232, P3, R232, UR7, RZ ;  /* 0x00000007e8e87c10 */ /* 0x000fc6000ff7e0ff */
[----:B------:R-:W-:Y:S04]  /*1fc80*/  STL [R1+0x3b0], R233 ;  /* 0x0003b0e901007387 */ /* 0x000fe80000100800 */
[----:B------:R-:W-:Y:S04]  /*1fc90*/  STL [R1+0x384], R231 ;  /* 0x000384e701007387 */ /* 0x000fe80000100800 */
[----:B------:R-:W-:Y:S01]  /*1fca0*/  STL [R1+0x3a8], R234 ;  /* 0x0003a8ea01007387 */ /* 0x000fe20000100800 */
[----:B------:R-:W-:-:S03]  /*1fcb0*/  IADD3.X R235, R235, UR4, RZ, P5, !PT ;  /* 0x00000004ebeb7c10 */ /* 0x000fc6000affe4ff */
[----:B------:R0:W-:Y:S01]  /*1fcc0*/  STL [R1+0x374], R244 ;  /* 0x000374f401007387 */ /* 0x0001e20000100800 */
[----:B------:R-:W-:-:S03]  /*1fcd0*/  IADD3 R238, P5, R238, UR7, RZ ;  /* 0x00000007eeee7c10 */ /* 0x000fc6000ffbe0ff */
[----:B------:R-:W-:Y:S01]  /*1fce0*/  STL [R1+0x37c], R232 ;  /* 0x00037ce801007387 */ /* 0x000fe20000100800 */
[----:B------:R-:W-:-:S03]  /*1fcf0*/  IADD3.X R236, R236, UR4, RZ, P6, !PT ;  /* 0x00000004ecec7c10 */ /* 0x000fc6000b7fe4ff */
[----:B0-----:R-:W4:Y:S01]  /*1fd00*/  LDL.LU R244, [R1+0x358] ;  /* 0x0003580001f47983 */ /* 0x001f220000300800 */
[----:B------:R-:W-:-:S03]  /*1fd10*/  IADD3 R245, P6, R245, UR7, RZ ;  /* 0x00000007f5f57c10 */ /* 0x000fc6000ffde0ff */
        /* <DEDUP_REMOVED lines=13> */
[----:B------:R-:W-:Y:S02]  /*1fdf0*/  IADD3.X R248, R248, UR4, RZ, P3, !PT ;  /* 0x00000004f8f87c10 */ /* 0x000fe40009ffe4ff */
[----:B------:R-:W-:-:S03]  /*1fe00*/  IADD3 R252, P3, R252, UR7, RZ ;  /* 0x00000007fcfc7c10 */ /* 0x000fc6000ff7e0ff */
[----:B------:R0:W-:Y:S04]  /*1fe10*/  STL [R1+0x378], R248 ;  /* 0x000378f801007387 */ /* 0x0001e80000100800 */
[----:B0-----:R-:W4:Y:S04]  /*1fe20*/  LDL.LU R248, [R1+0x350] ;  /* 0x0003500001f87983 */ /* 0x001f280000300800 */
[----:B------:R-:W-:Y:S01]  /*1fe30*/  STL [R1+0x354], R242 ;  /* 0x000354f201007387 */ /* 0x000fe20000100800 */
[----:B--2---:R-:W-:-:S05]  /*1fe40*/  IADD3.X R240, R240, UR4, RZ, P4, !PT ;  /* 0x00000004f0f07c10 */ /* 0x004fca000a7fe4ff */
[----:B------:R0:W-:Y:S04]  /*1fe50*/  STL [R1+0x370], R240 ;  /* 0x000370f001007387 */ /* 0x0001e80000100800 */
[----:B------:R-:W-:Y:S04]  /*1fe60*/  STL [R1+0x34c], R252 ;  /* 0x00034cfc01007387 */ /* 0x000fe80000100800 */
[----:B0-----:R-:W2:Y:S01]  /*1fe70*/  LDL.LU R240, [R1+0x324] ;  /* 0x0003240001f07983 */ /* 0x001ea20000300800 */
[----:B---3--:R-:W-:Y:S02]  /*1fe80*/  IADD3 R249, P4, R249, UR7, RZ ;  /* 0x00000007f9f97c10 */ /* 0x008fe4000ff9e0ff */
[----:B------:R-:W-:-:S02]  /*1fe90*/  IADD3.X R251, R251, UR4, RZ, P5, !PT ;  /* 0x00000004fbfb7c10 */ /* 0x000fc4000affe4ff */
[----:B------:R-:W-:Y:S01]  /*1fea0*/  IADD3 R250, P5, R250, UR7, RZ ;  /* 0x00000007fafa7c10 */ /* 0x000fe2000ffbe0ff */
[----:B------:R-:W-:Y:S04]  /*1feb0*/  STL [R1+0x344], R249 ;  /* 0x000344f901007387 */ /* 0x000fe80000100800 */
[----:B------:R-:W-:Y:S04]  /*1fec0*/  STL [R1+0x368], R251 ;  /* 0x000368fb01007387 */ /* 0x000fe80000100800 */
[----:B------:R-:W3:Y:S04]  /*1fed0*/  LDL.LU R209, [R1+0x348] ;  /* 0x0003480001d17983 */ /* 0x000ee80000300800 */
[----:B------:R-:W-:Y:S04]  /*1fee0*/  STL [R1+0x33c], R250 ;  /* 0x00033cfa01007387 */ /* 0x000fe80000100800 */
[----:B------:R-:W3:Y:S01]  /*1fef0*/  LDL.LU R229, [R1+0x31c] ;  /* 0x00031c0001e57983 */ /* 0x000ee20000300800 */
[----:B----4-:R-:W-:-:S05]  /*1ff00*/  IADD3.X R239, R239, UR4, RZ, P6, !PT ;  /* 0x00000004efef7c10 */ /* 0x010fca000b7fe4ff */
        /* <DEDUP_REMOVED lines=23> */
[----:B0-----:R-:W4:Y:S04]  /*20080*/  LDL.LU R247, [R1+0x300] ;  /* 0x0003000001f77983 */ /* 0x001f280000300800 */
[----:B------:R-:W4:Y:S04]  /*20090*/  LDL.LU R242, [R1+0x2d4] ;  /* 0x0002d40001f27983 */ /* 0x000f280000300800 */
[----:B------:R-:W4:Y:S01]  /*200a0*/  LDL.LU R252, [R1+0x2f8] ;  /* 0x0002f80001fc7983 */ /* 0x000f220000300800 */
[----:B------:R-:W-:-:S05]  /*200b0*/  IADD3.X R248, R248, UR4, RZ, P2, !PT ;  /* 0x00000004f8f87c10 */ /* 0x000fca00097fe4ff */
[----:B------:R0:W-:Y:S04]  /*200c0*/  STL [R1+0x350], R248 ;  /* 0x000350f801007387 */ /* 0x0001e80000100800 */
[----:B0-----:R-:W4:Y:S04]  /*200d0*/  LDL.LU R248, [R1+0x2cc] ;  /* 0x0002cc0001f87983 */ /* 0x001f280000300800 */
[----:B------:R-:W4:Y:S04]  /*200e0*/  LDL.LU R249, [R1+0x2f0] ;  /* 0x0002f00001f97983 */ /* 0x000f280000300800 */
[----:B------:R-:W4:Y:S04]  /*200f0*/  LDL.LU R251, [R1+0x2c4] ;  /* 0x0002c40001fb7983 */ /* 0x000f280000300800 */
[----:B------:R-:W4:Y:S01]  /*20100*/  LDL.LU R250, [R1+0x2e8] ;  /* 0x0002e80001fa7983 */ /* 0x000f220000300800 */
[----:B--2---:R-:W-:-:S05]  /*20110*/  IADD3 R240, P2, R240, UR7, RZ ;  /* 0x00000007f0f07c10 */ /* 0x004fca000ff5e0ff */
[----:B------:R0:W-:Y:S04]  /*20120*/  STL [R1+0x324], R240 ;  /* 0x000324f001007387 */ /* 0x0001e80000100800 */
[----:B------:R-:W2:Y:S04]  /*20130*/  LDL.LU R239, [R1+0x2bc] ;  /* 0x0002bc0001ef7983 */ /* 0x000ea80000300800 */
[----:B0-----:R-:W2:Y:S01]  /*20140*/  LDL.LU R240, [R1+0x2e0] ;  /* 0x0002e00001f07983 */ /* 0x001ea20000300800 */
[----:B---3--:R-:W-:Y:S02]  /*20150*/  IADD3.X R209, R209, UR4, RZ, P3, !PT ;  /* 0x00000004d1d17c10 */ /* 0x008fe40009ffe4ff */
[----:B------:R-:W-:-:S03]  /*20160*/  IADD3 R229, P3, R229, UR7, RZ ;  /* 0x00000007e5e57c10 */ /* 0x000fc6000ff7e0ff */
[----:B------:R-:W-:Y:S04]  /*20170*/  STL [R1+0x348], R209 ;  /* 0x000348d101007387 */ /* 0x000fe80000100800 */
[----:B------:R-:W-:Y:S01]  /*20180*/  STL [R1+0x31c], R229 ;  /* 0x00031ce501007387 */ /* 0x000fe20000100800 */
[----:B----4-:R-:W-:-:S05]  /*20190*/  IADD3.X R227, R227, UR4, RZ, P4, !PT ;  /* 0x00000004e3e37c10 */ /* 0x010fca000a7fe4ff */
[----:B------:R-:W-:Y:S01]  /*201a0*/  STL [R1+0x340], R227 ;  /* 0x000340e301007387 */ /* 0x000fe20000100800 */
[----:B------:R-:W-:Y:S02]  /*201b0*/  IADD3 R230, P4, R230, UR7, RZ ;  /* 0x00000007e6e67c10 */ /* 0x000fe4000ff9e0ff */
[----:B------:R-:W-:Y:S02]  /*201c0*/  IADD3.X R228, R228, UR4, RZ, P5, !PT ;  /* 0x00000004e4e47c10 */ /* 0x000fe4000affe4ff */
[----:B------:R-:W-:Y:S02]  /*201d0*/  IADD3 R233, P5, R233, UR7, RZ ;  /* 0x00000007e9e97c10 */ /* 0x000fe4000ffbe0ff */
[----:B------:R-:W-:Y:S02]  /*201e0*/  IADD3.X R231, R231, UR4, RZ, P6, !PT ;  /* 0x00000004e7e77c10 */ /* 0x000fe4000b7fe4ff */
[----:B------:R-:W-:Y:S01]  /*201f0*/  IADD3.X R232, R232, UR4, RZ, P1, !PT ;  /* 0x00000004e8e87c10 */ /* 0x000fe20008ffe4ff */
[----:B------:R-:W-:Y:S01]  /*20200*/  STL [R1+0x314], R230 ;  /* 0x000314e601007387 */ /* 0x000fe20000100800 */
[----:B------:R-:W-:-:S02]  /*20210*/  IADD3 R234, P6, R234, UR7, RZ ;  /* 0x00000007eaea7c10 */ /* 0x000fc4000ffde0ff */
[----:B------:R-:W-:Y:S01]  /*20220*/  IADD3 R243, P1, R243, UR7, RZ ;  /* 0x00000007f3f37c10 */ /* 0x000fe2000ff3e0ff */
[----:B------:R-:W-:Y:S04]  /*20230*/  STL [R1+0x338], R228 ;  /* 0x000338e401007387 */ /* 0x000fe80000100800 */
[----:B------:R-:W-:Y:S04]  /*20240*/  STL [R1+0x30c], R233 ;  /* 0x00030ce901007387 */ /* 0x000fe80000100800 */
[----:B------:R-:W-:Y:S01]  /*20250*/  STL [R1+0x330], R231 ;  /* 0x000330e701007387 */ /* 0x000fe20000100800 */
[----:B------:R-:W-:-:S03]  /*20260*/  IADD3.X R237, R237, UR4, RZ, P2, !PT ;  /* 0x00000004eded7c10 */ /* 0x000fc600097fe4ff */
[----:B------:R0:W-:Y:S01]  /*20270*/  STL [R1+0x2fc], R243 ;  /* 0x0002fcf301007387 */ /* 0x0001e20000100800 */
[----:B------:R-:W-:-:S03]  /*20280*/  IADD3 R235, P2, R235, UR7, RZ ;  /* 0x00000007ebeb7c10 */ /* 0x000fc6000ff5e0ff */
[----:B------:R-:W-:Y:S01]  /*20290*/  STL [R1+0x304], R234 ;  /* 0x000304ea01007387 */ /* 0x000fe20000100800 */
[----:B------:R-:W-:Y:S02]  /*202a0*/  IADD3.X R238, R238, UR4, RZ, P3, !PT ;  /* 0x00000004eeee7c10 */ /* 0x000fe40009ffe4ff */
[----:B------:R-:W-:Y:S01]  /*202b0*/  IADD3 R236, P3, R236, UR7, RZ ;  /* 0x00000007ecec7c10 */ /* 0x000fe2000ff7e0ff */
[----:B0-----:R-:W3:Y:S04]  /*202c0*/  LDL.LU R243, [R1+0x2b4] ;  /* 0x0002b40001f37983 */ /* 0x001ee80000300800 */
[----:B------:R-:W-:Y:S04]  /*202d0*/  STL [R1+0x328], R232 ;  /* 0x000328e801007387 */ /* 0x000fe80000100800 */
[----:B------:R-:W-:Y:S01]  /*202e0*/  STL [R1+0x320], R237 ;  /* 0x000320ed01007387 */ /* 0x000fe20000100800 */
[----:B------:R-:W-:-:S03]  /*202f0*/  IADD3.X R245, R245, UR4, RZ, P4, !PT ;  /* 0x00000004f5f57c10 */ /* 0x000fc6000a7fe4ff */
[----:B------:R-:W-:Y:S01]  /*20300*/  STL [R1+0x2f4], R235 ;  /* 0x0002f4eb01007387 */ /* 0x000fe20000100800 */
[----:B------:R-:W-:Y:S02]  /*20310*/  IADD3.X R244, R244, UR4, RZ, P5, !PT ;  /* 0x00000004f4f47c10 */ /* 0x000fe4000affe4ff */
[----:B------:R-:W-:Y:S01]  /*20320*/  IADD3 R241, P4, R241, UR7, RZ ;  /* 0x00000007f1f17c10 */ /* 0x000fe2000ff9e0ff */
[----:B------:R-:W-:Y:S04]  /*20330*/  STL [R1+0x318], R238 ;  /* 0x000318ee01007387 */ /* 0x000fe80000100800 */
[----:B------:R-:W-:Y:S04]  /*20340*/  STL [R1+0x2ec], R236 ;  /* 0x0002ecec01007387 */ /* 0x000fe80000100800 */
[----:B------:R0:W-:Y:S04]  /*20350*/  STL [R1+0x308], R244 ;  /* 0x000308f401007387 */ /* 0x0001e80000100800 */
[----:B------:R-:W-:Y:S01]  /*20360*/  STL [R1+0x310], R245 ;  /* 0x000310f501007387 */ /* 0x000fe20000100800 */
[----:B------:R-:W-:-:S03]  /*20370*/  IADD3 R246, P5, R246, UR7, RZ ;  /* 0x00000007f6f67c10 */ /* 0x000fc6000ffbe0ff */
[----:B0-----:R-:W4:Y:S04]  /*20380*/  LDL.LU R244, [R1+0x2d8] ;  /* 0x0002d80001f47983 */ /* 0x001f280000300800 */
[----:B------:R-:W-:Y:S01]  /*20390*/  STL [R1+0x2e4], R241 ;  /* 0x0002e4f101007387 */ /* 0x000fe20000100800 */
[----:B------:R-:W-:Y:S02]  /*203a0*/  IADD3.X R247, R247, UR4, RZ, P6, !PT ;  /* 0x00000004f7f77c10 */ /* 0x000fe4000b7fe4ff */
[----:B------:R-:W-:Y:S02]  /*203b0*/  IADD3.X R252, R252, UR4, RZ, P1, !PT ;  /* 0x00000004fcfc7c10 */ /* 0x000fe40008ffe4ff */
[----:B------:R-:W-:Y:S01]  /*203c0*/  IADD3 R242, P6, R242, UR7, RZ ;  /* 0x00000007f2f27c10 */ /* 0x000fe2000ffde0ff */
[----:B------:R0:W-:Y:S04]  /*203d0*/  STL [R1+0x300], R247 ;  /* 0x000300f701007387 */ /* 0x0001e80000100800 */
[----:B0-----:R-:W4:Y:S04]  /*203e0*/  LDL.LU R247, [R1+0x2ac] ;  /* 0x0002ac0001f77983 */ /* 0x001f280000300800 */
[----:B------:R-:W-:Y:S01]  /*203f0*/  STL [R1+0x2dc], R246 ;  /* 0x0002dcf601007387 */ /* 0x000fe20000100800 */
[----:B------:R-:W-:-:S02]  /*20400*/  IADD3 R248, P1, R248, UR7, RZ ;  /* 0x00000007f8f87c10 */ /* 0x000fc4000ff3e0ff */
[----:B------:R-:W-:Y:S02]  /*20410*/  IADD3.X R249, R249, UR4, RZ, P2, !PT ;  /* 0x00000004f9f97c10 */ /* 0x000fe400097fe4ff */
[----:B------:R-:W-:Y:S02]  /*20420*/  IADD3 R251, P2, R251, UR7, RZ ;  /* 0x00000007fbfb7c10 */ /* 0x000fe4000ff5e0ff */
[----:B------:R-:W-:Y:S01]  /*20430*/  IADD3.X R250, R250, UR4, RZ, P3, !PT ;  /* 0x00000004fafa7c10 */ /* 0x000fe20009ffe4ff */
[----:B------:R0:W-:Y:S04]  /*20440*/  STL [R1+0x2cc], R248 ;  /* 0x0002ccf801007387 */ /* 0x0001e80000100800 */
[----:B------:R1:W-:Y:S04]  /*20450*/  STL [R1+0x2d4], R242 ;  /* 0x0002d4f201007387 */ /* 0x0003e80000100800 */
[----:B0-----:R-:W4:Y:S04]  /*20460*/  LDL.LU R248, [R1+0x2d0] ;  /* 0x0002d00001f87983 */ /* 0x001f280000300800 */
[----:B------:R0:W-:Y:S04]  /*20470*/  STL [R1+0x2f8], R252 ;  /* 0x0002f8fc01007387 */ /* 0x0001e80000100800 */
[----:B------:R0:W-:Y:S04]  /*20480*/  STL [R1+0x2f0], R249 ;  /* 0x0002f0f901007387 */ /* 0x0001e80000100800 */
[----:B------:R4:W-:Y:S04]  /*20490*/  STL [R1+0x2c4], R251 ;  /* 0x0002c4fb01007387 */ /* 0x0009e80000100800 */
[----:B------:R-:W4:Y:S04]  /*204a0*/  LDL.LU R209, [R1+0x2a4] ;  /* 0x0002a40001d17983 */ /* 0x000f280000300800 */
[----:B------:R4:W-:Y:S04]  /*204b0*/  STL [R1+0x2e8], R250 ;  /* 0x0002e8fa01007387 */ /* 0x0009e80000100800 */
[----:B------:R-:W4:Y:S01]  /*204c0*/  LDL.LU R229, [R1+0x2c8] ;  /* 0x0002c80001e57983 */ /* 0x000f220000300800 */
[----:B--2---:R-:W-:-:S05]  /*204d0*/  IADD3 R239, P3, R239, UR7, RZ ;  /* 0x00000007efef7c10 */ /* 0x004fca000ff7e0ff */
[----:B------:R2:W-:Y:S04]  /*204e0*/  STL [R1+0x2bc], R239 ;  /* 0x0002bcef01007387 */ /* 0x0005e80000100800 */
[----:B------:R-:W2:Y:S01]  /*204f0*/  LDL.LU R227, [R1+0x29c] ;  /* 0x00029c0001e37983 */ /* 0x000ea20000300800 */
[----:B------:R-:W-:-:S05]  /*20500*/  IADD3.X R240, R240, UR4, RZ, P4, !PT ;  /* 0x00000004f0f07c10 */ /* 0x000fca000a7fe4ff */
[----:B------:R2:W-:Y:S04]  /*20510*/  STL [R1+0x2e0], R240 ;  /* 0x0002e0f001007387 */ /* 0x0005e80000100800 */
[----:B------:R-:W2:Y:S04]  /*20520*/  LDL.LU R230, [R1+0x2c0] ;  /* 0x0002c00001e67983 */ /* 0x000ea80000300800 */
        /* <DEDUP_REMOVED lines=14> */
[----:B-1----:R-:W3:Y:S04]  /*20610*/  LDL.LU R242, [R1+0x288] ;  /* 0x0002880001f27983 */ /* 0x002ee80000300800 */
[----:B0-----:R-:W3:Y:S04]  /*20620*/  LDL.LU R252, [R1+0x280] ;  /* 0x0002800001fc7983 */ /* 0x001ee80000300800 */
[----:B------:R-:W3:Y:S01]  /*20630*/  LDL.LU R249, [R1+0x254] ;  /* 0x0002540001f97983 */ /* 0x000ee20000300800 */
[----:B----4-:R-:W-:-:S05]  /*20640*/  IADD3.X R244, R244, UR4, RZ, P5, !PT ;  /* 0x00000004f4f47c10 */ /* 0x010fca000affe4ff */
[----:B------:R0:W-:Y:S04]  /*20650*/  STL [R1+0x2d8], R244 ;  /* 0x0002d8f401007387 */ /* 0x0001e80000100800 */
[----:B------:R-:W4:Y:S04]  /*20660*/  LDL.LU R251, [R1+0x24c] ;  /* 0x00024c0001fb7983 */ /* 0x000f280000300800 */
[----:B------:R-:W4:Y:S04]  /*20670*/  LDL.LU R250, [R1+0x270] ;  /* 0x0002700001fa7983 */ /* 0x000f280000300800 */
[----:B--2---:R-:W2:Y:S01]  /*20680*/  LDL.LU R239, [R1+0x244] ;  /* 0x0002440001ef7983 */ /* 0x004ea20000300800 */
[----:B------:R-:W-:-:S05]  /*20690*/  IADD3 R247, P5, R247, UR7, RZ ;  /* 0x00000007f7f77c10 */ /* 0x000fca000ffbe0ff */
[----:B------:R1:W-:Y:S04]  /*206a0*/  STL [R1+0x2ac], R247 ;  /* 0x0002acf701007387 */ /* 0x0003e80000100800 */
[----:B------:R-:W2:Y:S04]  /*206b0*/  LDL.LU R240, [R1+0x23c] ;  /* 0x00023c0001f07983 */ /* 0x000ea80000300800 */
[----:B---3--:R-:W3:Y:S04]  /*206c0*/  LDL.LU R243, [R1+0x260] ;  /* 0x0002600001f37983 */ /* 0x008ee80000300800 */
[----:B0-----:R-:W3:Y:S01]  /*206d0*/  LDL.LU R244, [R1+0x258] ;  /* 0x0002580001f47983 */ /* 0x001ee20000300800 */
[----:B------:R-:W-:-:S02]  /*206e0*/  IADD3.X R248, R248, UR4, RZ, P6, !PT ;  /* 0x00000004f8f87c10 */ /* 0x000fc4000b7fe4ff */
[----:B------:R-:W-:-:S03]  /*206f0*/  IADD3 R209, P6, R209, UR7, RZ ;  /* 0x00000007d1d17c10 */ /* 0x000fc6000ffde0ff */
[----:B------:R0:W-:Y:S01]  /*20700*/  STL [R1+0x2d0], R248 ;  /* 0x0002d0f801007387 */ /* 0x0001e20000100800 */
[----:B------:R-:W-:-:S03]  /*20710*/  IADD3.X R229, R229, UR4, RZ, P1, !PT ;  /* 0x00000004e5e57c10 */ /* 0x000fc60008ffe4ff */
[----:B-1----:R-:W3:Y:S04]  /*20720*/  LDL.LU R247, [R1+0x250] ;  /* 0x0002500001f77983 */ /* 0x002ee80000300800 */
[----:B0-----:R-:W3:Y:S04]  /*20730*/  LDL.LU R248, [R1+0x248] ;  /* 0x0002480001f87983 */ /* 0x001ee80000300800 */
[----:B------:R-:W-:Y:S04]  /*20740*/  STL [R1+0x2a4], R209 ;  /* 0x0002a4d101007387 */ /* 0x000fe80000100800 */
[----:B------:R-:W-:Y:S01]  /*20750*/  STL [R1+0x2c8], R229 ;  /* 0x0002c8e501007387 */ /* 0x000fe20000100800 */
[----:B------:R-:W-:-:S05]  /*20760*/  IADD3 R227, P1, R227, UR7, RZ ;  /* 0x00000007e3e37c10 */ /* 0x000fca000ff3e0ff */
[----:B------:R-:W-:Y:S01]  /*20770*/  STL [R1+0x29c], R227 ;  /* 0x00029ce301007387 */ /* 0x000fe20000100800 */
[----:B------:R-:W-:Y:S02]  /*20780*/  IADD3.X R230, R230, UR4, RZ, P2, !PT ;  /* 0x00000004e6e67c10 */ /* 0x000fe400097fe4ff */
[----:B------:R-:W-:Y:S02]  /*20790*/  IADD3 R228, P2, R228, UR7, RZ ;  /* 0x00000007e4e47c10 */ /* 0x000fe4000ff5e0ff */
[----:B------:R-:W-:Y:S02]  /*207a0*/  IADD3.X R233, R233, UR4, RZ, P3, !PT ;  /* 0x00000004e9e97c10 */ /* 0x000fe40009ffe4ff */
[----:B------:R-:W-:Y:S02]  /*207b0*/  IADD3 R231, P3, R231, UR7, RZ ;  /* 0x00000007e7e77c10 */ /* 0x000fe4000ff7e0ff */
[----:B------:R-:W-:Y:S01]  /*207c0*/  IADD3.X R234, R234, UR4, RZ, P4, !PT ;  /* 0x00000004eaea7c10 */ /* 0x000fe2000a7fe4ff */
[----:B------:R-:W-:Y:S01]  /*207d0*/  STL [R1+0x2c0], R230 ;  /* 0x0002c0e601007387 */ /* 0x000fe20000100800 */
[----:B------:R-:W-:-:S02]  /*207e0*/  IADD3.X R237, R237, UR4, RZ, P5, !PT ;  /* 0x00000004eded7c10 */ /* 0x000fc4000affe4ff */
[----:B------:R-:W-:Y:S01]  /*207f0*/  IADD3 R0, P5, R0, UR7, RZ ;  /* 0x0000000700007c10 */ /* 0x000fe2000ffbe0ff */
[----:B------:R-:W-:Y:S01]  /*20800*/  STL [R1+0x294], R228 ;  /* 0x000294e401007387 */ /* 0x000fe20000100800 */
[----:B------:R-:W-:-:S03]  /*20810*/  IADD3 R232, P4, R232, UR7, RZ ;  /* 0x00000007e8e87c10 */ /* 0x000fc6000ff9e0ff */
[----:B------:R-:W-:Y:S04]  /*20820*/  STL [R1+0x2b8], R233 ;  /* 0x0002b8e901007387 */ /* 0x000fe80000100800 */
[----:B------:R-:W-:Y:S04]  /*20830*/  STL [R1+0x28c], R231 ;  /* 0x00028ce701007387 */ /* 0x000fe80000100800 */
[----:B------:R-:W-:Y:S04]  /*20840*/  STL [R1+0x2b0], R234 ;  /* 0x0002b0ea01007387 */ /* 0x000fe80000100800 */
[----:B------:R0:W-:Y:S04]  /*20850*/  STL [R1+0x27c], R0 ;  /* 0x00027c0001007387 */ /* 0x0001e80000100800 */
[----:B------:R-:W-:Y:S04]  /*20860*/  STL [R1+0x284], R232 ;  /* 0x000284e801007387 */ /* 0x000fe80000100800 */
[----:B0-----:R-:W4:Y:S01]  /*20870*/  LDL.LU R0, [R1+0xd64] ;  /* 0x000d640001007983 */ /* 0x001f220000300800 */
[----:B------:R-:W-:-:S02]  /*20880*/  IADD3.X R235, R235, UR4, RZ, P6, !PT ;  /* 0x00000004ebeb7c10 */ /* 0x000fc4000b7fe4ff */
[----:B------:R-:W-:Y:S02]  /*20890*/  IADD3 R238, P6, R238, UR7, RZ ;  /* 0x00000007eeee7c10 */ /* 0x000fe4000ffde0ff */
[----:B------:R-:W-:Y:S01]  /*208a0*/  IADD3.X R236, R236, UR4, RZ, P1, !PT ;  /* 0x00000004ecec7c10 */ /* 0x000fe20008ffe4ff */
[----:B------:R-:W-:Y:S04]  /*208b0*/  STL [R1+0x2a8], R237 ;  /* 0x0002a8ed01007387 */ /* 0x000fe80000100800 */
[----:B------:R-:W-:Y:S04]  /*208c0*/  STL [R1+0x2a0], R235 ;  /* 0x0002a0eb01007387 */ /* 0x000fe80000100800 */
[----:B------:R-:W-:Y:S04]  /*208d0*/  STL [R1+0x274], R238 ;  /* 0x000274ee01007387 */ /* 0x000fe80000100800 */
[----:B------:R-:W-:Y:S01]  /*208e0*/  STL [R1+0x298], R236 ;  /* 0x000298ec01007387 */ /* 0x000fe20000100800 */
[----:B------:R-:W-:-:S02]  /*208f0*/  IADD3 R245, P1, R245, UR7, RZ ;  /* 0x00000007f5f57c10 */ /* 0x000fc4000ff3e0ff */
[----:B------:R-:W-:Y:S02]  /*20900*/  IADD3.X R241, R241, UR4, RZ, P2, !PT ;  /* 0x00000004f1f17c10 */ /* 0x000fe400097fe4ff */
[----:B------:R-:W-:Y:S02]  /*20910*/  IADD3.X R242, R242, UR4, RZ, P3, !PT ;  /* 0x00000004f2f27c10 */ /* 0x000fe40009ffe4ff */
[----:B------:R-:W-:Y:S01]  /*20920*/  IADD3 R246, P2, R246, UR7, RZ ;  /* 0x00000007f6f67c10 */ /* 0x000fe2000ff5e0ff */
[----:B------:R-:W-:Y:S04]  /*20930*/  STL [R1+0x26c], R245 ;  /* 0x00026cf501007387 */ /* 0x000fe80000100800 */
[----:B------:R-:W-:Y:S01]  /*20940*/  STL [R1+0x290], R241 ;  /* 0x000290f101007387 */ /* 0x000fe20000100800 */
[----:B----4-:R-:W-:-:S05]  /*20950*/  IADD3 R0, P3, R0, UR7, RZ ;  /* 0x0000000700007c10 */ /* 0x010fca000ff7e0ff */
[----:B------:R0:W-:Y:S04]  /*20960*/  STL [R1+0x25c], R0 ;  /* 0x00025c0001007387 */ /* 0x0001e80000100800 */
[----:B------:R-:W-:Y:S04]  /*20970*/  STL [R1+0x264], R246 ;  /* 0x000264f601007387 */ /* 0x000fe80000100800 */
[----:B0-----:R-:W4:Y:S01]  /*20980*/  LDL.LU R0, [R1+0xd60] ;  /* 0x000d600001007983 */ /* 0x001f220000300800 */
[----:B------:R-:W-:Y:S02]  /*20990*/  IADD3.X R2, R2, UR4, RZ, P5, !PT ;  /* 0x0000000402027c10 */ /* 0x000fe4000affe4ff */
[----:B------:R-:W-:-:S02]  /*209a0*/  IADD3.X R252, R252, UR4, RZ, P4, !PT ;  /* 0x00000004fcfc7c10 */ /* 0x000fc4000a7fe4ff */
[----:B------:R-:W-:Y:S01]  /*209b0*/  IADD3 R249, P4, R249, UR7, RZ ;  /* 0x00000007f9f97c10 */ /* 0x000fe2000ff9e0ff */
[----:B------:R-:W-:Y:S01]  /*209c0*/  STL [R1+0x288], R242 ;  /* 0x000288f201007387 */ /* 0x000fe20000100800 */
[----:B------:R-:W-:-:S03]  /*209d0*/  IADD3 R251, P5, R251, UR7, RZ ;  /* 0x00000007fbfb7c10 */ /* 0x000fc6000ffbe0ff */
[----:B------:R0:W-:Y:S04]  /*209e0*/  STL [R1+0x278], R2 ;  /* 0x0002780201007387 */ /* 0x0001e80000100800 */
[----:B------:R-:W-:Y:S01]  /*209f0*/  STL [R1+0x280], R252 ;  /* 0x000280fc01007387 */ /* 0x000fe20000100800 */
[----:B------:R-:W-:-:S03]  /*20a00*/  IADD3.X R250, R250, UR4, RZ, P6, !PT ;  /* 0x00000004fafa7c10 */ /* 0x000fc6000b7fe4ff */
[----:B0-----:R-:W3:Y:S04]  /*20a10*/  LDL.LU R2, [R1+0xd5c] ;  /* 0x000d5c0001027983 */ /* 0x001ee80000300800 */
[----:B------:R-:W-:Y:S04]  /*20a20*/  STL [R1+0x254], R249 ;  /* 0x000254f901007387 */ /* 0x000fe80000100800 */
[----:B------:R-:W-:Y:S01]  /*20a30*/  STL [R1+0x24c], R251 ;  /* 0x00024cfb01007387 */ /* 0x000fe20000100800 */
[----:B------:R-:W-:Y:S01]  /*20a40*/  UMOV UR26, UR22 ;  /* 0x00000016001a7c82 */ /* 0x000fe20008000000 */
[----:B------:R-:W-:-:S02]  /*20a50*/  UMOV UR27, UR23 ;  /* 0x00000017001b7c82 */ /* 0x000fc40008000000 */
[----:B------:R-:W-:Y:S01]  /*20a60*/  QGMMA.64x64x32.F32.E4M3.E4M3 R56, gdesc[UR24], R56 ;  /* 0x00e00000183879f3 */ /* 0x000fe20008700838 */
[----:B------:R-:W-:Y:S01]  /*20a70*/  UMOV UR30, UR10 ;  /* 0x0000000a001e7c82 */ /* 0x000fe20008000000 */
[----:B------:R-:W-:Y:S02]  /*20a80*/  UMOV UR31, UR11 ;  /* 0x0000000b001f7c82 */ /* 0x000fe40008000000 */
[----:B------:R-:W-:Y:S01]  /*20a90*/  QGMMA.64x64x32.F32.E4M3.E4M3 R56, gdesc[UR28], R56 ;  /* 0x00e000001c3879f3 */ /* 0x000fe20008700838 */
[----:B----4-:R-:W-:-:S05]  /*20aa0*/  IADD3.X R0, R0, UR4, RZ, P1, !PT ;  /* 0x0000000400007c10 */ /* 0x010fca0008ffe4ff */
[----:B------:R0:W-:Y:S04]  /*20ab0*/  STL [R1+0x268], R0 ;  /* 0x0002680001007387 */ /* 0x0001e80000100800 */
[----:B------:R-:W-:Y:S04]  /*20ac0*/  STL [R1+0x270], R250 ;  /* 0x000270fa01007387 */ /* 0x000fe80000100800 */
[----:B0-----:R-:W4:Y:S01]  /*20ad0*/  LDL.LU R0, [R1+0xd58] ;  /* 0x000d580001007983 */ /* 0x001f220000300800 */
[----:B------:R-:W-:Y:S01]  /*20ae0*/  UMOV UR34, UR14 ;  /* 0x0000000e00227c82 */ /* 0x000fe20008000000 */
[----:B------:R-:W-:-:S02]  /*20af0*/  UMOV UR35, UR15 ;  /* 0x0000000f00237c82 */ /* 0x000fc40008000000 */
[----:B------:R-:W-:Y:S01]  /*20b00*/  QGMMA.64x64x32.F32.E4M3.E4M3 R56, gdesc[UR32], R56 ;  /* 0x00e00000203879f3 */ /* 0x000fe20008700838 */
[----:B------:R-:W-:Y:S01]  /*20b10*/  UMOV UR38, UR18 ;  /* 0x0000001200267c82 */ /* 0x000fe20008000000 */
[----:B------:R-:W-:Y:S01]  /*20b20*/  UMOV UR39, UR19 ;  /* 0x0000001300277c82 */ /* 0x000fe20008000000 */
[----:B--2---:R-:W-:Y:S01]  /*20b30*/  IADD3 R239, P6, R239, UR7, RZ ;  /* 0x00000007efef7c10 */ /* 0x004fe2000ffde0ff */
[----:B------:R-:W-:Y:S01]  /*20b40*/  UMOV UR42, UR22 ;  /* 0x00000016002a7c82 */ /* 0x000fe20008000000 */
[----:B------:R-:W-:Y:S01]  /*20b50*/  UMOV UR43, UR23 ;  /* 0x00000017002b7c82 */ /* 0x000fe20008000000 */
[----:B------:R-:W-:Y:S02]  /*20b60*/  IADD3 R240, P1, R240, UR7, RZ ;  /* 0x00000007f0f07c10 */ /* 0x000fe4000ff3e0ff */
[----:B---3--:R-:W-:Y:S02]  /*20b70*/  IADD3.X R243, R243, UR4, RZ, P2, !PT ;  /* 0x00000004f3f37c10 */ /* 0x008fe400097fe4ff */
[----:B------:R-:W-:-:S02]  /*20b80*/  IADD3.X R244, R244, UR4, RZ, P3, !PT ;  /* 0x00000004f4f47c10 */ /* 0x000fc40009ffe4ff */
[----:B------:R-:W-:Y:S01]  /*20b90*/  IADD3.X R2, R2, UR4, RZ, P6, !PT ;  /* 0x0000000402027c10 */ /* 0x000fe2000b7fe4ff */
[----:B------:R-:W-:Y:S01]  /*20ba0*/  STL [R1+0x244], R239 ;  /* 0x000244ef01007387 */ /* 0x000fe20000100800 */
[----:B------:R-:W-:-:S03]  /*20bb0*/  IADD3.X R247, R247, UR4, RZ, P4, !PT ;  /* 0x00000004f7f77c10 */ /* 0x000fc6000a7fe4ff */
[----:B------:R-:W-:Y:S01]  /*20bc0*/  STL [R1+0x23c], R240 ;  /* 0x00023cf001007387 */ /* 0x000fe20000100800 */
[----:B------:R-:W-:-:S03]  /*20bd0*/  IADD3.X R248, R248, UR4, RZ, P5, !PT ;  /* 0x00000004f8f87c10 */ /* 0x000fc6000affe4ff */
[----:B------:R-:W-:Y:S04]  /*20be0*/  STL [R1+0x260], R243 ;  /* 0x000260f301007387 */ /* 0x000fe80000100800 */
[----:B------:R-:W-:Y:S04]  /*20bf0*/  STL [R1+0x258], R244 ;  /* 0x000258f401007387 */ /* 0x000fe80000100800 */
[----:B------:R0:W-:Y:S04]  /*20c00*/  STL [R1+0x240], R2 ;  /* 0x0002400201007387 */ /* 0x0001e80000100800 */
[----:B------:R-:W-:Y:S04]  /*20c10*/  STL [R1+0x250], R247 ;  /* 0x000250f701007387 */ /* 0x000fe80000100800 */
[----:B0-----:R0:W5:Y:S04]  /*20c20*/  LDL.LU R2, [R1+0xd54] ;  /* 0x000d540001027983 */ /* 0x0011680000300800 */
[----:B------:R-:W-:Y:S01]  /*20c30*/  STL [R1+0x248], R248 ;  /* 0x000248f801007387 */ /* 0x000fe20000100800 */
[----:B------:R-:W-:Y:S04]  /*20c40*/  QGMMA.64x64x32.F32.E4M3.E4M3 R56, gdesc[UR36], R56 ;  /* 0x00e00000243879f3 */ /* 0x000fe80008700838 */
[----:B------:R-:W-:Y:S01]  /*20c50*/  QGMMA.64x64x32.F32.E4M3.E4M3 R24, gdesc[UR40], R24 ;  /* 0x00e00000281879f3 */ /* 0x000fe20008700818 */
[----:B------:R-:W-:Y:S01]  /*20c60*/  UMOV UR46, UR10 ;  /* 0x0000000a002e7c82 */ /* 0x000fe20008000000 */
[----:B------:R-:W-:-:S02]  /*20c70*/  UMOV UR47, UR11 ;  /* 0x0000000b002f7c82 */ /* 0x000fc40008000000 */
[----:B------:R-:W-:Y:S01]  /*20c80*/  QGMMA.64x64x32.F32.E4M3.E4M3 R24, gdesc[UR44], R24 ;  /* 0x00e000002c1879f3 */ /* 0x000fe20008700818 */
[----:B----4-:R-:W-:-:S05]  /*20c90*/  IADD3.X R0, R0, UR4, RZ, P1, !PT ;  /* 0x0000000400007c10 */ /* 0x010fca0008ffe4ff */
[----:B------:R1:W-:Y:S04]  /*20ca0*/  STL [R1+0x238], R0 ;  /* 0x0002380001007387 */ /* 0x0003e80000100800 */
[----:B-1----:R0:W5:Y:S01]  /*20cb0*/  LDL.LU R0, [R1+0xd50] ;  /* 0x000d500001007983 */ /* 0x0021620000300800 */
[----:B------:R-:W-:Y:S01]  /*20cc0*/  UMOV UR50, UR14 ;  /* 0x0000000e00327c82 */ /* 0x000fe20008000000 */
[----:B------:R-:W-:Y:S02]  /*20cd0*/  UMOV UR51, UR15 ;  /* 0x0000000f00337c82 */ /* 0x000fe40008000000 */
[----:B------:R-:W-:Y:S01]  /*20ce0*/  QGMMA.64x64x32.F32.E4M3.E4M3 R24, gdesc[UR48], R24 ;  /* 0x00e00000301879f3 */ /* 0x000fe20008700818 */
[----:B------:R-:W-:Y:S01]  /*20cf0*/  UMOV UR54, UR18 ;  /* 0x0000001200367c82 */ /* 0x000fe20008000000 */
[----:B------:R-:W-:-:S02]  /*20d00*/  UMOV UR55, UR19 ;  /* 0x0000001300377c82 */ /* 0x000fc40008000000 */
[----:B------:R-:W-:Y:S03]  /*20d10*/  QGMMA.64x64x32.F32.E4M3.E4M3 R24, gdesc[UR52], R24, gsb0 ;  /* 0x00e00000341879f3 */ /* 0x000fe60008000818 */
[----:B------:R-:W-:Y:S02]  /*20d20*/  WARPGROUP.DEPBAR.LE gsb0, 0x0 ;  /* 0x00008000000079c5 */ /* 0x000fe40000010000 */
[----:B0-----:R-:W-:Y:S05]  /*20d30*/  @P0 BRA `(.L_x_2) ;  /* 0xfffffea000700947 */ /* 0x001fea000383ffff */
.L_x_1:
[----:B------:R-:W2:Y:S01]  /*20d40*/  LDL.LU R7, [R1+0xd4c] ;  /* 0x000d4c0001077983 */ /* 0x000ea20000300800 */
[----:B------:R-:W-:Y:S01]  /*20d50*/  F2FP.SATFINITE.E4M3.F32.PACK_AB_MERGE_C R120, R121, R120, RZ ;  /* 0x000000787978723e */ /* 0x000fe200048070ff */
[C---:B-----5:R-:W-:Y:S01]  /*20d60*/  VIADD R4, R0.reuse, 0x3f ;  /* 0x0000003f00047836 */ /* 0x060fe20000000000 */
[----:B------:R-:W-:Y:S01]  /*20d70*/  F2FP.SATFINITE.E4M3.F32.PACK_AB_MERGE_C R56, R57, R56, RZ ;  /* 0x000000383938723e */ /* 0x000fe200048070ff */
[----:B------:R-:W0:Y:S01]  /*20d80*/  S2R R3, SR_TID.X ;  /* 0x0000000000037919 */ /* 0x000e220000002100 */
[----:B------:R-:W-:Y:S01]  /*20d90*/  VIADD R5, R0, 0x1 ;  /* 0x0000000100057836 */ /* 0x000fe20000000000 */
[----:B------:R-:W-:Y:S01]  /*20da0*/  F2FP.SATFINITE.E4M3.F32.PACK_AB_MERGE_C R88, R89, R88, RZ ;  /* 0x000000585958723e */ /* 0x000fe200048070ff */
[----:B------:R-:W-:Y:S01]  /*20db0*/  ULDC.64 UR26, c[0x0][0x228] ;  /* 0x00008a00001a7ab9 */ /* 0x000fe20000000a00 */
[----:B------:R-:W-:Y:S01]  /*20dc0*/  F2FP.SATFINITE.E4M3.F32.PACK_AB_MERGE_C R24, R25, R24, RZ ;  /* 0x000000181918723e */ /* 0x000fe200048070ff */
[----:B------:R-:W-:Y:S01]  /*20dd0*/  ULDC UR4, c[0x0][0x22c] ;  /* 0x00008b0000047ab9 */ /* 0x000fe20000000800 */
[----:B------:R-:W-:Y:S01]  /*20de0*/  LOP3.LUT R120, R120, 0xffff, RZ, 0xc0, !PT ;  /* 0x0000ffff78787812 */ /* 0x000fe200078ec0ff */
[----:B------:R-:W-:Y:S01]  /*20df0*/  VIADD R10, R0, 0x2 ;  /* 0x00000002000a7836 */ /* 0x000fe20000000000 */
[----:B------:R-:W-:Y:S01]  /*20e00*/  LOP3.LUT R9, R56, 0xffff, RZ, 0xc0, !PT ;  /* 0x0000ffff38097812 */ /* 0x000fe200078ec0ff */
[----:B------:R-:W3:Y:S01]  /*20e10*/  LDL.LU R152, [R1+0xb4] ;  /* 0x0000b40001987983 */ /* 0x000ee20000300800 */
[----:B------:R-:W-:Y:S01]  /*20e20*/  F2FP.SATFINITE.E4M3.F32.PACK_AB_MERGE_C R122, R123, R122, RZ ;  /* 0x0000007a7b7a723e */ /* 0x000fe200048070ff */
[----:B------:R-:W-:Y:S01]  /*20e30*/  ULDC UR24, c[0x0][0x248] ;  /* 0x0000920000187ab9 */ /* 0x000fe20000000800 */
[----:B------:R-:W-:Y:S01]  /*20e40*/  F2FP.SATFINITE.E4M3.F32.PACK_AB_MERGE_C R90, R91, R90, RZ ;  /* 0x0000005a5b5a723e */ /* 0x000fe200048070ff */
[----:B------:R-:W-:Y:S01]  /*20e50*/  ULDC.64 UR6, c[0x0][0x228] ;  /* 0x00008a0000067ab9 */ /* 0x000fe20000000a00 */
[----:B------:R-:W-:Y:S01]  /*20e60*/  F2FP.SATFINITE.E4M3.F32.PACK_AB_MERGE_C R58, R59, R58, RZ ;  /* 0x0000003a3b3a723e */ /* 0x000fe200048070ff */
[----:B------:R-:W-:Y:S01]  /*20e70*/  ULDC.64 UR28, c[0x0][0x228] ;  /* 0x00008a00001c7ab9 */ /* 0x000fe20000000a00 */
[----:B------:R-:W-:Y:S01]  /*20e80*/  ISETP.GE.AND P0, PT, R4, UR27, PT ;  /* 0x0000001b04007c0c */ /* 0x000fe2000bf06270 */
[----:B------:R-:W-:Y:S01]  /*20e90*/  ULDC.64 UR10, c[0x0][0x228] ;  /* 0x00008a00000a7ab9 */ /* 0x000fe20000000a00 */
[----:B------:R-:W-:Y:S01]  /*20ea0*/  ISETP.GE.AND P2, PT, R5, UR4, PT ;  /* 0x0000000405007c0c */ /* 0x000fe2000bf46270 */
[----:B------:R-:W-:Y:S01]  /*20eb0*/  ULDC UR4, c[0x0][0x22c] ;  /* 0x00008b0000047ab9 */ /* 0x000fe20000000800 */
[----:B------:R-:W-:Y:S01]  /*20ec0*/  LOP3.LUT R88, R88, 0xffff, RZ, 0xc0, !PT ;  /* 0x0000ffff58587812 */ /* 0x000fe200078ec0ff */
[----:B------:R-:W-:Y:S01]  /*20ed0*/  ULDC.64 UR8, c[0x0][0x228] ;  /* 0x00008a0000087ab9 */ /* 0x000fe20000000a00 */
[----:B------:R-:W-:Y:S01]  /*20ee0*/  LOP3.LUT R13, R24, 0xffff, RZ, 0xc0, !PT ;  /* 0x0000ffff180d7812 */ /* 0x000fe200078ec0ff */
[----:B------:R-:W-:Y:S01]  /*20ef0*/  ULDC.64 UR14, c[0x0][0x228] ;  /* 0x00008a00000e7ab9 */ /* 0x000fe20000000a00 */
[----:B------:R-:W-:Y:S01]  /*20f00*/  SHF.R.U32.HI R4, RZ, 0x8, R120 ;  /* 0x00000008ff047819 */ /* 0x000fe20000011678 */
[----:B------:R-:W-:Y:S01]  /*20f10*/  ULDC.64 UR12, c[0x0][0x228] ;  /* 0x00008a00000c7ab9 */ /* 0x000fe20000000a00 */
[----:B------:R-:W-:Y:S01]  /*20f20*/  SHF.R.U32.HI R5, RZ, 0x8, R9 ;  /* 0x00000008ff057819 */ /* 0x000fe20000011609 */
[----:B------:R-:W-:Y:S01]  /*20f30*/  ULDC.64 UR18, c[0x0][0x228] ;  /* 0x00008a0000127ab9 */ /* 0x000fe20000000a00 */
[----:B------:R-:W-:Y:S01]  /*20f40*/  F2FP.SATFINITE.E4M3.F32.PACK_AB_MERGE_C R26, R27, R26, RZ ;  /* 0x0000001a1b1a723e */ /* 0x000fe200048070ff */
[----:B------:R-:W-:Y:S01]  /*20f50*/  ULDC.64 UR16, c[0x0][0x228] ;  /* 0x00008a0000107ab9 */ /* 0x000fe20000000a00 */
[----:B------:R-:W-:Y:S01]  /*20f60*/  F2FP.SATFINITE.E4M3.F32.PACK_AB_MERGE_C R37, R37, R36, RZ ;  /* 0x000000242525723e */ /* 0x000fe200048070ff */
[----:B------:R-:W-:Y:S01]  /*20f70*/  ULDC.64 UR22, c[0x0][0x228] ;  /* 0x00008a0000167ab9 */ /* 0x000fe20000000a00 */
[----:B------:R-:W-:Y:S01]  /*20f80*/  LOP3.LUT R122, R122, 0xffff, RZ, 0xc0, !PT ;  /* 0x0000ffff7a7a7812 */ /* 0x000fe200078ec0ff */
[----:B------:R-:W-:Y:S01]  /*20f90*/  ULDC.64 UR20, c[0x0][0x228] ;  /* 0x00008a0000147ab9 */ /* 0x000fe20000000a00 */
[----:B------:R-:W-:Y:S01]  /*20fa0*/  ISETP.GE.AND P3, PT, R10, UR4, PT ;  /* 0x000000040a007c0c */ /* 0x000fe2000bf66270 */
[----:B0-----:R-:W-:Y:S01]  /*20fb0*/  IMAD.SHL.U32 R15, R3, 0x8, RZ ;  /* 0x00000008030f7824 */ /* 0x001fe200078e00ff */
[----:B------:R-:W-:Y:S01]  /*20fc0*/  LOP3.LUT R90, R90, 0xffff, RZ, 0xc0, !PT ;  /* 0x0000ffff5a5a7812 */ /* 0x000fe200078ec0ff */
[----:B------:R-:W-:Y:S01]  /*20fd0*/  ULDC.64 UR4, c[0x0][0x220] ;  /* 0x0000880000047ab9 */ /* 0x000fe20000000a00 */
[----:B------:R-:W-:-:S02]  /*20fe0*/  LOP3.LUT R8, R4, 0xffff, RZ, 0xc0, !PT ;  /* 0x0000ffff04087812 */ /* 0x000fc400078ec0ff */
[----:B------:R-:W-:Y:S02]  /*20ff0*/  LOP3.LUT R5, R5, 0xffff, RZ, 0xc0, !PT ;  /* 0x0000ffff05057812 */ /* 0x000fe400078ec0ff */
[----:B------:R-:W-:Y:S02]  /*21000*/  SHF.R.U32.HI R10, RZ, 0x8, R88 ;  /* 0x00000008ff0a7819 */ /* 0x000fe40000011658 */
[----:B------:R-:W-:Y:S02]  /*21010*/  PRMT R4, R120, 0x3340, R9 ;  /* 0x0000334078047816 */ /* 0x000fe40000000009 */
[----:B------:R-:W-:Y:S02]  /*21020*/  LOP3.LUT R17, R26, 0xffff, RZ, 0xc0, !PT ;  /* 0x0000ffff1a117812 */ /* 0x000fe400078ec0ff */
[----:B------:R-:W-:Y:S02]  /*21030*/  SHF.R.U32.HI R9, RZ, 0x8, R122 ;  /* 0x00000008ff097819 */ /* 0x000fe4000001167a */
[----:B------:R-:W-:-:S02]  /*21040*/  SHF.R.U32.HI R11, RZ, 0x8, R90 ;  /* 0x00000008ff0b7819 */ /* 0x000fc4000001165a */
[----:B------:R-:W-:Y:S02]  /*21050*/  F2FP.SATFINITE.E4M3.F32.PACK_AB_MERGE_C R124, R125, R124, RZ ;  /* 0x0000007c7d7c723e */ /* 0x000fe400048070ff */
[----:B------:R-:W-:Y:S02]  /*21060*/  PRMT R5, R8, 0x3340, R5 ;  /* 0x0000334008057816 */ /* 0x000fe40000000005 */
[----:B------:R-:W-:Y:S02]  /*21070*/  LOP3.LUT R10, R10, 0xffff, RZ, 0xc0, !PT ;  /* 0x0000ffff0a0a7812 */ /* 0x000fe400078ec0ff */
[----:B------:R-:W-:Y:S02]  /*21080*/  F2FP.SATFINITE.E4M3.F32.PACK_AB_MERGE_C R60, R61, R60, RZ ;  /* 0x0000003c3d3c723e */ /* 0x000fe400048070ff */
[----:B------:R-:W-:Y:S02]  /*21090*/  SHF.R.U32.HI R14, RZ, 0x8, R17 ;  /* 0x00000008ff0e7819 */ /* 0x000fe40000011611 */
[----:B------:R-:W-:-:S02]  /*210a0*/  F2FP.SATFINITE.E4M3.F32.PACK_AB_MERGE_C R126, R127, R126, RZ ;  /* 0x0000007e7f7e723e */ /* 0x000fc400048070ff */
[----:B------:R-:W-:Y:S02]  /*210b0*/  F2FP.SATFINITE.E4M3.F32.PACK_AB_MERGE_C R62, R63, R62, RZ ;  /* 0x0000003e3f3e723e */ /* 0x000fe400048070ff */
[----:B------:R-:W-:Y:S02]  /*210c0*/  LOP3.LUT R16, R9, 0xffff, RZ, 0xc0, !PT ;  /* 0x0000ffff09107812 */ /* 0x000fe400078ec0ff */
[----:B------:R-:W-:Y:S02]  /*210d0*/  F2FP.SATFINITE.E4M3.F32.PACK_AB_MERGE_C R92, R93, R92, RZ ;  /* 0x0000005c5d5c723e */ /* 0x000fe400048070ff */
[----:B------:R-:W-:Y:S02]  /*210e0*/  LOP3.LUT R124, R124, 0xffff, RZ, 0xc0, !PT ;  /* 0x0000ffff7c7c7812 */ /* 0x000fe400078ec0ff */
[----:B------:R-:W-:Y:S02]  /*210f0*/  F2FP.SATFINITE.E4M3.F32.PACK_AB_MERGE_C R28, R29, R28, RZ ;  /* 0x0000001c1d1c723e */ /* 0x000fe400048070ff */
[----:B------:R-:W-:-:S02]  /*21100*/  LOP3.LUT R14, R14, 0xffff, RZ, 0xc0, !PT ;  /* 0x0000ffff0e0e7812 */ /* 0x000fc400078ec0ff */
[----:B------:R-:W-:Y:S02]  /*21110*/  F2FP.SATFINITE.E4M3.F32.PACK_AB_MERGE_C R94, R95, R94, RZ ;  /* 0x0000005e5f5e723e */ /* 0x000fe400048070ff */
[----:B------:R-:W-:Y:S02]  /*21120*/  F2FP.SATFINITE.E4M3.F32.PACK_AB_MERGE_C R30, R31, R30, RZ ;  /* 0x0000001e1f1e723e */ /* 0x000fe400048070ff */
[----:B------:R-:W-:Y:S02]  /*21130*/  LOP3.LUT R15, R15, 0x300, RZ, 0xc0, !PT ;  /* 0x000003000f0f7812 */ /* 0x000fe400078ec0ff */
[----:B------:R-:W-:Y:S02]  /*21140*/  LOP3.LUT R126, R126, 0xffff, RZ, 0xc0, !PT ;  /* 0x0000ffff7e7e7812 */ /* 0x000fe400078ec0ff */
[----:B------:R-:W-:Y:S02]  /*21150*/  LOP3.LUT R21, R62, 0xffff, RZ, 0xc0, !PT ;  /* 0x0000ffff3e157812 */ /* 0x000fe400078ec0ff */
[----:B------:R-:W-:-:S02]  /*21160*/  LOP3.LUT R92, R92, 0xffff, RZ, 0xc0, !PT ;  /* 0x0000ffff5c5c7812 */ /* 0x000fc400078ec0ff */
[----:B------:R-:W-:Y:S02]  /*21170*/  LOP3.LUT R19, R28, 0xffff, RZ, 0xc0, !PT ;  /* 0x0000ffff1c137812 */ /* 0x000fe400078ec0ff */
[----:B------:R-:W-:Y:S02]  /*21180*/  LOP3.LUT R94, R94, 0xffff, RZ, 0xc0, !PT ;  /* 0x0000ffff5e5e7812 */ /* 0x000fe400078ec0ff */
[----:B------:R-:W-:Y:S02]  /*21190*/  LOP3.LUT R23, R30, 0xffff, RZ, 0xc0, !PT ;  /* 0x0000ffff1e177812 */ /* 0x000fe400078ec0ff */
[----:B------:R-:W-:Y:S02]  /*211a0*/  SHF.R.U32.HI R18, RZ, 0x8, R92 ;  /* 0x00000008ff127819 */ /* 0x000fe4000001165c */
[----:B------:R-:W-:Y:S02]  /*211b0*/  SHF.R.U32.HI R22, RZ, 0x8, R19 ;  /* 0x00000008ff167819 */ /* 0x000fe40000011613 */
[----:B------:R-:W-:-:S02]  /*211c0*/  F2FP.SATFINITE.E4M3.F32.PACK_AB_MERGE_C R128, R129, R128, RZ ;  /* 0x000000808180723e */ /* 0x000fc400048070ff */
[----:B------:R-:W-:Y:S02]  /*211d0*/  F2FP.SATFINITE.E4M3.F32.PACK_AB_MERGE_C R130, R131, R130, RZ ;  /* 0x000000828382723e */ /* 0x000fe400048070ff */
[----:B------:R-:W-:Y:S02]  /*211e0*/  F2FP.SATFINITE.E4M3.F32.PACK_AB_MERGE_C R96, R97, R96, RZ ;  /* 0x000000606160723e */ /* 0x000fe400048070ff */
[----:B------:R-:W-:Y:S02]  /*211f0*/  F2FP.SATFINITE.E4M3.F32.PACK_AB_MERGE_C R32, R33, R32, RZ ;  /* 0x000000202120723e */ /* 0x000fe400048070ff */
[----:B------:R-:W-:Y:S02]  /*21200*/  F2FP.SATFINITE.E4M3.F32.PACK_AB_MERGE_C R64, R65, R64, RZ ;  /* 0x000000404140723e */ /* 0x000fe400048070ff */
[----:B------:R-:W-:Y:S02]  /*21210*/  LOP3.LUT R128, R128, 0xffff, RZ, 0xc0, !PT ;  /* 0x0000ffff80807812 */ /* 0x000fe400078ec0ff */
[----:B------:R-:W-:-:S02]  /*21220*/  F2FP.SATFINITE.E4M3.F32.PACK_AB_MERGE_C R66, R67, R66, RZ ;  /* 0x000000424342723e */ /* 0x000fc400048070ff */
[----:B------:R-:W-:Y:S02]  /*21230*/  LOP3.LUT R130, R130, 0xffff, RZ, 0xc0, !PT ;  /* 0x0000ffff82827812 */ /* 0x000fe400078ec0ff */
[----:B------:R-:W-:Y:S02]  /*21240*/  LOP3.LUT R96, R96, 0xffff, RZ, 0xc0, !PT ;  /* 0x0000ffff60607812 */ /* 0x000fe400078ec0ff */
[----:B------:R-:W-:Y:S02]  /*21250*/  F2FP.SATFINITE.E4M3.F32.PACK_AB_MERGE_C R98, R99, R98, RZ ;  /* 0x000000626362723e */ /* 0x000fe400048070ff */
[----:B------:R-:W-:Y:S02]  /*21260*/  F2FP.SATFINITE.E4M3.F32.PACK_AB_MERGE_C R34, R35, R34, RZ ;  /* 0x000000222322723e */ /* 0x000fe400048070ff */
[----:B------:R-:W-:Y:S02]  /*21270*/  SHF.R.U32.HI R24, RZ, 0x8, R128 ;  /* 0x00000008ff187819 */ /* 0x000fe40000011680 */
[----:B------:R-:W-:-:S02]  /*21280*/  LOP3.LUT R29, R66, 0xffff, RZ, 0xc0, !PT ;  /* 0x0000ffff421d7812 */ /* 0x000fc400078ec0ff */
[----:B------:R-:W-:Y:S02]  /*21290*/  SHF.R.U32.HI R26, RZ, 0x8, R96 ;  /* 0x00000008ff1a7819 */ /* 0x000fe40000011660 */
[----:B------:R-:W-:Y:S02]  /*212a0*/  LOP3.LUT R98, R98, 0xffff, RZ, 0xc0, !PT ;  /* 0x0000ffff62627812 */ /* 0x000fe400078ec0ff */
[----:B------:R-:W-:Y:S02]  /*212b0*/  LOP3.LUT R31, R34, 0xffff, RZ, 0xc0, !PT ;  /* 0x0000ffff221f7812 */ /* 0x000fe400078ec0ff */
[----:B------:R-:W-:Y:S02]  /*212c0*/  LOP3.LUT R33, R24, 0xffff, RZ, 0xc0, !PT ;  /* 0x0000ffff18217812 */ /* 0x000fe400078ec0ff */
[----:B------:R-:W-:Y:S02]  /*212d0*/  F2FP.SATFINITE.E4M3.F32.PACK_AB_MERGE_C R132, R133, R132, RZ ;  /* 0x000000848584723e */ /* 0x000fe400048070ff */
[----:B------:R-:W-:-:S02]  /*212e0*/  F2FP.SATFINITE.E4M3.F32.PACK_AB_MERGE_C R68, R69, R68, RZ ;  /* 0x000000444544723e */ /* 0x000fc400048070ff */
[----:B------:R-:W-:Y:S02]  /*212f0*/  F2FP.SATFINITE.E4M3.F32.PACK_AB_MERGE_C R134, R135, R134, RZ ;  /* 0x000000868786723e */ /* 0x000fe400048070ff */
[----:B------:R-:W-:Y:S02]  /*21300*/  SHF.R.U32.HI R27, RZ, 0x8, R98 ;  /* 0x00000008ff1b7819 */ /* 0x000fe40000011662 */
[----:B------:R-:W-:Y:S02]  /*21310*/  F2FP.SATFINITE.E4M3.F32.PACK_AB_MERGE_C R100, R101, R100, RZ ;  /* 0x000000646564723e */ /* 0x000fe400048070ff */
[----:B------:R-:W-:Y:S02]  /*21320*/  F2FP.SATFINITE.E4M3.F32.PACK_AB_MERGE_C R40, R41, R40, RZ ;  /* 0x000000282928723e */ /* 0x000fe400048070ff */
[----:B------:R-:W-:Y:S02]  /*21330*/  LOP3.LUT R132, R132, 0xffff, RZ, 0xc0, !PT ;  /* 0x0000ffff84847812 */ /* 0x000fe400078ec0ff */
[----:B------:R-:W-:-:S02]  /*21340*/  F2FP.SATFINITE.E4M3.F32.PACK_AB_MERGE_C R70, R71, R70, RZ ;  /* 0x000000464746723e */ /* 0x000fc400048070ff */
[----:B------:R-:W-:Y:S02]  /*21350*/  LOP3.LUT R134, R134, 0xffff, RZ, 0xc0, !PT ;  /* 0x0000ffff86867812 */ /* 0x000fe400078ec0ff */
[----:B------:R-:W-:Y:S02]  /*21360*/  F2FP.SATFINITE.E4M3.F32.PACK_AB_MERGE_C R38, R39, R38, RZ ;  /* 0x000000262726723e */ /* 0x000fe400048070ff */
[----:B------:R-:W-:Y:S02]  /*21370*/  LOP3.LUT R100, R100, 0xffff, RZ, 0xc0, !PT ;  /* 0x0000ffff64647812 */ /* 0x000fe400078ec0ff */
[----:B------:R-:W-:Y:S02]  /*21380*/  F2FP.SATFINITE.E4M3.F32.PACK_AB_MERGE_C R102, R103, R102, RZ ;  /* 0x000000666766723e */ /* 0x000fe400048070ff */
[----:B------:R-:W-:Y:S02]  /*21390*/  F2FP.SATFINITE.E4M3.F32.PACK_AB_MERGE_C R42, R43, R42, RZ ;  /* 0x0000002a2b2a723e */ /* 0x000fe400048070ff */
[----:B------:R-:W-:-:S02]  /*213a0*/  LOP3.LUT R102, R102, 0xffff, RZ, 0xc0, !PT ;  /* 0x0000ffff66667812 */ /* 0x000fc400078ec0ff */
[----:B------:R-:W-:Y:S02]  /*213b0*/  F2FP.SATFINITE.E4M3.F32.PACK_AB_MERGE_C R44, R45, R44, RZ ;  /* 0x0000002c2d2c723e */ /* 0x000fe400048070ff */
[----:B------:R-:W-:Y:S02]  /*213c0*/  F2FP.SATFINITE.E4M3.F32.PACK_AB_MERGE_C R46, R47, R46, RZ ;  /* 0x0000002e2f2e723e */ /* 0x000fe400048070ff */
[----:B------:R-:W-:Y:S02]  /*213d0*/  F2FP.SATFINITE.E4M3.F32.PACK_AB_MERGE_C R136, R137, R136, RZ ;  /* 0x000000888988723e */ /* 0x000fe400048070ff */
[----:B------:R-:W-:Y:S02]  /*213e0*/  F2FP.SATFINITE.E4M3.F32.PACK_AB_MERGE_C R72, R73, R72, RZ ;  /* 0x000000484948723e */ /* 0x000fe400048070ff */
[----:B------:R-:W-:Y:S02]  /*213f0*/  F2FP.SATFINITE.E4M3.F32.PACK_AB_MERGE_C R138, R139, R138, RZ ;  /* 0x0000008a8b8a723e */ /* 0x000fe400048070ff */
[----:B------:R-:W-:-:S02]  /*21400*/  F2FP.SATFINITE.E4M3.F32.PACK_AB_MERGE_C R104, R105, R104, RZ ;  /* 0x000000686968723e */ /* 0x000fc400048070ff */
[----:B------:R-:W-:Y:S02]  /*21410*/  LOP3.LUT R136, R136, 0xffff, RZ, 0xc0, !PT ;  /* 0x0000ffff88887812 */ /* 0x000fe400078ec0ff */
[----:B------:R-:W-:Y:S02]  /*21420*/  F2FP.SATFINITE.E4M3.F32.PACK_AB_MERGE_C R74, R75, R74, RZ ;  /* 0x0000004a4b4a723e */ /* 0x000fe400048070ff */
[----:B------:R-:W-:Y:S02]  /*21430*/  LOP3.LUT R138, R138, 0xffff, RZ, 0xc0, !PT ;  /* 0x0000ffff8a8a7812 */ /* 0x000fe400078ec0ff */
[----:B------:R-:W-:Y:S02]  /*21440*/  LOP3.LUT R104, R104, 0xffff, RZ, 0xc0, !PT ;  /* 0x0000ffff68687812 */ /* 0x000fe400078ec0ff */
[----:B------:R-:W-:Y:S02]  /*21450*/  F2FP.SATFINITE.E4M3.F32.PACK_AB_MERGE_C R106, R107, R106, RZ ;  /* 0x0000006a6b6a723e */ /* 0x000fe400048070ff */
[----:B------:R-:W-:-:S02]  /*21460*/  F2FP.SATFINITE.E4M3.F32.PACK_AB_MERGE_C R52, R53, R52, RZ ;  /* 0x000000343534723e */ /* 0x000fc400048070ff */
[----:B------:R-:W-:Y:S02]  /*21470*/  LOP3.LUT R106, R106, 0xffff, RZ, 0xc0, !PT ;  /* 0x0000ffff6a6a7812 */ /* 0x000fe400078ec0ff */
        /* <DEDUP_REMOVED lines=17> */
[----:B------:R-:W-:Y:S02]  /*21590*/  F2FP.SATFINITE.E4M3.F32.PACK_AB_MERGE_C R148, R149, R148, RZ ;  /* 0x000000949594723e */ /* 0x000fe400048070ff */
[----:B------:R-:W-:Y:S02]  /*215a0*/  F2FP.SATFINITE.E4M3.F32.PACK_AB_MERGE_C R84, R85, R84, RZ ;  /* 0x000000545554723e */ /* 0x000fe400048070ff */
[----:B------:R-:W-:Y:S02]  /*215b0*/  F2FP.SATFINITE.E4M3.F32.PACK_AB_MERGE_C R114, R115, R114, RZ ;  /* 0x000000727372723e */ /* 0x000fe400048070ff */
[----:B------:R-:W-:Y:S02]  /*215c0*/  F2FP.SATFINITE.E4M3.F32.PACK_AB_MERGE_C R150, R151, R150, RZ ;  /* 0x000000969796723e */ /* 0x000fe400048070ff */
[----:B------:R-:W-:Y:S02]  /*215d0*/  F2FP.SATFINITE.E4M3.F32.PACK_AB_MERGE_C R118, R119, R118, RZ ;  /* 0x000000767776723e */ /* 0x000fe400048070ff */
[----:B------:R-:W-:-:S02]  /*215e0*/  F2FP.SATFINITE.E4M3.F32.PACK_AB_MERGE_C R86, R87, R86, RZ ;  /* 0x000000565756723e */ /* 0x000fc400048070ff */
[----:B------:R-:W-:Y:S02]  /*215f0*/  F2FP.SATFINITE.E4M3.F32.PACK_AB_MERGE_C R116, R117, R116, RZ ;  /* 0x000000747574723e */ /* 0x000fe400048070ff */
[----:B--2---:R-:W-:Y:S01]  /*21600*/  LOP3.LUT R6, R7, 0xf0, RZ, 0xc0, !PT ;  /* 0x000000f007067812 */ /* 0x004fe200078ec0ff */
[----:B------:R-:W-:-:S05]  /*21610*/  IMAD.SHL.U32 R7, R3, 0x40, RZ ;  /* 0x0000004003077824 */ /* 0x000fca00078e00ff */
[----:B------:R-:W-:-:S04]  /*21620*/  LOP3.LUT R7, R7, 0x400, RZ, 0xc0, !PT ;  /* 0x0000040007077812 */ /* 0x000fc800078ec0ff */
[----:B------:R-:W-:Y:S02]  /*21630*/  IADD3 R36, R7, UR58, R6 ;  /* 0x0000003a07247c10 */ /* 0x000fe4000fffe006 */
[----:B------:R-:W-:Y:S02]  /*21640*/  LOP3.LUT R7, R58, 0xffff, RZ, 0xc0, !PT ;  /* 0x0000ffff3a077812 */ /* 0x000fe400078ec0ff */
[--C-:B------:R-:W-:Y:S02]  /*21650*/  PRMT R6, R88, 0x3340, R13.reuse ;  /* 0x0000334058067816 */ /* 0x100fe4000000000d */
[----:B------:R-:W-:Y:S02]  /*21660*/  SHF.R.U32.HI R13, RZ, 0x8, R13 ;  /* 0x00000008ff0d7819 */ /* 0x000fe4000001160d */
[----:B------:R-:W-:Y:S02]  /*21670*/  SHF.R.U32.HI R12, RZ, 0x8, R7 ;  /* 0x00000008ff0c7819 */ /* 0x000fe40000011607 */
[----:B------:R-:W-:-:S02]  /*21680*/  LOP3.LUT R13, R13, 0xffff, RZ, 0xc0, !PT ;  /* 0x0000ffff0d0d7812 */ /* 0x000fc400078ec0ff */
[----:B------:R-:W-:Y:S02]  /*21690*/  PRMT R8, R122, 0x3340, R7 ;  /* 0x000033407a087816 */ /* 0x000fe40000000007 */
[----:B------:R-:W-:Y:S02]  /*216a0*/  PRMT R7, R90, 0x3340, R17 ;  /* 0x000033405a077816 */ /* 0x000fe40000000011 */
[----:B------:R-:W-:Y:S02]  /*216b0*/  LOP3.LUT R9, R12, 0xffff, RZ, 0xc0, !PT ;  /* 0x0000ffff0c097812 */ /* 0x000fe400078ec0ff */
[----:B------:R-:W-:Y:S02]  /*216c0*/  LOP3.LUT R17, R11, 0xffff, RZ, 0xc0, !PT ;  /* 0x0000ffff0b117812 */ /* 0x000fe400078ec0ff */
[----:B------:R-:W-:Y:S02]  /*216d0*/  PRMT R11, R10, 0x3340, R13 ;  /* 0x000033400a0b7816 */ /* 0x000fe4000000000d */
[----:B------:R-:W-:-:S02]  /*216e0*/  LOP3.LUT R13, R60, 0xffff, RZ, 0xc0, !PT ;  /* 0x0000ffff3c0d7812 */ /* 0x000fc400078ec0ff */
[----:B------:R-:W-:Y:S02]  /*216f0*/  PRMT R9, R16, 0x3340, R9 ;  /* 0x0000334010097816 */ /* 0x000fe40000000009 */
[----:B------:R-:W-:Y:S02]  /*21700*/  SHF.R.U32.HI R16, RZ, 0x8, R124 ;  /* 0x00000008ff107819 */ /* 0x000fe4000001167c */
[----:B------:R-:W-:Y:S02]  /*21710*/  PRMT R10, R17, 0x3340, R14 ;  /* 0x00003340110a7816 */ /* 0x000fe4000000000e */
[----:B------:R-:W-:Y:S01]  /*21720*/  SHF.R.U32.HI R20, RZ, 0x8, R13 ;  /* 0x00000008ff147819 */ /* 0x000fe2000001160d */
[----:B------:R-:W-:Y:S01]  /*21730*/  IMAD.IADD R36, R15, 0x1, R36 ;  /* 0x000000010f247824 */ /* 0x000fe200078e0224 */
[----:B------:R-:W-:Y:S02]  /*21740*/  SHF.R.U32.HI R17, RZ, 0x8, R126 ;  /* 0x00000008ff117819 */ /* 0x000fe4000001167e */
[----:B------:R-:W-:-:S02]  /*21750*/  PRMT R14, R126, 0x3340, R21 ;  /* 0x000033407e0e7816 */ /* 0x000fc40000000015 */
[----:B------:R-:W-:Y:S02]  /*21760*/  SHF.R.U32.HI R21, RZ, 0x8, R21 ;  /* 0x00000008ff157819 */ /* 0x000fe40000011615 */
[----:B------:R-:W-:Y:S02]  /*21770*/  PRMT R15, R124, 0x3340, R13 ;  /* 0x000033407c0f7816 */ /* 0x000fe4000000000d */
[----:B------:R-:W-:Y:S02]  /*21780*/  LOP3.LUT R25, R16, 0xffff, RZ, 0xc0, !PT ;  /* 0x0000ffff10197812 */ /* 0x000fe400078ec0ff */
[----:B------:R-:W-:Y:S02]  /*21790*/  PRMT R13, R92, 0x3340, R19 ;  /* 0x000033405c0d7816 */ /* 0x000fe40000000013 */
[----:B------:R-:W-:Y:S02]  /*217a0*/  LOP3.LUT R16, R20, 0xffff, RZ, 0xc0, !PT ;  /* 0x0000ffff14107812 */ /* 0x000fe400078ec0ff */
[----:B------:R-:W-:-:S02]  /*217b0*/  SHF.R.U32.HI R19, RZ, 0x8, R94 ;  /* 0x00000008ff137819 */ /* 0x000fc4000001165e */
[--C-:B------:R-:W-:Y:S02]  /*217c0*/  PRMT R12, R94, 0x3340, R23.reuse ;  /* 0x000033405e0c7816 */ /* 0x100fe40000000017 */
[----:B------:R-:W-:Y:S02]  /*217d0*/  LOP3.LUT R20, R17, 0xffff, RZ, 0xc0, !PT ;  /* 0x0000ffff11147812 */ /* 0x000fe400078ec0ff */
[----:B------:R-:W-:Y:S02]  /*217e0*/  SHF.R.U32.HI R23, RZ, 0x8, R23 ;  /* 0x00000008ff177819 */ /* 0x000fe40000011617 */
[----:B------:R-:W-:Y:S02]  /*217f0*/  LOP3.LUT R17, R21, 0xffff, RZ, 0xc0, !PT ;  /* 0x0000ffff15117812 */ /* 0x000fe400078ec0ff */
[----:B------:R-:W-:Y:S02]  /*21800*/  LOP3.LUT R21, R18, 0xffff, RZ, 0xc0, !PT ;  /* 0x0000ffff12157812 */ /* 0x000fe400078ec0ff */
[----:B------:R-:W-:-:S02]  /*21810*/  LOP3.LUT R18, R22, 0xffff, RZ, 0xc0, !PT ;  /* 0x0000ffff16127812 */ /* 0x000fc400078ec0ff */
[----:B------:R-:W-:Y:S02]  /*21820*/  LOP3.LUT R22, R19, 0xffff, RZ, 0xc0, !PT ;  /* 0x0000ffff13167812 */ /* 0x000fe400078ec0ff */
[----:B------:R-:W-:Y:S02]  /*21830*/  LOP3.LUT R19, R23, 0xffff, RZ, 0xc0, !PT ;  /* 0x0000ffff17137812 */ /* 0x000fe400078ec0ff */
[----:B------:R-:W-:Y:S02]  /*21840*/  LOP3.LUT R23, R32, 0xffff, RZ, 0xc0, !PT ;  /* 0x0000ffff20177812 */ /* 0x000fe400078ec0ff */
[----:B------:R-:W-:Y:S02]  /*21850*/  PRMT R18, R21, 0x3340, R18 ;  /* 0x0000334015127816 */ /* 0x000fe40000000012 */
[----:B------:R-:W-:Y:S02]  /*21860*/  PRMT R16, R25, 0x3340, R16 ;  /* 0x0000334019107816 */ /* 0x000fe40000000010 */
[----:B------:R-:W-:-:S02]  /*21870*/  LOP3.LUT R21, R64, 0xffff, RZ, 0xc0, !PT ;  /* 0x0000ffff40157812 */ /* 0x000fc400078ec0ff */
[----:B------:R-:W-:Y:S02]  /*21880*/  SHF.R.U32.HI R25, RZ, 0x8, R130 ;  /* 0x00000008ff197819 */ /* 0x000fe40000011682 */
[----:B------:R-:W-:Y:S02]  /*21890*/  SHF.R.U32.HI R30, RZ, 0x8, R23 ;  /* 0x00000008ff1e7819 */ /* 0x000fe40000011617 */
[----:B------:R-:W-:Y:S02]  /*218a0*/  PRMT R17, R20, 0x3340, R17 ;  /* 0x0000334014117816 */ /* 0x000fe40000000011 */
[--C-:B------:R-:W-:Y:S02]  /*218b0*/  PRMT R20, R128, 0x3340, R21.reuse ;  /* 0x0000334080147816 */ /* 0x100fe40000000015 */
[----:B------:R-:W-:Y:S02]  /*218c0*/  SHF.R.U32.HI R28, RZ, 0x8, R21 ;  /* 0x00000008ff1c7819 */ /* 0x000fe40000011615 */
[----:B------:R-:W-:-:S02]  /*218d0*/  PRMT R19, R22, 0x3340, R19 ;  /* 0x0000334016137816 */ /* 0x000fc40000000013 */
[--C-:B------:R-:W-:Y:S02]  /*218e0*/  PRMT R21, R130, 0x3340, R29.reuse ;  /* 0x0000334082157816 */ /* 0x100fe4000000001d */
[----:B------:R-:W-:Y:S02]  /*218f0*/  LOP3.LUT R24, R25, 0xffff, RZ, 0xc0, !PT ;  /* 0x0000ffff19187812 */ /* 0x000fe400078ec0ff */
[----:B------:R-:W-:Y:S02]  /*21900*/  SHF.R.U32.HI R29, RZ, 0x8, R29 ;  /* 0x00000008ff1d7819 */ /* 0x000fe4000001161d */
[----:B------:R-:W-:Y:S02]  /*21910*/  PRMT R22, R96, 0x3340, R23 ;  /* 0x0000334060167816 */ /* 0x000fe40000000017 */
[----:B------:R-:W-:Y:S02]  /*21920*/  LOP3.LUT R25, R26, 0xffff, RZ, 0xc0, !PT ;  /* 0x0000ffff1a197812 */ /* 0x000fe400078ec0ff */
[----:B------:R-:W-:-:S02]  /*21930*/  LOP3.LUT R30, R30, 0xffff, RZ, 0xc0, !PT ;  /* 0x0000ffff1e1e7812 */ /* 0x000fc400078ec0ff */
[--C-:B------:R-:W-:Y:S02]  /*21940*/  PRMT R23, R98, 0x3340, R31.reuse ;  /* 0x0000334062177816 */ /* 0x100fe4000000001f */
[----:B------:R-:W-:Y:S02]  /*21950*/  SHF.R.U32.HI R31, RZ, 0x8, R31 ;  /* 0x00000008ff1f7819 */ /* 0x000fe4000001161f */
[----:B------:R-:W-:Y:S02]  /*21960*/  LOP3.LUT R28, R28, 0xffff, RZ, 0xc0, !PT ;  /* 0x0000ffff1c1c7812 */ /* 0x000fe400078ec0ff */
[----:B------:R-:W-:Y:S02]  /*21970*/  LOP3.LUT R29, R29, 0xffff, RZ, 0xc0, !PT ;  /* 0x0000ffff1d1d7812 */ /* 0x000fe400078ec0ff */
[----:B------:R-:W-:Y:S02]  /*21980*/  PRMT R41, R25, 0x3340, R30 ;  /* 0x0000334019297816 */ /* 0x000fe4000000001e */
[----:B------:R-:W-:-:S02]  /*21990*/  LOP3.LUT R25, R68, 0xffff, RZ, 0xc0, !PT ;  /* 0x0000ffff44197812 */ /* 0x000fc400078ec0ff */
[----:B------:R-:W-:Y:S02]  /*219a0*/  LOP3.LUT R26, R27, 0xffff, RZ, 0xc0, !PT ;  /* 0x0000ffff1b1a7812 */ /* 0x000fe400078ec0ff */
[----:B------:R-:W-:Y:S02]  /*219b0*/  LOP3.LUT R31, R31, 0xffff, RZ, 0xc0, !PT ;  /* 0x0000ffff1f1f7812 */ /* 0x000fe400078ec0ff */
[----:B------:R-:W-:Y:S02]  /*219c0*/  LOP3.LUT R27, R37, 0xffff, RZ, 0xc0, !PT ;  /* 0x0000ffff251b7812 */ /* 0x000fe400078ec0ff */
[----:B------:R-:W-:Y:S02]  /*219d0*/  PRMT R39, R33, 0x3340, R28 ;  /* 0x0000334021277816 */ /* 0x000fe4000000001c */
[----:B------:R-:W-:Y:S02]  /*219e0*/  PRMT R56, R24, 0x3340, R29 ;  /* 0x0000334018387816 */ /* 0x000fe4000000001d */
[----:B------:R-:W-:-:S02]  /*219f0*/  SHF.R.U32.HI R24, RZ, 0x8, R132 ;  /* 0x00000008ff187819 */ /* 0x000fc40000011684 */
[--C-:B------:R-:W-:Y:S02]  /*21a00*/  PRMT R37, R132, 0x3340, R25.reuse ;  /* 0x0000334084257816 */ /* 0x100fe40000000019 */
[----:B------:R-:W-:Y:S02]  /*21a10*/  SHF.R.U32.HI R28, RZ, 0x8, R25 ;  /* 0x00000008ff1c7819 */ /* 0x000fe40000011619 */
[----:B------:R-:W-:Y:S02]  /*21a20*/  PRMT R58, R26, 0x3340, R31 ;  /* 0x000033401a3a7816 */ /* 0x000fe4000000001f */
[----:B------:R-:W-:Y:S02]  /*21a30*/  LOP3.LUT R29, R70, 0xffff, RZ, 0xc0, !PT ;  /* 0x0000ffff461d7812 */ /* 0x000fe400078ec0ff */
[----:B------:R-:W-:Y:S02]  /*21a40*/  SHF.R.U32.HI R25, RZ, 0x8, R134 ;  /* 0x00000008ff197819 */ /* 0x000fe40000011686 */
[----:B------:R-:W-:-:S02]  /*21a50*/  SHF.R.U32.HI R26, RZ, 0x8, R100 ;  /* 0x00000008ff1a7819 */ /* 0x000fc40000011664 */
[----:B------:R-:W-:Y:S02]  /*21a60*/  SHF.R.U32.HI R30, RZ, 0x8, R27 ;  /* 0x00000008ff1e7819 */ /* 0x000fe4000001161b */
[----:B------:R-:W-:Y:S02]  /*21a70*/  LOP3.LUT R31, R38, 0xffff, RZ, 0xc0, !PT ;  /* 0x0000ffff261f7812 */ /* 0x000fe400078ec0ff */
[----:B------:R-:W-:Y:S02]  /*21a80*/  LOP3.LUT R33, R24, 0xffff, RZ, 0xc0, !PT ;  /* 0x0000ffff18217812 */ /* 0x000fe400078ec0ff */
[--C-:B------:R-:W-:Y:S02]  /*21a90*/  PRMT R43, R134, 0x3340, R29.reuse ;  /* 0x00003340862b7816 */ /* 0x100fe4000000001d */
[----:B------:R-:W-:Y:S02]  /*21aa0*/  LOP3.LUT R24, R25, 0xffff, RZ, 0xc0, !PT ;  /* 0x0000ffff19187812 */ /* 0x000fe400078ec0ff */
[----:B------:R-:W-:-:S02]  /*21ab0*/  SHF.R.U32.HI R29, RZ, 0x8, R29 ;  /* 0x00000008ff1d7819 */ /* 0x000fc4000001161d */
[----:B------:R-:W-:Y:S02]  /*21ac0*/  LOP3.LUT R25, R26, 0xffff, RZ, 0xc0, !PT ;  /* 0x0000ffff1a197812 */ /* 0x000fe400078ec0ff */
[----:B------:R-:W-:Y:S02]  /*21ad0*/  LOP3.LUT R30, R30, 0xffff, RZ, 0xc0, !PT ;  /* 0x0000ffff1e1e7812 */ /* 0x000fe400078ec0ff */
[----:B------:R-:W-:Y:S02]  /*21ae0*/  PRMT R45, R100, 0x3340, R27 ;  /* 0x00003340642d7816 */ /* 0x000fe4000000001b */
[--C-:B------:R-:W-:Y:S02]  /*21af0*/  PRMT R47, R102, 0x3340, R31.reuse ;  /* 0x00003340662f7816 */ /* 0x100fe4000000001f */
[----:B------:R-:W-:Y:S02]  /*21b00*/  SHF.R.U32.HI R27, RZ, 0x8, R102 ;  /* 0x00000008ff1b7819 */ /* 0x000fe40000011666 */
[----:B------:R-:W-:-:S02]  /*21b10*/  SHF.R.U32.HI R31, RZ, 0x8, R31 ;  /* 0x00000008ff1f7819 */ /* 0x000fc4000001161f */
[----:B------:R-:W-:Y:S02]  /*21b20*/  LOP3.LUT R28, R28, 0xffff, RZ, 0xc0, !PT ;  /* 0x0000ffff1c1c7812 */ /* 0x000fe400078ec0ff */
[----:B------:R-:W-:Y:S02]  /*21b30*/  LOP3.LUT R29, R29, 0xffff, RZ, 0xc0, !PT ;  /* 0x0000ffff1d1d7812 */ /* 0x000fe400078ec0ff */
[----:B------:R-:W-:Y:S02]  /*21b40*/  PRMT R62, R25, 0x3340, R30 ;  /* 0x00003340193e7816 */ /* 0x000fe4000000001e */
[----:B------:R-:W-:Y:S02]  /*21b50*/  LOP3.LUT R25, R72, 0xffff, RZ, 0xc0, !PT ;  /* 0x0000ffff48197812 */ /* 0x000fe400078ec0ff */
[----:B------:R-:W-:Y:S02]  /*21b60*/  LOP3.LUT R26, R27, 0xffff, RZ, 0xc0, !PT ;  /* 0x0000ffff1b1a7812 */ /* 0x000fe400078ec0ff */
[----:B------:R-:W-:-:S02]  /*21b70*/  LOP3.LUT R31, R31, 0xffff, RZ, 0xc0, !PT ;  /* 0x0000ffff1f1f7812 */ /* 0x000fc400078ec0ff */
[----:B------:R-:W-:Y:S02]  /*21b80*/  LOP3.LUT R27, R40, 0xffff, RZ, 0xc0, !PT ;  /* 0x0000ffff281b7812 */ /* 0x000fe400078ec0ff */
[----:B------:R-:W-:Y:S02]  /*21b90*/  PRMT R38, R33, 0x3340, R28 ;  /* 0x0000334021267816 */ /* 0x000fe4000000001c */
[----:B------:R-:W-:Y:S02]  /*21ba0*/  PRMT R60, R24, 0x3340, R29 ;  /* 0x00003340183c7816 */ /* 0x000fe4000000001d */
[----:B------:R-:W-:Y:S02]  /*21bb0*/  SHF.R.U32.HI R24, RZ, 0x8, R136 ;  /* 0x00000008ff187819 */ /* 0x000fe40000011688 */
[--C-:B------:R-:W-:Y:S02]  /*21bc0*/  PRMT R40, R136, 0x3340, R25.reuse ;  /* 0x0000334088287816 */ /* 0x100fe40000000019 */
[----:B------:R-:W-:-:S02]  /*21bd0*/  SHF.R.U32.HI R28, RZ, 0x8, R25 ;  /* 0x00000008ff1c7819 */ /* 0x000fc40000011619 */
[----:B------:R-:W-:Y:S02]  /*21be0*/  PRMT R64, R26, 0x3340, R31 ;  /* 0x000033401a407816 */ /* 0x000fe4000000001f */
[----:B------:R-:W-:Y:S02]  /*21bf0*/  LOP3.LUT R29, R74, 0xffff, RZ, 0xc0, !PT ;  /* 0x0000ffff4a1d7812 */ /* 0x000fe400078ec0ff */
[----:B------:R-:W-:Y:S02]  /*21c00*/  SHF.R.U32.HI R25, RZ, 0x8, R138 ;  /* 0x00000008ff197819 */ /* 0x000fe4000001168a */
[----:B------:R-:W-:Y:S02]  /*21c10*/  SHF.R.U32.HI R26, RZ, 0x8, R104 ;  /* 0x00000008ff1a7819 */ /* 0x000fe40000011668 */
[----:B------:R-:W-:Y:S02]  /*21c20*/  SHF.R.U32.HI R30, RZ, 0x8, R27 ;  /* 0x00000008ff1e7819 */ /* 0x000fe4000001161b */
[----:B------:R-:W-:-:S02]  /*21c30*/  LOP3.LUT R31, R42, 0xffff, RZ, 0xc0, !PT ;  /* 0x0000ffff2a1f7812 */ /* 0x000fc400078ec0ff */
[----:B------:R-:W-:Y:S02]  /*21c40*/  LOP3.LUT R33, R24, 0xffff, RZ, 0xc0, !PT ;  /* 0x0000ffff18217812 */ /* 0x000fe400078ec0ff */
[--C-:B------:R-:W-:Y:S02]  /*21c50*/  PRMT R42, R138, 0x3340, R29.reuse ;  /* 0x000033408a2a7816 */ /* 0x100fe4000000001d */
[----:B------:R-:W-:Y:S02]  /*21c60*/  LOP3.LUT R24, R25, 0xffff, RZ, 0xc0, !PT ;  /* 0x0000ffff19187812 */ /* 0x000fe400078ec0ff */
[----:B------:R-:W-:Y:S02]  /*21c70*/  SHF.R.U32.HI R29, RZ, 0x8, R29 ;  /* 0x00000008ff1d7819 */ /* 0x000fe4000001161d */
[----:B------:R-:W-:Y:S02]  /*21c80*/  LOP3.LUT R25, R26, 0xffff, RZ, 0xc0, !PT ;  /* 0x0000ffff1a197812 */ /* 0x000fe400078ec0ff */
[----:B------:R-:W-:-:S02]  /*21c90*/  LOP3.LUT R30, R30, 0xffff, RZ, 0xc0, !PT ;  /* 0x0000ffff1e1e7812 */ /* 0x000fc400078ec0ff */
[----:B------:R-:W-:Y:S02]  /*21ca0*/  PRMT R53, R104, 0x3340, R27 ;  /* 0x0000334068357816 */ /* 0x000fe4000000001b */
[--C-:B------:R-:W-:Y:S02]  /*21cb0*/  PRMT R55, R106, 0x3340, R31.reuse ;  /* 0x000033406a377816 */ /* 0x100fe4000000001f */
[----:B------:R-:W-:Y:S02]  /*21cc0*/  SHF.R.U32.HI R27, RZ, 0x8, R106 ;  /* 0x00000008ff1b7819 */ /* 0x000fe4000001166a */
[----:B------:R-:W-:Y:S02]  /*21cd0*/  SHF.R.U32.HI R31, RZ, 0x8, R31 ;  /* 0x00000008ff1f7819 */ /* 0x000fe4000001161f */
[----:B------:R-:W-:Y:S02]  /*21ce0*/  LOP3.LUT R28, R28, 0xffff, RZ, 0xc0, !PT ;  /* 0x0000ffff1c1c7812 */ /* 0x000fe400078ec0ff */
[----:B------:R-:W-:-:S02]  /*21cf0*/  LOP3.LUT R29, R29, 0xffff, RZ, 0xc0, !PT ;  /* 0x0000ffff1d1d7812 */ /* 0x000fc400078ec0ff */
[----:B------:R-:W-:Y:S02]  /*21d00*/  PRMT R66, R25, 0x3340, R30 ;  /* 0x0000334019427816 */ /* 0x000fe4000000001e */
[----:B------:R-:W-:Y:S02]  /*21d10*/  LOP3.LUT R25, R76, 0xffff, RZ, 0xc0, !PT ;  /* 0x0000ffff4c197812 */ /* 0x000fe400078ec0ff */
[----:B------:R-:W-:Y:S02]  /*21d20*/  LOP3.LUT R26, R27, 0xffff, RZ, 0xc0, !PT ;  /* 0x0000ffff1b1a7812 */ /* 0x000fe400078ec0ff */
[----:B------:R-:W-:Y:S02]  /*21d30*/  LOP3.LUT R31, R31, 0xffff, RZ, 0xc0, !PT ;  /* 0x0000ffff1f1f7812 */ /* 0x000fe400078ec0ff */
[----:B------:R-:W-:Y:S02]  /*21d40*/  LOP3.LUT R27, R44, 0xffff, RZ, 0xc0, !PT ;  /* 0x0000ffff2c1b7812 */ /* 0x000fe400078ec0ff */
[----:B------:R-:W-:-:S02]  /*21d50*/  PRMT R49, R33, 0x3340, R28 ;  /* 0x0000334021317816 */ /* 0x000fc4000000001c */
[----:B------:R-:W-:Y:S02]  /*21d60*/  PRMT R51, R24, 0x3340, R29 ;  /* 0x0000334018337816 */ /* 0x000fe4000000001d */
[----:B------:R-:W-:Y:S02]  /*21d70*/  SHF.R.U32.HI R24, RZ, 0x8, R140 ;  /* 0x00000008ff187819 */ /* 0x000fe4000001168c */
[--C-:B------:R-:W-:Y:S02]  /*21d80*/  PRMT R44, R140, 0x3340, R25.reuse ;  /* 0x000033408c2c7816 */ /* 0x100fe40000000019 */
[----:B------:R-:W-:Y:S02]  /*21d90*/  SHF.R.U32.HI R28, RZ, 0x8, R25 ;  /* 0x00000008ff1c7819 */ /* 0x000fe40000011619 */
[----:B------:R-:W-:Y:S02]  /*21da0*/  PRMT R68, R26, 0x3340, R31 ;  /* 0x000033401a447816 */ /* 0x000fe4000000001f */
[----:B------:R-:W-:-:S02]  /*21db0*/  LOP3.LUT R29, R78, 0xffff, RZ, 0xc0, !PT ;  /* 0x0000ffff4e1d7812 */ /* 0x000fc400078ec0ff */
[----:B------:R-:W-:Y:S02]  /*21dc0*/  SHF.R.U32.HI R25, RZ, 0x8, R142 ;  /* 0x00000008ff197819 */ /* 0x000fe4000001168e */
[----:B------:R-:W-:Y:S02]  /*21dd0*/  SHF.R.U32.HI R26, RZ, 0x8, R108 ;  /* 0x00000008ff1a7819 */ /* 0x000fe4000001166c */
[----:B------:R-:W-:Y:S02]  /*21de0*/  SHF.R.U32.HI R30, RZ, 0x8, R27 ;  /* 0x00000008ff1e7819 */ /* 0x000fe4000001161b */
[----:B------:R-:W-:Y:S02]  /*21df0*/  LOP3.LUT R110, R110, 0xffff, RZ, 0xc0, !PT ;  /* 0x0000ffff6e6e7812 */ /* 0x000fe400078ec0ff */
[----:B------:R-:W-:Y:S02]  /*21e00*/  LOP3.LUT R31, R46, 0xffff, RZ, 0xc0, !PT ;  /* 0x0000ffff2e1f7812 */ /* 0x000fe400078ec0ff */
[----:B------:R-:W-:-:S02]  /*21e10*/  LOP3.LUT R33, R24, 0xffff, RZ, 0xc0, !PT ;  /* 0x0000ffff18217812 */ /* 0x000fc400078ec0ff */
[--C-:B------:R-:W-:Y:S02]  /*21e20*/  PRMT R46, R142, 0x3340, R29.reuse ;  /* 0x000033408e2e7816 */ /* 0x100fe4000000001d */
[----:B------:R-:W-:Y:S02]  /*21e30*/  LOP3.LUT R24, R25, 0xffff, RZ, 0xc0, !PT ;  /* 0x0000ffff19187812 */ /* 0x000fe400078ec0ff */
[----:B------:R-:W-:Y:S02]  /*21e40*/  SHF.R.U32.HI R29, RZ, 0x8, R29 ;  /* 0x00000008ff1d7819 */ /* 0x000fe4000001161d */
[----:B------:R-:W-:Y:S02]  /*21e50*/  LOP3.LUT R25, R26, 0xffff, RZ, 0xc0, !PT ;  /* 0x0000ffff1a197812 */ /* 0x000fe400078ec0ff */
[----:B------:R-:W-:Y:S02]  /*21e60*/  LOP3.LUT R30, R30, 0xffff, RZ, 0xc0, !PT ;  /* 0x0000ffff1e1e7812 */ /* 0x000fe400078ec0ff */
[----:B------:R-:W-:-:S02]  /*21e70*/  PRMT R61, R108, 0x3340, R27 ;  /* 0x000033406c3d7816 */ /* 0x000fc4000000001b */
[--C-:B------:R-:W-:Y:S02]  /*21e80*/  PRMT R63, R110, 0x3340, R31.reuse ;  /* 0x000033406e3f7816 */ /* 0x100fe4000000001f */
[----:B------:R-:W-:Y:S02]  /*21e90*/  SHF.R.U32.HI R27, RZ, 0x8, R110 ;  /* 0x00000008ff1b7819 */ /* 0x000fe4000001166e */
[----:B------:R-:W-:Y:S02]  /*21ea0*/  SHF.R.U32.HI R31, RZ, 0x8, R31 ;  /* 0x00000008ff1f7819 */ /* 0x000fe4000001161f */
[----:B------:R-:W-:Y:S02]  /*21eb0*/  PRMT R4, R4, 0x5410, R5 ;  /* 0x0000541004047816 */ /* 0x000fe40000000005 */
[----:B------:R-:W-:Y:S02]  /*21ec0*/  PRMT R5, R8, 0x5410, R9 ;  /* 0x0000541008057816 */ /* 0x000fe40000000009 */
[----:B------:R-:W-:-:S02]  /*21ed0*/  PRMT R6, R6, 0x5410, R11 ;  /* 0x0000541006067816 */ /* 0x000fc4000000000b */
[----:B------:R-:W-:Y:S01]  /*21ee0*/  PRMT R7, R7, 0x5410, R10 ;  /* 0x0000541007077816 */ /* 0x000fe2000000000a */
[----:B------:R-:W-:Y:S01]  /*21ef0*/  BAR.SYNC.DEFER_BLOCKING 0x0 ;  /* 0x0000000000007b1d */ /* 0x000fe20000010000 */
[----:B------:R-:W-:Y:S02]  /*21f00*/  LOP3.LUT R28, R28, 0xffff, RZ, 0xc0, !PT ;  /* 0x0000ffff1c1c7812 */ /* 0x000fe400078ec0ff */
[----:B------:R-:W-:Y:S02]  /*21f10*/  LOP3.LUT R29, R29, 0xffff, RZ, 0xc0, !PT ;  /* 0x0000ffff1d1d7812 */ /* 0x000fe400078ec0ff */
[----:B------:R-:W-:Y:S02]  /*21f20*/  PRMT R70, R25, 0x3340, R30 ;  /* 0x0000334019467816 */ /* 0x000fe4000000001e */
[----:B------:R-:W-:Y:S02]  /*21f30*/  LOP3.LUT R144, R144, 0xffff, RZ, 0xc0, !PT ;  /* 0x0000ffff90907812 */ /* 0x000fe400078ec0ff */
[----:B------:R-:W-:-:S02]  /*21f40*/  LOP3.LUT R25, R80, 0xffff, RZ, 0xc0, !PT ;  /* 0x0000ffff50197812 */ /* 0x000fc400078ec0ff */
[----:B------:R-:W-:Y:S02]  /*21f50*/  LOP3.LUT R26, R27, 0xffff, RZ, 0xc0, !PT ;  /* 0x0000ffff1b1a7812 */ /* 0x000fe400078ec0ff */
[----:B------:R-:W-:Y:S02]  /*21f60*/  LOP3.LUT R31, R31, 0xffff, RZ, 0xc0, !PT ;  /* 0x0000ffff1f1f7812 */ /* 0x000fe400078ec0ff */
[----:B------:R-:W-:Y:S02]  /*21f70*/  LOP3.LUT R146, R146, 0xffff, RZ, 0xc0, !PT ;  /* 0x0000ffff92927812 */ /* 0x000fe400078ec0ff */
[----:B------:R-:W-:Y:S02]  /*21f80*/  LOP3.LUT R112, R112, 0xffff, RZ, 0xc0, !PT ;  /* 0x0000ffff70707812 */ /* 0x000fe400078ec0ff */
[----:B------:R-:W-:Y:S02]  /*21f90*/  LOP3.LUT R27, R48, 0xffff, RZ, 0xc0, !PT ;  /* 0x0000ffff301b7812 */ /* 0x000fe400078ec0ff */
[----:B------:R-:W-:-:S02]  /*21fa0*/  PRMT R57, R33, 0x3340, R28 ;  /* 0x0000334021397816 */ /* 0x000fc4000000001c */
[----:B------:R-:W-:Y:S01]  /*21fb0*/  PRMT R59, R24, 0x3340, R29 ;  /* 0x00003340183b7816 */ /* 0x000fe2000000001d */
[----:B------:R0:W-:Y:S01]  /*21fc0*/  STSM.16.M88.4 [R36], R4 ;  /* 0x0000000424007844 */ /* 0x0001e20000000200 */
[----:B------:R-:W-:Y:S02]  /*21fd0*/  LOP3.LUT R29, R82, 0xffff, RZ, 0xc0, !PT ;  /* 0x0000ffff521d7812 */ /* 0x000fe400078ec0ff */
[----:B------:R-:W-:Y:S02]  /*21fe0*/  SHF.R.U32.HI R24, RZ, 0x8, R144 ;  /* 0x00000008ff187819 */ /* 0x000fe40000011690 */
[--C-:B------:R-:W-:Y:S02]  /*21ff0*/  PRMT R48, R144, 0x3340, R25.reuse ;  /* 0x0000334090307816 */ /* 0x100fe40000000019 */
[----:B------:R-:W-:Y:S02]  /*22000*/  SHF.R.U32.HI R28, RZ, 0x8, R25 ;  /* 0x00000008ff1c7819 */ /* 0x000fe40000011619 */
[----:B------:R-:W-:-:S02]  /*22010*/  PRMT R72, R26, 0x3340, R31 ;  /* 0x000033401a487816 */ /* 0x000fc4000000001f */
[----:B------:R-:W-:Y:S02]  /*22020*/  SHF.R.U32.HI R25, RZ, 0x8, R146 ;  /* 0x00000008ff197819 */ /* 0x000fe40000011692 */
[----:B------:R-:W-:Y:S02]  /*22030*/  SHF.R.U32.HI R26, RZ, 0x8, R112 ;  /* 0x00000008ff1a7819 */ /* 0x000fe40000011670 */
[----:B------:R-:W-:Y:S01]  /*22040*/  SHF.R.U32.HI R30, RZ, 0x8, R27 ;  /* 0x00000008ff1e7819 */ /* 0x000fe2000001161b */
[----:B0-----:R-:W0:Y:S01]  /*22050*/  LDC R5, c[0x0][0x244] ;  /* 0x00009100ff057b82 */ /* 0x001e220000000800 */
[----:B------:R-:W-:Y:S02]  /*22060*/  LOP3.LUT R31, R50, 0xffff, RZ, 0xc0, !PT ;  /* 0x0000ffff321f7812 */ /* 0x000fe400078ec0ff */
[----:B------:R-:W-:Y:S02]  /*22070*/  PRMT R50, R146, 0x3340, R29 ;  /* 0x0000334092327816 */ /* 0x000fe4000000001d */
[----:B------:R-:W-:-:S02]  /*22080*/  LOP3.LUT R33, R24, 0xffff, RZ, 0xc0, !PT ;  /* 0x0000ffff18217812 */ /* 0x000fc400078ec0ff */
[----:B------:R-:W-:Y:S02]  /*22090*/  SHF.R.U32.HI R29, RZ, 0x8, R29 ;  /* 0x00000008ff1d7819 */ /* 0x000fe4000001161d */
[----:B------:R-:W-:Y:S02]  /*220a0*/  LOP3.LUT R24, R25, 0xffff, RZ, 0xc0, !PT ;  /* 0x0000ffff19187812 */ /* 0x000fe400078ec0ff */
[----:B------:R-:W-:Y:S02]  /*220b0*/  LOP3.LUT R25, R26, 0xffff, RZ, 0xc0, !PT ;  /* 0x0000ffff1a197812 */ /* 0x000fe400078ec0ff */
[----:B------:R-:W-:Y:S02]  /*220c0*/  LOP3.LUT R30, R30, 0xffff, RZ, 0xc0, !PT ;  /* 0x0000ffff1e1e7812 */ /* 0x000fe400078ec0ff */
[----:B------:R-:W-:Y:S02]  /*220d0*/  LOP3.LUT R29, R29, 0xffff, RZ, 0xc0, !PT ;  /* 0x0000ffff1d1d7812 */ /* 0x000fe400078ec0ff */
[----:B------:R-:W-:-:S02]  /*220e0*/  LOP3.LUT R28, R28, 0xffff, RZ, 0xc0, !PT ;  /* 0x0000ffff1c1c7812 */ /* 0x000fc400078ec0ff */
[----:B------:R-:W-:Y:S02]  /*220f0*/  PRMT R74, R25, 0x3340, R30 ;  /* 0x00003340194a7816 */ /* 0x000fe4000000001e */
[----:B------:R-:W-:Y:S02]  /*22100*/  LOP3.LUT R148, R148, 0xffff, RZ, 0xc0, !PT ;  /* 0x0000ffff94947812 */ /* 0x000fe400078ec0ff */
[----:B------:R-:W-:Y:S02]  /*22110*/  LOP3.LUT R25, R84, 0xffff, RZ, 0xc0, !PT ;  /* 0x0000ffff54197812 */ /* 0x000fe400078ec0ff */
[----:B------:R-:W-:Y:S02]  /*22120*/  PRMT R67, R24, 0x3340, R29 ;  /* 0x0000334018437816 */ /* 0x000fe4000000001d */
[----:B------:R-:W-:Y:S02]  /*22130*/  PRMT R65, R33, 0x3340, R28 ;  /* 0x0000334021417816 */ /* 0x000fe4000000001c */
[----:B------:R-:W-:-:S02]  /*22140*/  SHF.R.U32.HI R24, RZ, 0x8, R148 ;  /* 0x00000008ff187819 */ /* 0x000fc40000011694 */
[----:B------:R-:W-:Y:S02]  /*22150*/  SHF.R.U32.HI R28, RZ, 0x8, R25 ;  /* 0x00000008ff1c7819 */ /* 0x000fe40000011619 */
[----:B------:R-:W-:Y:S02]  /*22160*/  LOP3.LUT R3, R3, 0x7f, RZ, 0xc0, !PT ;  /* 0x0000007f03037812 */ /* 0x000fe400078ec0ff */
[----:B------:R-:W-:Y:S02]  /*22170*/  LOP3.LUT R33, R24, 0xffff, RZ, 0xc0, !PT ;  /* 0x0000ffff18217812 */ /* 0x000fe400078ec0ff */
[----:B------:R-:W-:Y:S02]  /*22180*/  LOP3.LUT R28, R28, 0xffff, RZ, 0xc0, !PT ;  /* 0x0000ffff1c1c7812 */ /* 0x000fe400078ec0ff */
[----:B------:R-:W-:Y:S02]  /*22190*/  LEA R3, R3, UR58, 0x4 ;  /* 0x0000003a03037c11 */ /* 0x000fe4000f8e20ff */
[----:B------:R-:W-:Y:S01]  /*221a0*/  PRMT R73, R33, 0x3340, R28 ;  /* 0x0000334021497816 */ /* 0x000fe2000000001c */
[----:B------:R-:W-:Y:S01]  /*221b0*/  BAR.SYNC.DEFER_BLOCKING 0x0 ;  /* 0x0000000000007b1d */ /* 0x000fe20000010000 */
[----:B------:R-:W-:-:S02]  /*221c0*/  PRMT R16, R15, 0x5410, R16 ;  /* 0x000054100f107816 */ /* 0x000fc40000000010 */
[----:B------:R-:W-:-:S03]  /*221d0*/  PRMT R17, R14, 0x5410, R17 ;  /* 0x000054100e117816 */ /* 0x000fc60000000011 */
[----:B------:R-:W1:Y:S01]  /*221e0*/  LDS.128 R32, [R3] ;  /* 0x0000000003207984 */ /* 0x000e620000000c00 */
[----:B------:R-:W-:Y:S02]  /*221f0*/  PRMT R18, R13, 0x5410, R18 ;  /* 0x000054100d127816 */ /* 0x000fe40000000012 */
[----:B------:R-:W-:Y:S01]  /*22200*/  PRMT R19, R12, 0x5410, R19 ;  /* 0x000054100c137816 */ /* 0x000fe20000000013 */
[----:B------:R-:W-:Y:S01]  /*22210*/  BAR.SYNC.DEFER_BLOCKING 0x0 ;  /* 0x0000000000007b1d */ /* 0x000fe20000010000 */
[----:B------:R-:W-:Y:S02]  /*22220*/  LOP3.LUT R114, R114, 0xffff, RZ, 0xc0, !PT ;  /* 0x0000ffff72727812 */ /* 0x000fe400078ec0ff */
[----:B------:R-:W-:Y:S02]  /*22230*/  PRMT R69, R112, 0x3340, R27 ;  /* 0x0000334070457816 */ /* 0x000fe4000000001b */
[----:B------:R-:W-:Y:S02]  /*22240*/  PRMT R71, R114, 0x3340, R31 ;  /* 0x0000334072477816 */ /* 0x000fe4000000001f */
[----:B------:R-:W-:-:S02]  /*22250*/  SHF.R.U32.HI R27, RZ, 0x8, R114 ;  /* 0x00000008ff1b7819 */ /* 0x000fc40000011672 */
[----:B------:R-:W-:Y:S02]  /*22260*/  SHF.R.U32.HI R31, RZ, 0x8, R31 ;  /* 0x00000008ff1f7819 */ /* 0x000fe4000001161f */
[----:B------:R-:W-:Y:S02]  /*22270*/  LOP3.LUT R26, R27, 0xffff, RZ, 0xc0, !PT ;  /* 0x0000ffff1b1a7812 */ /* 0x000fe400078ec0ff */
[----:B------:R-:W-:Y:S01]  /*22280*/  LOP3.LUT R31, R31, 0xffff, RZ, 0xc0, !PT ;  /* 0x0000ffff1f1f7812 */ /* 0x000fe200078ec0ff */
[----:B------:R-:W-:Y:S01]  /*22290*/  STSM.16.M88.4 [R36], R16 ;  /* 0x0000001024007844 */ /* 0x000fe20000000200 */
[----:B------:R-:W-:Y:S02]  /*222a0*/  BAR.SYNC.DEFER_BLOCKING 0x0 ;  /* 0x0000000000007b1d */ /* 0x000fe40000010000 */
[----:B------:R-:W-:Y:S02]  /*222b0*/  PRMT R76, R26, 0x3340, R31 ;  /* 0x000033401a4c7816 */ /* 0x000fe4000000001f */
[----:B------:R-:W-:-:S02]  /*222c0*/  LOP3.LUT R150, R150, 0xffff, RZ, 0xc0, !PT ;  /* 0x0000ffff96967812 */ /* 0x000fc400078ec0ff */
[----:B------:R-:W-:Y:S02]  /*222d0*/  LOP3.LUT R118, R118, 0xffff, RZ, 0xc0, !PT ;  /* 0x0000ffff76767812 */ /* 0x000fe400078ec0ff */
[----:B------:R-:W-:Y:S02]  /*222e0*/  LOP3.LUT R29, R86, 0xffff, RZ, 0xc0, !PT ;  /* 0x0000ffff561d7812 */ /* 0x000fe400078ec0ff */
[----:B------:R-:W-:Y:S02]  /*222f0*/  LOP3.LUT R31, R54, 0xffff, RZ, 0xc0, !PT ;  /* 0x0000ffff361f7812 */ /* 0x000fe400078ec0ff */
[----:B------:R-:W-:Y:S02]  /*22300*/  LOP3.LUT R116, R116, 0xffff, RZ, 0xc0, !PT ;  /* 0x0000ffff74747812 */ /* 0x000fe400078ec0ff */
[----:B------:R-:W-:Y:S02]  /*22310*/  LOP3.LUT R27, R52, 0xffff, RZ, 0xc0, !PT ;  /* 0x0000ffff341b7812 */ /* 0x000fe400078ec0ff */
[----:B------:R-:W-:-:S02]  /*22320*/  PRMT R52, R148, 0x3340, R25 ;  /* 0x0000334094347816 */ /* 0x000fc40000000019 */
[----:B------:R-:W-:Y:S02]  /*22330*/  SHF.R.U32.HI R25, RZ, 0x8, R150 ;  /* 0x00000008ff197819 */ /* 0x000fe40000011696 */
[----:B------:R-:W-:Y:S02]  /*22340*/  PRMT R54, R150, 0x3340, R29 ;  /* 0x0000334096367816 */ /* 0x000fe4000000001d */
[----:B------:R-:W-:Y:S02]  /*22350*/  PRMT R79, R118, 0x3340, R31 ;  /* 0x00003340764f7816 */ /* 0x000fe4000000001f */
[----:B------:R-:W-:Y:S02]  /*22360*/  SHF.R.U32.HI R29, RZ, 0x8, R29 ;  /* 0x00000008ff1d7819 */ /* 0x000fe4000001161d */
[----:B------:R-:W-:Y:S02]  /*22370*/  SHF.R.U32.HI R26, RZ, 0x8, R116 ;  /* 0x00000008ff1a7819 */ /* 0x000fe40000011674 */
[----:B------:R-:W-:-:S02]  /*22380*/  PRMT R77, R116, 0x3340, R27 ;  /* 0x00003340744d7816 */ /* 0x000fc4000000001b */
[----:B------:R-:W-:Y:S02]  /*22390*/  SHF.R.U32.HI R30, RZ, 0x8, R27 ;  /* 0x00000008ff1e7819 */ /* 0x000fe4000001161b */
[----:B------:R-:W-:Y:S02]  /*223a0*/  SHF.R.U32.HI R31, RZ, 0x8, R31 ;  /* 0x00000008ff1f7819 */ /* 0x000fe4000001161f */
        /* <DEDUP_REMOVED lines=9> */
[----:B------:R-:W-:-:S02]  /*22440*/  PRMT R80, R26, 0x3340, R31 ;  /* 0x000033401a507816 */ /* 0x000fc4000000001f */
[----:B------:R-:W2:Y:S01]  /*22450*/  LDS.128 R28, [R3] ;  /* 0x00000000031c7984 */ /* 0x000ea20000000c00 */
[----:B------:R-:W-:Y:S02]  /*22460*/  PRMT R20, R20, 0x5410, R39 ;  /* 0x0000541014147816 */ /* 0x000fe40000000027 */
[----:B------:R-:W-:Y:S02]  /*22470*/  PRMT R21, R21, 0x5410, R56 ;  /* 0x0000541015157816 */ /* 0x000fe40000000038 */
[----:B------:R-:W-:Y:S02]  /*22480*/  PRMT R22, R22, 0x5410, R41 ;  /* 0x0000541016167816 */ /* 0x000fe40000000029 */
[----:B------:R-:W-:Y:S01]  /*22490*/  PRMT R23, R23, 0x5410, R58 ;  /* 0x0000541017177816 */ /* 0x000fe2000000003a */
[----:B------:R-:W-:Y:S06]  /*224a0*/  BAR.SYNC.DEFER_BLOCKING 0x0 ;  /* 0x0000000000007b1d */ /* 0x000fec0000010000 */
[----:B------:R0:W-:Y:S02]  /*224b0*/  STSM.16.M88.4 [R36], R20 ;  /* 0x0000001424007844 */ /* 0x0001e40000000200 */
[----:B------:R-:W-:Y:S01]  /*224c0*/  BAR.SYNC.DEFER_BLOCKING 0x0 ;  /* 0x0000000000007b1d */ /* 0x000fe20000010000 */
[----:B------:R-:W-:-:S02]  /*224d0*/  PRMT R8, R37, 0x5410, R38 ;  /* 0x0000541025087816 */ /* 0x000fc40000000026 */
[----:B------:R-:W-:-:S03]  /*224e0*/  PRMT R9, R43, 0x5410, R60 ;  /* 0x000054102b097816 */ /* 0x000fc6000000003c */
[----:B------:R-:W4:Y:S01]  /*224f0*/  LDS.128 R24, [R3] ;  /* 0x0000000003187984 */ /* 0x000f220000000c00 */
[----:B------:R-:W-:Y:S02]  /*22500*/  PRMT R10, R45, 0x5410, R62 ;  /* 0x000054102d0a7816 */ /* 0x000fe4000000003e */
[----:B------:R-:W-:Y:S01]  /*22510*/  PRMT R11, R47, 0x5410, R64 ;  /* 0x000054102f0b7816 */ /* 0x000fe20000000040 */
[----:B------:R-:W-:Y:S06]  /*22520*/  BAR.SYNC.DEFER_BLOCKING 0x0 ;  /* 0x0000000000007b1d */ /* 0x000fec0000010000 */
[----:B------:R-:W-:Y:S02]  /*22530*/  STSM.16.M88.4 [R36], R8 ;  /* 0x0000000824007844 */ /* 0x000fe40000000200 */
[----:B------:R-:W-:Y:S01]  /*22540*/  BAR.SYNC.DEFER_BLOCKING 0x0 ;  /* 0x0000000000007b1d */ /* 0x000fe20000010000 */
[----:B------:R-:W-:-:S02]  /*22550*/  PRMT R41, R42, 0x5410, R51 ;  /* 0x000054102a297816 */ /* 0x000fc40000000033 */
[----:B------:R-:W-:-:S03]  /*22560*/  PRMT R40, R40, 0x5410, R49 ;  /* 0x0000541028287816 */ /* 0x000fc60000000031 */
[----:B------:R-:W4:Y:S01]  /*22570*/  LDS.128 R16, [R3] ;  /* 0x0000000003107984 */ /* 0x000f220000000c00 */
        /* <DEDUP_REMOVED lines=18> */
[----:B------:R-:W-:Y:S01]  /*226a0*/  BAR.SYNC.DEFER_BLOCKING 0x0 ;  /* 0x0000000000007b1d */ /* 0x000fe20000010000 */
[----:B0-----:R-:W-:-:S05]  /*226b0*/  IMAD R20, R2, R5, RZ ;  /* 0x0000000502147224 */ /* 0x001fca00078e02ff */
[----:B------:R-:W-:Y:S01]  /*226c0*/  STSM.16.M88.4 [R36], R48 ;  /* 0x0000003024007844 */ /* 0x000fe20000000200 */
[----:B------:R-:W-:Y:S01]  /*226d0*/  IMAD R23, R5, 0x80, R20 ;  /* 0x0000008005177824 */ /* 0x000fe200078e0214 */
[----:B------:R-:W-:Y:S01]  /*226e0*/  BAR.SYNC.DEFER_BLOCKING 0x0 ;  /* 0x0000000000007b1d */ /* 0x000fe20000010000 */
[----:B------:R-:W-:Y:S02]  /*226f0*/  PRMT R53, R54, 0x5410, R75 ;  /* 0x0000541036357816 */ /* 0x000fe4000000004b */
[----:B------:R-:W-:-:S03]  /*22700*/  PRMT R52, R52, 0x5410, R73 ;  /* 0x0000541034347816 */ /* 0x000fc60000000049 */
[----:B------:R-:W0:Y:S01]  /*22710*/  LDS.128 R4, [R3] ;  /* 0x0000000003047984 */ /* 0x000e220000000c00 */
[----:B------:R-:W-:Y:S02]  /*22720*/  PRMT R54, R77, 0x5410, R78 ;  /* 0x000054104d367816 */ /* 0x000fe4000000004e */
[----:B------:R-:W-:Y:S01]  /*22730*/  PRMT R55, R79, 0x5410, R80 ;  /* 0x000054104f377816 */ /* 0x000fe20000000050 */
[----:B------:R-:W-:Y:S01]  /*22740*/  BAR.SYNC.DEFER_BLOCKING 0x0 ;  /* 0x0000000000007b1d */ /* 0x000fe20000010000 */
[----:B------:R-:W-:Y:S01]  /*22750*/  ISETP.GE.AND P1, PT, R2, UR6, PT ;  /* 0x0000000602007c0c */ /* 0x000fe2000bf26270 */
[----:B------:R-:W-:Y:S01]  /*22760*/  IMAD R37, R0, UR24, RZ ;  /* 0x0000001800257c24 */ /* 0x000fe2000f8e02ff */
[----:B------:R-:W-:Y:S02]  /*22770*/  IADD3 R21, P4, R20, UR4, RZ ;  /* 0x0000000414157c10 */ /* 0x000fe4000ff9e0ff */
[----:B------:R-:W-:Y:S02]  /*22780*/  ISETP.LT.AND P1, PT, R0, UR29, !P1 ;  /* 0x0000001d00007c0c */ /* 0x000fe4000cf21270 */
[----:B------:R-:W-:-:S02]  /*22790*/  LEA.HI.X.SX32 R20, R20, UR5, 0x1, P4 ;  /* 0x0000000514147c11 */ /* 0x000fc4000a0f0eff */
[----:B---3--:R-:W-:Y:S02]  /*227a0*/  SHF.R.S32.HI R42, RZ, 0x1f, R37 ;  /* 0x0000001fff2a7819 */ /* 0x008fe40000011425 */
[----:B------:R-:W-:Y:S01]  /*227b0*/  IADD3 R38, P4, R37, R21, RZ ;  /* 0x0000001525267210 */ /* 0x000fe20007f9e0ff */
[----:B------:R3:W-:Y:S04]  /*227c0*/  STSM.16.M88.4 [R36], R52 ;  /* 0x0000003424007844 */ /* 0x0007e80000000200 */
[----:B------:R-:W-:Y:S01]  /*227d0*/  IMAD.X R39, R42, 0x1, R20, P4 ;  /* 0x000000012a277824 */ /* 0x000fe200020e0614 */
[----:B------:R-:W-:Y:S01]  /*227e0*/  BAR.SYNC.DEFER_BLOCKING 0x0 ;  /* 0x0000000000007b1d */ /* 0x000fe20000010000 */
[----:B------:R-:W-:Y:S02]  /*227f0*/  ISETP.GE.AND P4, PT, R0, UR7, PT ;  /* 0x0000000700007c0c */ /* 0x000fe4000bf86270 */
[----:B-1----:R-:W-:-:S02]  /*22800*/  PRMT R41, R32, 0x7770, RZ ;  /* 0x0000777020297816 */ /* 0x002fc400000000ff */
[----:B------:R-:W-:Y:S01]  /*22810*/  IADD3 R22, P5, R23, UR4, RZ ;  /* 0x0000000417167c10 */ /* 0x000fe2000ffbe0ff */
[----:B------:R-:W-:Y:S02]  /*22820*/  ULDC.64 UR6, c[0x0][0x228] ;  /* 0x00008a0000067ab9 */ /* 0x000fe40000000a00 */
[----:B------:R-:W-:Y:S01]  /*22830*/  ISETP.LT.AND P4, PT, R152, UR6, !P4 ;  /* 0x0000000698007c0c */ /* 0x000fe2000e781270 */
[----:B------:R-:W-:Y:S01]  /*22840*/  VIADD R40, R37, UR24 ;  /* 0x0000001825287c36 */ /* 0x000fe20008000000 */
[----:B------:R-:W-:Y:S01]  /*22850*/  LEA.HI.X.SX32 R23, R23, UR5, 0x1, P5 ;  /* 0x0000000517177c11 */ /* 0x000fe2000a8f0eff */
[----:B------:R-:W-:Y:S01]  /*22860*/  ULDC.64 UR4, c[0x0][0x228] ;  /* 0x00008a0000047ab9 */ /* 0x000fe20000000a00 */
[----:B--2---:R-:W-:Y:S01]  /*22870*/  PRMT R47, R32, 0x7771, RZ ;  /* 0x00007771202f7816 */ /* 0x004fe200000000ff */
[----:B------:R-:W-:Y:S01]  /*22880*/  ULDC UR6, c[0x0][0x228] ;  /* 0x00008a0000067ab9 */ /* 0x000fe20000000800 */
[----:B------:R-:W-:Y:S01]  /*22890*/  ISETP.LT.AND P5, PT, R2, UR4, !P2 ;  /* 0x0000000402007c0c */ /* 0x000fe2000d7a1270 */
[----:B------:R1:W-:Y:S01]  /*228a0*/  @P1 STG.E.U8 desc[UR56][R38.64], R41 ;  /* 0x0000002926001986 */ /* 0x0003e2000c101138 */
[----:B---3--:R-:W-:-:S02]  /*228b0*/  IADD3 R36, P1, R37, R22, RZ ;  /* 0x0000001625247210 */ /* 0x008fc40007f3e0ff */
[----:B------:R-:W-:Y:S01]  /*228c0*/  PRMT R45, R32, 0x7772, RZ ;  /* 0x00007772202d7816 */ /* 0x000fe200000000ff */
[----:B------:R-:W-:Y:S01]  /*228d0*/  VIADD R44, R40, UR24 ;  /* 0x00000018282c7c36 */ /* 0x000fe20008000000 */
[----:B------:R-:W-:Y:S01]  /*228e0*/  SHF.R.S32.HI R43, RZ, 0x1f, R40 ;  /* 0x0000001fff2b7819 */ /* 0x000fe20000011428 */
[----:B------:R-:W-:Y:S01]  /*228f0*/  IMAD.X R37, R42, 0x1, R23, P1 ;  /* 0x000000012a257824 */ /* 0x000fe200008e0617 */
[----:B------:R-:W-:Y:S01]  /*22900*/  ULDC UR4, c[0x0][0x22c] ;  /* 0x00008b0000047ab9 */ /* 0x000fe20000000800 */
[----:B-1----:R-:W-:-:S03]  /*22910*/  IADD3 R38, P6, R40, R21, RZ ;  /* 0x0000001528267210 */ /* 0x002fc60007fde0ff */
[----:B------:R1:W-:Y:S01]  /*22920*/  @P4 STG.E.U8 desc[UR56][R36.64], R47 ;  /* 0x0000002f24004986 */ /* 0x0003e2000c101138 */
[----:B------:R-:W-:Y:S01]  /*22930*/  ISETP.LT.AND P4, PT, R152, UR10, !P2 ;  /* 0x0000000a98007c0c */ /* 0x000fe2000d781270 */
[----:B------:R-:W-:Y:S01]  /*22940*/  IMAD.X R39, R43, 0x1, R20, P6 ;  /* 0x000000012b277824 */ /* 0x000fe200030e0614 */
[----:B------:R-:W-:Y:S01]  /*22950*/  IADD3 R40, P2, R40, R22, RZ ;  /* 0x0000001628287210 */ /* 0x000fe20007f5e0ff */
[----:B------:R-:W-:-:S03]  /*22960*/  VIADD R41, R0, 0x3 ;  /* 0x0000000300297836 */ /* 0x000fc60000000000 */
[----:B------:R2:W-:Y:S01]  /*22970*/  @P5 STG.E.U8 desc[UR56][R38.64], R45 ;  /* 0x0000002d26005986 */ /* 0x0005e2000c101138 */
[----:B------:R-:W-:Y:S01]  /*22980*/  ISETP.LT.AND P5, PT, R2, UR8, !P3 ;  /* 0x0000000802007c0c */ /* 0x000fe2000dfa1270 */
[----:B------:R-:W-:Y:S01]  /*22990*/  ULDC UR8, c[0x0][0x228] ;  /* 0x00008a0000087ab9 */ /* 0x000fe20000000800 */
[----:B------:R-:W-:Y:S01]  /*229a0*/  ISETP.GE.AND P1, PT, R41, UR4, PT ;  /* 0x0000000429007c0c */ /* 0x000fe2000bf26270 */
[----:B------:R-:W-:Y:S01]  /*229b0*/  IMAD.X R41, R43, 0x1, R23, P2 ;  /* 0x000000012b297824 */ /* 0x000fe200010e0617 */
[----:B------:R-:W-:Y:S02]  /*229c0*/  SHF.R.S32.HI R46, RZ, 0x1f, R44 ;  /* 0x0000001fff2e7819 */ /* 0x000fe4000001142c */
[----:B-1----:R-:W-:Y:S01]  /*229d0*/  PRMT R47, R32, 0x7773, RZ ;  /* 0x00007773202f7816 */ /* 0x002fe200000000ff */
[----:B------:R-:W-:Y:S01]  /*229e0*/  VIADD R36, R0, 0x4 ;  /* 0x0000000400247836 */ /* 0x000fe20000000000 */
[----:B------:R-:W-:Y:S01]  /*229f0*/  IADD3 R42, P6, R44, R21, RZ ;  /* 0x000000152c2a7210 */ /* 0x000fe20007fde0ff */
[----:B------:R-:W-:Y:S01]  /*22a00*/  ULDC UR4, c[0x0][0x22c] ;  /* 0x00008b0000047ab9 */ /* 0x000fe20000000800 */
[----:B--2---:R-:W-:Y:S01]  /*22a10*/  PRMT R45, R33, 0x7770, RZ ;  /* 0x00007770212d7816 */ /* 0x004fe200000000ff */
[----:B------:R1:W-:Y:S02]  /*22a20*/  @P4 STG.E.U8 desc[UR56][R40.64], R47 ;  /* 0x0000002f28004986 */ /* 0x0003e4000c101138 */
[----:B------:R-:W-:Y:S01]  /*22a30*/  IMAD.X R43, R46, 0x1, R20, P6 ;  /* 0x000000012e2b7824 */ /* 0x000fe200030e0614 */
[----:B------:R-:W-:Y:S01]  /*22a40*/  ISETP.LT.AND P4, PT, R152, UR14, !P3 ;  /* 0x0000000e98007c0c */ /* 0x000fe2000df81270 */
[----:B------:R-:W-:Y:S01]  /*22a50*/  VIADD R32, R44, UR24 ;  /* 0x000000182c207c36 */ /* 0x000fe20008000000 */
[----:B------:R-:W-:Y:S01]  /*22a60*/  ISETP.GE.AND P2, PT, R36, UR4, PT ;  /* 0x0000000424007c0c */ /* 0x000fe2000bf46270 */
[----:B------:R-:W-:Y:S01]  /*22a70*/  ULDC UR4, c[0x0][0x22c] ;  /* 0x00008b0000047ab9 */ /* 0x000fe20000000800 */
[----:B------:R-:W-:Y:S01]  /*22a80*/  IADD3 R36, P3, R44, R22, RZ ;  /* 0x000000162c247210 */ /* 0x000fe20007f7e0ff */
[----:B------:R2:W-:Y:S01]  /*22a90*/  @P5 STG.E.U8 desc[UR56][R42.64], R45 ;  /* 0x0000002d2a005986 */ /* 0x0005e2000c101138 */
[----:B------:R-:W-:-:S02]  /*22aa0*/  ISETP.LT.AND P5, PT, R2, UR12, !P1 ;  /* 0x0000000c02007c0c */ /* 0x000fc4000cfa1270 */
[----:B------:R-:W-:Y:S01]  /*22ab0*/  SHF.R.S32.HI R44, RZ, 0x1f, R32 ;  /* 0x0000001fff2c7819 */ /* 0x000fe20000011420 */
[----:B------:R-:W-:Y:S01]  /*22ac0*/  IMAD.X R37, R46, 0x1, R23, P3 ;  /* 0x000000012e257824 */ /* 0x000fe200018e0617 */
[----:B------:R-:W-:Y:S01]  /*22ad0*/  IADD3 R38, P6, R32, R21, RZ ;  /* 0x0000001520267210 */ /* 0x000fe20007fde0ff */
[----:B-1----:R-:W-:Y:S01]  /*22ae0*/  VIADD R40, R0, 0x5 ;  /* 0x0000000500287836 */ /* 0x002fe20000000000 */
[----:B--2---:R-:W-:-:S03]  /*22af0*/  PRMT R45, R33, 0x7771, RZ ;  /* 0x00007771212d7816 */ /* 0x004fc600000000ff */
[----:B------:R-:W-:Y:S01]  /*22b00*/  IMAD.X R39, R44, 0x1, R20, P6 ;  /* 0x000000012c277824 */ /* 0x000fe200030e0614 */
[C---:B------:R-:W-:Y:S01]  /*22b10*/  PRMT R43, R33.reuse, 0x7772, RZ ;  /* 0x00007772212b7816 */ /* 0x040fe200000000ff */
[----:B------:R1:W-:Y:S01]  /*22b20*/  @P4 STG.E.U8 desc[UR56][R36.64], R45 ;  /* 0x0000002d24004986 */ /* 0x0003e2000c101138 */
[----:B------:R-:W-:Y:S01]  /*22b30*/  ISETP.LT.AND P4, PT, R152, UR18, !P1 ;  /* 0x0000001298007c0c */ /* 0x000fe2000cf81270 */
[----:B------:R-:W-:Y:S01]  /*22b40*/  VIADD R42, R32, UR24 ;  /* 0x00000018202a7c36 */ /* 0x000fe20008000000 */
[----:B------:R-:W-:Y:S01]  /*22b50*/  ISETP.GE.AND P3, PT, R40, UR4, PT ;  /* 0x0000000428007c0c */ /* 0x000fe2000bf66270 */
[----:B------:R2:W-:Y:S01]  /*22b60*/  @P5 STG.E.U8 desc[UR56][R38.64], R43 ;  /* 0x0000002b26005986 */ /* 0x0005e2000c101138 */
[----:B------:R-:W-:Y:S01]  /*22b70*/  IADD3 R40, P1, R32, R22, RZ ;  /* 0x0000001620287210 */ /* 0x000fe20007f3e0ff */
[----:B------:R-:W-:Y:S01]  /*22b80*/  ULDC UR4, c[0x0][0x22c] ;  /* 0x00008b0000047ab9 */ /* 0x000fe20000000800 */
[----:B------:R-:W-:Y:S02]  /*22b90*/  ISETP.LT.AND P5, PT, R2, UR16, !P2 ;  /* 0x0000001002007c0c */ /* 0x000fe4000d7a1270 */
[----:B------:R-:W-:Y:S01]  /*22ba0*/  SHF.R.S32.HI R46, RZ, 0x1f, R42 ;  /* 0x0000001fff2e7819 */ /* 0x000fe2000001142a */
[----:B------:R-:W-:Y:S01]  /*22bb0*/  IMAD.X R41, R44, 0x1, R23, P1 ;  /* 0x000000012c297824 */ /* 0x000fe200008e0617 */
[----:B------:R-:W-:Y:S01]  /*22bc0*/  IADD3 R32, P6, R42, R21, RZ ;  /* 0x000000152a207210 */ /* 0x000fe20007fde0ff */
[----:B-1----:R-:W-:Y:S01]  /*22bd0*/  VIADD R36, R0, 0x6 ;  /* 0x0000000600247836 */ /* 0x002fe20000000000 */
[----:B--2---:R-:W-:-:S03]  /*22be0*/  PRMT R39, R33, 0x7773, RZ ;  /* 0x0000777321277816 */ /* 0x004fc600000000ff */
[----:B------:R-:W-:Y:S01]  /*22bf0*/  IMAD.X R33, R46, 0x1, R20, P6 ;  /* 0x000000012e217824 */ /* 0x000fe200030e0614 */
[----:B------:R-:W-:Y:S01]  /*22c00*/  PRMT R45, R34, 0x7770, RZ ;  /* 0x00007770222d7816 */ /* 0x000fe200000000ff */
[----:B------:R-:W-:Y:S01]  /*22c10*/  @P4 STG.E.U8 desc[UR56][R40.64], R39 ;  /* 0x0000002728004986 */ /* 0x000fe2000c101138 */
[----:B------:R-:W-:Y:S01]  /*22c20*/  ISETP.LT.AND P4, PT, R152, UR22, !P2 ;  /* 0x0000001698007c0c */ /* 0x000fe2000d781270 */
[----:B------:R-:W-:Y:S01]  /*22c30*/  VIADD R43, R42, UR24 ;  /* 0x000000182a2b7c36 */ /* 0x000fe20008000000 */
[----:B------:R-:W-:Y:S01]  /*22c40*/  ISETP.GE.AND P1, PT, R36, UR4, PT ;  /* 0x0000000424007c0c */ /* 0x000fe2000bf26270 */
[----:B------:R1:W-:Y:S01]  /*22c50*/  @P5 STG.E.U8 desc[UR56][R32.64], R45 ;  /* 0x0000002d20005986 */ /* 0x0003e2000c101138 */
[----:B------:R-:W-:Y:S02]  /*22c60*/  IADD3 R36, P2, R42, R22, RZ ;  /* 0x000000162a247210 */ /* 0x000fe40007f5e0ff */
[----:B------:R-:W-:Y:S01]  /*22c70*/  PRMT R47, R34, 0x7771, RZ ;  /* 0x00007771222f7816 */ /* 0x000fe200000000ff */
[----:B------:R-:W-:Y:S01]  /*22c80*/  VIADD R44, R0, 0x7 ;  /* 0x00000007002c7836 */ /* 0x000fe20000000000 */
[----:B------:R-:W-:Y:S01]  /*22c90*/  ISETP.LT.AND P5, PT, R2, UR20, !P3 ;  /* 0x0000001402007c0c */ /* 0x000fe2000dfa1270 */
[----:B------:R-:W-:Y:S01]  /*22ca0*/  IMAD.X R37, R46, 0x1, R23, P2 ;  /* 0x000000012e257824 */ /* 0x000fe200010e0617 */
[----:B------:R-:W-:Y:S01]  /*22cb0*/  SHF.R.S32.HI R42, RZ, 0x1f, R43 ;  /* 0x0000001fff2a7819 */ /* 0x000fe2000001142b */
[----:B------:R-:W-:Y:S01]  /*22cc0*/  ULDC UR4, c[0x0][0x22c] ;  /* 0x00008b0000047ab9 */ /* 0x000fe20000000800 */
[----:B------:R-:W-:-:S02]  /*22cd0*/  IADD3 R38, P6, R43, R21, RZ ;  /* 0x000000152b267210 */ /* 0x000fc40007fde0ff */
[----:B------:R2:W-:Y:S01]  /*22ce0*/  @P4 STG.E.U8 desc[UR56][R36.64], R47 ;  /* 0x0000002f24004986 */ /* 0x0005e2000c101138 */
[----:B-1----:R-:W-:Y:S02]  /*22cf0*/  PRMT R45, R34, 0x7772, RZ ;  /* 0x00007772222d7816 */ /* 0x002fe400000000ff */
[----:B------:R-:W-:Y:S01]  /*22d00*/  IMAD.X R39, R42, 0x1, R20, P6 ;  /* 0x000000012a277824 */ /* 0x000fe200030e0614 */
[----:B------:R-:W-:Y:S01]  /*22d10*/  ISETP.LT.AND P4, PT, R152, UR26, !P3 ;  /* 0x0000001a98007c0c */ /* 0x000fe2000df81270 */
[----:B------:R-:W-:Y:S01]  /*22d20*/  VIADD R40, R0, 0x8 ;  /* 0x0000000800287836 */ /* 0x000fe20000000000 */
[C---:B------:R-:W-:Y:S01]  /*22d30*/  IADD3 R32, P3, R43.reuse, R22, RZ ;  /* 0x000000162b207210 */ /* 0x040fe20007f7e0ff */
[----:B------:R-:W-:Y:S01]  /*22d40*/  VIADD R43, R43, UR24 ;  /* 0x000000182b2b7c36 */ /* 0x000fe20008000000 */
[----:B------:R-:W-:Y:S01]  /*22d50*/  ISETP.GE.AND P2, PT, R44, UR4, PT ;  /* 0x000000042c007c0c */ /* 0x000fe2000bf46270 */
[----:B------:R1:W-:Y:S01]  /*22d60*/  @P5 STG.E.U8 desc[UR56][R38.64], R45 ;  /* 0x0000002d26005986 */ /* 0x0003e2000c101138 */
[----:B------:R-:W-:Y:S01]  /*22d70*/  ISETP.LT.AND P5, PT, R2, UR28, !P1 ;  /* 0x0000001c02007c0c */ /* 0x000fe2000cfa1270 */
[----:B------:R-:W-:Y:S01]  /*22d80*/  ULDC UR4, c[0x0][0x22c] ;  /* 0x00008b0000047ab9 */ /* 0x000fe20000000800 */
[----:B------:R-:W-:Y:S01]  /*22d90*/  IMAD.X R33, R42, 0x1, R23, P3 ;  /* 0x000000012a217824 */ /* 0x000fe200018e0617 */
[----:B------:R-:W-:Y:S01]  /*22da0*/  ISETP.GE.AND P3, PT, R40, UR4, PT ;  /* 0x0000000428007c0c */ /* 0x000fe2000bf66270 */
[----:B------:R-:W-:Y:S01]  /*22db0*/  ULDC UR4, c[0x0][0x22c] ;  /* 0x00008b0000047ab9 */ /* 0x000fe20000000800 */
[----:B------:R-:W-:-:S02]  /*22dc0*/  SHF.R.S32.HI R40, RZ, 0x1f, R43 ;  /* 0x0000001fff287819 */ /* 0x000fc4000001142b */
[----:B--2---:R-:W-:Y:S02]  /*22dd0*/  IADD3 R36, P6, R43, R21, RZ ;  /* 0x000000152b247210 */ /* 0x004fe40007fde0ff */
[----:B------:R-:W-:Y:S01]  /*22de0*/  PRMT R41, R34, 0x7773, RZ ;  /* 0x0000777322297816 */ /* 0x000fe200000000ff */
[----:B------:R-:W-:Y:S01]  /*22df0*/  VIADD R34, R0, 0x9 ;  /* 0x0000000900227836 */ /* 0x000fe20000000000 */
[----:B------:R-:W-:Y:S01]  /*22e00*/  PRMT R47, R35, 0x7770, RZ ;  /* 0x00007770232f7816 */ /* 0x000fe200000000ff */
[----:B------:R-:W-:Y:S01]  /*22e10*/  IMAD.X R37, R40, 0x1, R20, P6 ;  /* 0x0000000128257824 */ /* 0x000fe200030e0614 */
[C---:B-1----:R-:W-:Y:S01]  /*22e20*/  IADD3 R38, P6, R43.reuse, R22, RZ ;  /* 0x000000162b267210 */ /* 0x042fe20007fde0ff */
[----:B------:R1:W-:Y:S01]  /*22e30*/  @P4 STG.E.U8 desc[UR56][R32.64], R41 ;  /* 0x0000002920004986 */ /* 0x0003e2000c101138 */
[----:B------:R-:W-:Y:S01]  /*22e40*/  ISETP.GE.AND P4, PT, R34, UR4, PT ;  /* 0x0000000422007c0c */ /* 0x000fe2000bf86270 */
[----:B------:R-:W-:Y:S01]  /*22e50*/  ULDC UR4, c[0x0][0x228] ;  /* 0x00008a0000047ab9 */ /* 0x000fe20000000800 */
[----:B------:R-:W-:Y:S01]  /*22e60*/  ISETP.LT.AND P1, PT, R152, UR6, !P1 ;  /* 0x0000000698007c0c */ /* 0x000fe2000cf21270 */
[----:B------:R-:W-:Y:S01]  /*22e70*/  VIADD R34, R43, UR24 ;  /* 0x000000182b227c36 */ /* 0x000fe20008000000 */
[----:B------:R2:W-:Y:S01]  /*22e80*/  @P5 STG.E.U8 desc[UR56][R36.64], R47 ;  /* 0x0000002f24005986 */ /* 0x0005e2000c101138 */
[----:B------:R-:W-:Y:S01]  /*22e90*/  ISETP.LT.AND P5, PT, R2, UR4, !P2 ;  /* 0x0000000402007c0c */ /* 0x000fe2000d7a1270 */
[----:B------:R-:W-:Y:S01]  /*22ea0*/  IMAD.X R39, R40, 0x1, R23, P6 ;  /* 0x0000000128277824 */ /* 0x000fe200030e0617 */
[C---:B------:R-:W-:Y:S01]  /*22eb0*/  PRMT R43, R35.reuse, 0x7773, RZ ;  /* 0x00007773232b7816 */ /* 0x040fe200000000ff */
[----:B------:R-:W-:Y:S01]  /*22ec0*/  ULDC UR4, c[0x0][0x228] ;  /* 0x00008a0000047ab9 */ /* 0x000fe20000000800 */
[C---:B------:R-:W-:Y:S01]  /*22ed0*/  PRMT R45, R35.reuse, 0x7771, RZ ;  /* 0x00007771232d7816 */ /* 0x040fe200000000ff */
[----:B------:R-:W-:Y:S01]  /*22ee0*/  ULDC UR6, c[0x0][0x228] ;  /* 0x00008a0000067ab9 */ /* 0x000fe20000000800 */
[----:B-1----:R-:W-:-:S02]  /*22ef0*/  PRMT R41, R35, 0x7772, RZ ;  /* 0x0000777223297816 */ /* 0x002fc400000000ff */
[----:B------:R-:W-:Y:S02]  /*22f00*/  SHF.R.S32.HI R35, RZ, 0x1f, R34 ;  /* 0x0000001fff237819 */ /* 0x000fe40000011422 */
[C---:B------:R-:W-:Y:S01]  /*22f10*/  IADD3 R32, P6, R34.reuse, R21, RZ ;  /* 0x0000001522207210 */ /* 0x040fe20007fde0ff */
[----:B------:R-:W-:Y:S01]  /*22f20*/  VIADD R40, R34, UR24 ;  /* 0x0000001822287c36 */ /* 0x000fe20008000000 */
[----:B------:R-:W-:Y:S01]  /*22f30*/  ISETP.LT.AND P2, PT, R152, UR4, !P2 ;  /* 0x0000000498007c0c */ /* 0x000fe2000d741270 */
[----:B------:R1:W-:Y:S02]  /*22f40*/  @P1 STG.E.U8 desc[UR56][R38.64], R45 ;  /* 0x0000002d26001986 */ /* 0x0003e4000c101138 */
[----:B------:R-:W-:Y:S01]  /*22f50*/  IMAD.X R33, R35, 0x1, R20, P6 ;  /* 0x0000000123217824 */ /* 0x000fe200030e0614 */
[----:B------:R-:W-:Y:S01]  /*22f60*/  ISETP.LT.AND P6, PT, R2, UR6, !P3 ;  /* 0x0000000602007c0c */ /* 0x000fe2000dfc1270 */
[----:B------:R-:W-:Y:S01]  /*22f70*/  ULDC UR4, c[0x0][0x22c] ;  /* 0x00008b0000047ab9 */ /* 0x000fe20000000800 */
[----:B------:R-:W-:Y:S01]  /*22f80*/  IADD3 R34, P1, R34, R22, RZ ;  /* 0x0000001622227210 */ /* 0x000fe20007f3e0ff */
[----:B------:R-:W-:Y:S01]  /*22f90*/  ULDC UR6, c[0x0][0x228] ;  /* 0x00008a0000067ab9 */ /* 0x000fe20000000800 */
[----:B------:R3:W-:Y:S01]  /*22fa0*/  @P5 STG.E.U8 desc[UR56][R32.64], R41 ;  /* 0x0000002920005986 */ /* 0x0007e2000c101138 */
[----:B------:R-:W-:-:S02]  /*22fb0*/  SHF.R.S32.HI R42, RZ, 0x1f, R40 ;  /* 0x0000001fff2a7819 */ /* 0x000fc40000011428 */
[-C--:B--2---:R-:W-:Y:S01]  /*22fc0*/  IADD3 R36, P5, R40, R21.reuse, RZ ;  /* 0x0000001528247210 */ /* 0x084fe20007fbe0ff */
[----:B-1----:R-:W-:Y:S02]  /*22fd0*/  VIADD R38, R0, 0xa ;  /* 0x0000000a00267836 */ /* 0x002fe40000000000 */
[----:B------:R-:W-:Y:S01]  /*22fe0*/  IMAD.X R35, R35, 0x1, R23, P1 ;  /* 0x0000000123237824 */ /* 0x000fe200008e0617 */
[----:B------:R-:W-:Y:S01]  /*22ff0*/  PRMT R45, R28, 0x7770, RZ ;  /* 0x000077701c2d7816 */ /* 0x000fe200000000ff */
[----:B------:R-:W-:Y:S01]  /*23000*/  IMAD.X R37, R42, 0x1, R20, P5 ;  /* 0x000000012a257824 */ /* 0x000fe200028e0614 */
[----:B------:R-:W-:Y:S01]  /*23010*/  ISETP.GE.AND P1, PT, R38, UR4, PT ;  /* 0x0000000426007c0c */ /* 0x000fe2000bf26270 */
[----:B------:R-:W-:Y:S01]  /*23020*/  ULDC UR4, c[0x0][0x228] ;  /* 0x00008a0000047ab9 */ /* 0x000fe20000000800 */
[----:B---3--:R-:W-:Y:S01]  /*23030*/  VIADD R41, R40, UR24 ;  /* 0x0000001828297c36 */ /* 0x008fe20008000000 */
[----:B------:R-:W-:Y:S01]  /*23040*/  ISETP.LT.AND P3, PT, R152, UR4, !P3 ;  /* 0x0000000498007c0c */ /* 0x000fe2000df61270 */
[----:B------:R1:W-:Y:S01]  /*23050*/  @P2 STG.E.U8 desc[UR56][R34.64], R43 ;  /* 0x0000002b22002986 */ /* 0x0003e2000c101138 */
[----:B------:R-:W-:Y:S01]  /*23060*/  ISETP.LT.AND P5, PT, R2, UR6, !P4 ;  /* 0x0000000602007c0c */ /* 0x000fe2000e7a1270 */
[----:B------:R-:W-:Y:S01]  /*23070*/  ULDC UR4, c[0x0][0x22c] ;  /* 0x00008b0000047ab9 */ /* 0x000fe20000000800 */
[----:B------:R-:W-:Y:S01]  /*23080*/  IADD3 R32, P2, R40, R22, RZ ;  /* 0x0000001628207210 */ /* 0x000fe20007f5e0ff */
[----:B------:R2:W-:Y:S01]  /*23090*/  @P6 STG.E.U8 desc[UR56][R36.64], R45 ;  /* 0x0000002d24006986 */ /* 0x0005e2000c101138 */
[----:B------:R-:W-:Y:S01]  /*230a0*/  SHF.R.S32.HI R44, RZ, 0x1f, R41 ;  /* 0x0000001fff2c7819 */ /* 0x000fe20000011429 */
[----:B------:R-:W-:Y:S01]  /*230b0*/  ULDC UR6, c[0x0][0x228] ;  /* 0x00008a0000067ab9 */ /* 0x000fe20000000800 */
[----:B------:R-:W-:Y:S01]  /*230c0*/  IADD3 R38, P6, R41, R21, RZ ;  /* 0x0000001529267210 */ /* 0x000fe20007fde0ff */
[----:B------:R-:W-:-:S02]  /*230d0*/  IMAD.X R33, R42, 0x1, R23, P2 ;  /* 0x000000012a217824 */ /* 0x000fc400010e0617 */
[----:B-1----:R-:W-:Y:S01]  /*230e0*/  VIADD R34, R0, 0xb ;  /* 0x0000000b00227836 */ /* 0x002fe20000000000 */
[----:B------:R-:W-:Y:S01]  /*230f0*/  PRMT R43, R28, 0x7772, RZ ;  /* 0x000077721c2b7816 */ /* 0x000fe200000000ff */
[----:B------:R-:W-:Y:S01]  /*23100*/  IMAD.X R39, R44, 0x1, R20, P6 ;  /* 0x000000012c277824 */ /* 0x000fe200030e0614 */
[----:B--2---:R-:W-:Y:S02]  /*23110*/  PRMT R45, R28, 0x7771, RZ ;  /* 0x000077711c2d7816 */ /* 0x004fe400000000ff */
[----:B------:R-:W-:Y:S01]  /*23120*/  ISETP.GE.AND P2, PT, R34, UR4, PT ;  /* 0x0000000422007c0c */ /* 0x000fe2000bf46270 */
[----:B------:R-:W-:Y:S02]  /*23130*/  ULDC UR4, c[0x0][0x228] ;  /* 0x00008a0000047ab9 */ /* 0x000fe40000000800 */
[----:B------:R-:W-:Y:S01]  /*23140*/  ISETP.LT.AND P4, PT, R152, UR4, !P4 ;  /* 0x0000000498007c0c */ /* 0x000fe2000e781270 */
[----:B------:R1:W-:Y:S01]  /*23150*/  @P3 STG.E.U8 desc[UR56][R32.64], R45 ;  /* 0x0000002d20003986 */ /* 0x0003e2000c101138 */
[C---:B------:R-:W-:Y:S01]  /*23160*/  VIADD R40, R41.reuse, UR24 ;  /* 0x0000001829287c36 */ /* 0x040fe20008000000 */
[----:B------:R-:W-:Y:S01]  /*23170*/  IADD3 R34, P3, R41, R22, RZ ;  /* 0x0000001629227210 */ /* 0x000fe20007f7e0ff */
[----:B------:R-:W-:Y:S01]  /*23180*/  ULDC UR4, c[0x0][0x22c] ;  /* 0x00008b0000047ab9 */ /* 0x000fe20000000800 */
[----:B------:R2:W-:Y:S01]  /*23190*/  @P5 STG.E.U8 desc[UR56][R38.64], R43 ;  /* 0x0000002b26005986 */ /* 0x0005e2000c101138 */
[----:B------:R-:W-:Y:S01]  /*231a0*/  ISETP.LT.AND P5, PT, R2, UR6, !P1 ;  /* 0x0000000602007c0c */ /* 0x000fe2000cfa1270 */
[----:B------:R-:W-:Y:S01]  /*231b0*/  ULDC UR6, c[0x0][0x228] ;  /* 0x00008a0000067ab9 */ /* 0x000fe20000000800 */
[----:B------:R-:W-:Y:S01]  /*231c0*/  SHF.R.S32.HI R42, RZ, 0x1f, R40 ;  /* 0x0000001fff2a7819 */ /* 0x000fe20000011428 */
[----:B------:R-:W-:Y:S01]  /*231d0*/  IMAD.X R35, R44, 0x1, R23, P3 ;  /* 0x000000012c237824 */ /* 0x000fe200018e0617 */
[----:B------:R-:W-:Y:S01]  /*231e0*/  IADD3 R36, P6, R40, R21, RZ ;  /* 0x0000001528247210 */ /* 0x000fe20007fde0ff */
[----:B-1----:R-:W-:Y:S01]  /*231f0*/  VIADD R32, R0, 0xc ;  /* 0x0000000c00207836 */ /* 0x002fe20000000000 */
[----:B--2---:R-:W-:-:S03]  /*23200*/  PRMT R43, R28, 0x7773, RZ ;  /* 0x000077731c2b7816 */ /* 0x004fc600000000ff */
[----:B------:R-:W-:Y:S01]  /*23210*/  IMAD.X R37, R42, 0x1, R20, P6 ;  /* 0x000000012a257824 */ /* 0x000fe200030e0614 */
[----:B------:R-:W-:Y:S01]  /*23220*/  ISETP.GE.AND P3, PT, R32, UR4, PT ;  /* 0x0000000420007c0c */ /* 0x000fe2000bf66270 */
[----:B------:R-:W-:Y:S01]  /*23230*/  ULDC UR4, c[0x0][0x228] ;  /* 0x00008a0000047ab9 */ /* 0x000fe20000000800 */
[C---:B------:R-:W-:Y:S01]  /*23240*/  PRMT R41, R29.reuse, 0x7770, RZ ;  /* 0x000077701d297816 */ /* 0x040fe200000000ff */
[----:B------:R1:W-:Y:S01]  /*23250*/  @P4 STG.E.U8 desc[UR56][R34.64], R43 ;  /* 0x0000002b22004986 */ /* 0x0003e2000c101138 */
[----:B------:R-:W-:Y:S01]  /*23260*/  ISETP.LT.AND P4, PT, R152, UR4, !P1 ;  /* 0x0000000498007c0c */ /* 0x000fe2000cf81270 */
[C---:B------:R-:W-:Y:S01]  /*23270*/  VIADD R28, R40.reuse, UR24 ;  /* 0x00000018281c7c36 */ /* 0x040fe20008000000 */
[----:B------:R-:W-:Y:S01]  /*23280*/  IADD3 R32, P1, R40, R22, RZ ;  /* 0x0000001628207210 */ /* 0x000fe20007f3e0ff */
[----:B------:R2:W-:Y:S01]  /*23290*/  @P5 STG.E.U8 desc[UR56][R36.64], R41 ;  /* 0x0000002924005986 */ /* 0x0005e2000c101138 */
[----:B------:R-:W-:Y:S01]  /*232a0*/  ISETP.LT.AND P5, PT, R2, UR6, !P2 ;  /* 0x0000000602007c0c */ /* 0x000fe2000d7a1270 */
[----:B------:R-:W-:Y:S01]  /*232b0*/  ULDC UR4, c[0x0][0x22c] ;  /* 0x00008b0000047ab9 */ /* 0x000fe20000000800 */
[----:B------:R-:W-:Y:S01]  /*232c0*/  SHF.R.S32.HI R40, RZ, 0x1f, R28 ;  /* 0x0000001fff287819 */ /* 0x000fe2000001141c */
[----:B------:R-:W-:Y:S01]  /*232d0*/  IMAD.X R33, R42, 0x1, R23, P1 ;  /* 0x000000012a217824 */ /* 0x000fe200008e0617 */
[----:B------:R-:W-:Y:S01]  /*232e0*/  IADD3 R38, P6, R28, R21, RZ ;  /* 0x000000151c267210 */ /* 0x000fe20007fde0ff */
[----:B------:R-:W-:Y:S01]  /*232f0*/  ULDC UR6, c[0x0][0x228] ;  /* 0x00008a0000067ab9 */ /* 0x000fe20000000800 */
[----:B-1----:R-:W-:Y:S01]  /*23300*/  VIADD R34, R0, 0xd ;  /* 0x0000000d00227836 */ /* 0x002fe20000000000 */
[----:B--2---:R-:W-:-:S02]  /*23310*/  PRMT R41, R29, 0x7771, RZ ;  /* 0x000077711d297816 */ /* 0x004fc400000000ff */
[----:B------:R-:W-:Y:S02]  /*23320*/  IMAD.X R39, R40, 0x1, R20, P6 ;  /* 0x0000000128277824 */ /* 0x000fe400030e0614 */
        /* <DEDUP_REMOVED lines=14> */
[----:B-1----:R-:W-:Y:S01]  /*23410*/  PRMT R41, R29, 0x7773, RZ ;  /* 0x000077731d297816 */ /* 0x002fe200000000ff */
[----:B------:R-:W-:-:S02]  /*23420*/  VIADD R32, R0, 0xe ;  /* 0x0000000e00207836 */ /* 0x000fc40000000000 */
[--C-:B------:R-:W-:Y:S01]  /*23430*/  IMAD.X R29, R42, 0x1, R20.reuse, P6 ;  /* 0x000000012a1d7824 */ /* 0x100fe200030e0614 */
[----:B--2---:R-:W-:Y:S01]  /*23440*/  PRMT R39, R30, 0x7770, RZ ;  /* 0x000077701e277816 */ /* 0x004fe200000000ff */
[----:B------:R-:W-:Y:S01]  /*23450*/  @P4 STG.E.U8 desc[UR56][R34.64], R41 ;  /* 0x0000002922004986 */ /* 0x000fe2000c101138 */
[----:B------:R-:W-:Y:S01]  /*23460*/  ISETP.LT.AND P4, PT, R152, UR6, !P3 ;  /* 0x0000000698007c0c */ /* 0x000fe2000df81270 */
[----:B------:R-:W-:Y:S01]  /*23470*/  VIADD R37, R36, UR24 ;  /* 0x0000001824257c36 */ /* 0x000fe20008000000 */
[----:B------:R-:W-:Y:S01]  /*23480*/  ISETP.GE.AND P2, PT, R32, UR4, PT ;  /* 0x0000000420007c0c */ /* 0x000fe2000bf46270 */
[----:B------:R1:W-:Y:S01]  /*23490*/  @P5 STG.E.U8 desc[UR56][R28.64], R39 ;  /* 0x000000271c005986 */ /* 0x0003e2000c101138 */
[-C--:B------:R-:W-:Y:S01]  /*234a0*/  IADD3 R32, P3, R36, R22.reuse, RZ ;  /* 0x0000001624207210 */ /* 0x080fe20007f7e0ff */
[----:B------:R-:W-:Y:S01]  /*234b0*/  VIADD R38, R0, 0xf ;  /* 0x0000000f00267836 */ /* 0x000fe20000000000 */
[----:B------:R-:W-:Y:S01]  /*234c0*/  ISETP.LT.AND P5, PT, R2, UR8, !P1 ;  /* 0x0000000802007c0c */ /* 0x000fe2000cfa1270 */
[----:B------:R-:W-:Y:S01]  /*234d0*/  ULDC UR4, c[0x0][0x22c] ;  /* 0x00008b0000047ab9 */ /* 0x000fe20000000800 */
[----:B------:R-:W-:Y:S01]  /*234e0*/  SHF.R.S32.HI R36, RZ, 0x1f, R37 ;  /* 0x0000001fff247819 */ /* 0x000fe20000011425 */
[--C-:B------:R-:W-:Y:S01]  /*234f0*/  IMAD.X R33, R42, 0x1, R23.reuse, P3 ;  /* 0x000000012a217824 */ /* 0x100fe200018e0617 */
[----:B------:R-:W-:Y:S01]  /*23500*/  PRMT R43, R30, 0x7771, RZ ;  /* 0x000077711e2b7816 */ /* 0x000fe200000000ff */
[----:B------:R-:W-:Y:S01]  /*23510*/  ULDC UR6, c[0x0][0x228] ;  /* 0x00008a0000067ab9 */ /* 0x000fe20000000800 */
[CC--:B-1----:R-:W-:Y:S01]  /*23520*/  IADD3 R28, P6, R37.reuse, R21.reuse, RZ ;  /* 0x00000015251c7210 */ /* 0x0c2fe20007fde0ff */
[----:B------:R-:W-:Y:S01]  /*23530*/  ULDC UR8, c[0x0][0x228] ;  /* 0x00008a0000087ab9 */ /* 0x000fe20000000800 */
[----:B------:R-:W-:Y:S01]  /*23540*/  ISETP.GE.AND P3, PT, R38, UR4, PT ;  /* 0x0000000426007c0c */ /* 0x000fe2000bf66270 */
[----:B------:R-:W-:Y:S01]  /*23550*/  ULDC UR4, c[0x0][0x228] ;  /* 0x00008a0000047ab9 */ /* 0x000fe20000000800 */
[----:B------:R-:W-:Y:S01]  /*23560*/  PRMT R41, R30, 0x7772, RZ ;  /* 0x000077721e297816 */ /* 0x000fe200000000ff */
[----:B------:R-:W-:Y:S01]  /*23570*/  IMAD.X R29, R36, 0x1, R20, P6 ;  /* 0x00000001241d7824 */ /* 0x000fe200030e0614 */
[----:B------:R1:W-:Y:S01]  /*23580*/  @P4 STG.E.U8 desc[UR56][R32.64], R43 ;  /* 0x0000002b20004986 */ /* 0x0003e2000c101138 */
[----:B------:R-:W-:Y:S01]  /*23590*/  ISETP.LT.AND P4, PT, R152, UR4, !P1 ;  /* 0x0000000498007c0c */ /* 0x000fe2000cf81270 */
[----:B------:R-:W-:Y:S01]  /*235a0*/  VIADD R38, R0, 0x10 ;  /* 0x0000001000267836 */ /* 0x000fe20000000000 */
[C---:B------:R-:W-:Y:S01]  /*235b0*/  IADD3 R34, P1, R37.reuse, R22, RZ ;  /* 0x0000001625227210 */ /* 0x040fe20007f3e0ff */
[----:B------:R-:W-:Y:S01]  /*235c0*/  VIADD R37, R37, UR24 ;  /* 0x0000001825257c36 */ /* 0x000fe20008000000 */
[----:B------:R2:W-:Y:S01]  /*235d0*/  @P5 STG.E.U8 desc[UR56][R28.64], R41 ;  /* 0x000000291c005986 */ /* 0x0005e2000c101138 */
[----:B------:R-:W-:Y:S01]  /*235e0*/  ISETP.LT.AND P5, PT, R2, UR6, !P2 ;  /* 0x0000000602007c0c */ /* 0x000fe2000d7a1270 */
[----:B------:R-:W-:Y:S01]  /*235f0*/  ULDC UR4, c[0x0][0x22c] ;  /* 0x00008b0000047ab9 */ /* 0x000fe20000000800 */
[----:B------:R-:W-:Y:S01]  /*23600*/  PRMT R39, R30, 0x7773, RZ ;  /* 0x000077731e277816 */ /* 0x000fe200000000ff */
[----:B------:R-:W-:Y:S01]  /*23610*/  IMAD.X R35, R36, 0x1, R23, P1 ;  /* 0x0000000124237824 */ /* 0x000fe200008e0617 */
[----:B------:R-:W-:Y:S01]  /*23620*/  SHF.R.S32.HI R30, RZ, 0x1f, R37 ;  /* 0x0000001fff1e7819 */ /* 0x000fe20000011425 */
[----:B------:R-:W-:Y:S01]  /*23630*/  ULDC UR6, c[0x0][0x228] ;  /* 0x00008a0000067ab9 */ /* 0x000fe20000000800 */
[----:B-1----:R-:W-:Y:S01]  /*23640*/  VIADD R32, R0, 0x11 ;  /* 0x0000001100207836 */ /* 0x002fe20000000000 */
[----:B------:R-:W-:Y:S01]  /*23650*/  ISETP.GE.AND P1, PT, R38, UR4, PT ;  /* 0x0000000426007c0c */ /* 0x000fe2000bf26270 */
[----:B------:R-:W-:Y:S01]  /*23660*/  ULDC UR4, c[0x0][0x22c] ;  /* 0x00008b0000047ab9 */ /* 0x000fe20000000800 */
[----:B--2---:R-:W-:Y:S01]  /*23670*/  IADD3 R28, P6, R37, R21, RZ ;  /* 0x00000015251c7210 */ /* 0x004fe20007fde0ff */
[----:B------:R1:W-:Y:S01]  /*23680*/  @P4 STG.E.U8 desc[UR56][R34.64], R39 ;  /* 0x0000002722004986 */ /* 0x0003e2000c101138 */
[----:B------:R-:W-:-:S03]  /*23690*/  PRMT R45, R31, 0x7770, RZ ;  /* 0x000077701f2d7816 */ /* 0x000fc600000000ff */
[----:B------:R-:W-:Y:S01]  /*236a0*/  IMAD.X R29, R30, 0x1, R20, P6 ;  /* 0x000000011e1d7824 */ /* 0x000fe200030e0614 */
[----:B------:R-:W-:Y:S01]  /*236b0*/  ISETP.GE.AND P4, PT, R32, UR4, PT ;  /* 0x0000000420007c0c */ /* 0x000fe2000bf86270 */
[----:B------:R-:W-:Y:S01]  /*236c0*/  ULDC UR4, c[0x0][0x228] ;  /* 0x00008a0000047ab9 */ /* 0x000fe20000000800 */
[----:B------:R-:W-:Y:S01]  /*236d0*/  ISETP.LT.AND P2, PT, R152, UR6, !P2 ;  /* 0x0000000698007c0c */ /* 0x000fe2000d741270 */
[----:B------:R-:W-:Y:S01]  /*236e0*/  ULDC UR6, c[0x0][0x228] ;  /* 0x00008a0000067ab9 */ /* 0x000fe20000000800 */
[C---:B------:R-:W-:Y:S01]  /*236f0*/  IADD3 R32, P6, R37.reuse, R22, RZ ;  /* 0x0000001625207210 */ /* 0x040fe20007fde0ff */
[----:B------:R-:W-:Y:S01]  /*23700*/  VIADD R37, R37, UR24 ;  /* 0x0000001825257c36 */ /* 0x000fe20008000000 */
[----:B------:R2:W-:Y:S01]  /*23710*/  @P5 STG.E.U8 desc[UR56][R28.64], R45 ;  /* 0x0000002d1c005986 */ /* 0x0005e2000c101138 */
[----:B------:R-:W-:Y:S01]  /*23720*/  ISETP.LT.AND P5, PT, R2, UR4, !P3 ;  /* 0x0000000402007c0c */ /* 0x000fe2000dfa1270 */
[----:B------:R-:W-:Y:S01]  /*23730*/  ULDC UR4, c[0x0][0x228] ;  /* 0x00008a0000047ab9 */ /* 0x000fe20000000800 */
[----:B------:R-:W-:Y:S01]  /*23740*/  IMAD.X R33, R30, 0x1, R23, P6 ;  /* 0x000000011e217824 */ /* 0x000fe200030e0617 */
[----:B-1----:R-:W-:-:S02]  /*23750*/  SHF.R.S32.HI R35, RZ, 0x1f, R37 ;  /* 0x0000001fff237819 */ /* 0x002fc40000011425 */
[-C--:B------:R-:W-:Y:S02]  /*23760*/  IADD3 R30, P6, R37, R21.reuse, RZ ;  /* 0x00000015251e7210 */ /* 0x080fe40007fde0ff */
[C---:B------:R-:W-:Y:S02]  /*23770*/  PRMT R43, R31.reuse, 0x7771, RZ ;  /* 0x000077711f2b7816 */ /* 0x040fe400000000ff */
[C---:B------:R-:W-:Y:S02]  /*23780*/  PRMT R39, R31.reuse, 0x7773, RZ ;  /* 0x000077731f277816 */ /* 0x040fe400000000ff */
[----:B------:R-:W-:Y:S01]  /*23790*/  PRMT R41, R31, 0x7772, RZ ;  /* 0x000077721f297816 */ /* 0x000fe200000000ff */
[----:B------:R-:W-:Y:S01]  /*237a0*/  IMAD.X R31, R35, 0x1, R20, P6 ;  /* 0x00000001231f7824 */ /* 0x000fe200030e0614 */
[----:B------:R-:W-:Y:S01]  /*237b0*/  ISETP.LT.AND P3, PT, R152, UR4, !P3 ;  /* 0x0000000498007c0c */ /* 0x000fe2000df61270 */
[----:B------:R1:W-:Y:S01]  /*237c0*/  @P2 STG.E.U8 desc[UR56][R32.64], R43 ;  /* 0x0000002b20002986 */ /* 0x0003e2000c101138 */
[C---:B------:R-:W-:Y:S01]  /*237d0*/  VIADD R36, R37.reuse, UR24 ;  /* 0x0000001825247c36 */ /* 0x040fe20008000000 */
[----:B--2---:R-:W-:Y:S01]  /*237e0*/  IADD3 R28, P2, R37, R22, RZ ;  /* 0x00000016251c7210 */ /* 0x004fe20007f5e0ff */
[----:B------:R-:W-:Y:S01]  /*237f0*/  ULDC UR4, c[0x0][0x22c] ;  /* 0x00008b0000047ab9 */ /* 0x000fe20000000800 */
[----:B------:R-:W-:Y:S01]  /*23800*/  ISETP.LT.AND P6, PT, R2, UR6, !P1 ;  /* 0x0000000602007c0c */ /* 0x000fe2000cfc1270 */
[----:B------:R2:W-:Y:S01]  /*23810*/  @P5 STG.E.U8 desc[UR56][R30.64], R41 ;  /* 0x000000291e005986 */ /* 0x0005e2000c101138 */
[----:B------:R-:W-:Y:S01]  /*23820*/  SHF.R.S32.HI R38, RZ, 0x1f, R36 ;  /* 0x0000001fff267819 */ /* 0x000fe20000011424 */
[----:B------:R-:W-:Y:S01]  /*23830*/  IMAD.X R29, R35, 0x1, R23, P2 ;  /* 0x00000001231d7824 */ /* 0x000fe200010e0617 */
[----:B------:R-:W-:Y:S01]  /*23840*/  IADD3 R34, P5, R36, R21, RZ ;  /* 0x0000001524227210 */ /* 0x000fe20007fbe0ff */
[----:B------:R-:W-:Y:S01]  /*23850*/  ULDC UR6, c[0x0][0x228] ;  /* 0x00008a0000067ab9 */ /* 0x000fe20000000800 */
[----:B-1----:R-:W-:Y:S01]  /*23860*/  VIADD R32, R0, 0x12 ;  /* 0x0000001200207836 */ /* 0x002fe20000000000 */
[----:B----4-:R-:W-:-:S02]  /*23870*/  PRMT R43, R24, 0x7770, RZ ;  /* 0x00007770182b7816 */ /* 0x010fc400000000ff */
[--C-:B------:R-:W-:Y:S01]  /*23880*/  IMAD.X R35, R38, 0x1, R20.reuse, P5 ;  /* 0x0000000126237824 */ /* 0x100fe200028e0614 */
[----:B------:R1:W-:Y:S01]  /*23890*/  @P3 STG.E.U8 desc[UR56][R28.64], R39 ;  /* 0x000000271c003986 */ /* 0x0003e2000c101138 */
[----:B------:R-:W-:Y:S01]  /*238a0*/  ISETP.GE.AND P2, PT, R32, UR4, PT ;  /* 0x0000000420007c0c */ /* 0x000fe2000bf46270 */
[----:B------:R-:W-:Y:S01]  /*238b0*/  ULDC UR4, c[0x0][0x228] ;  /* 0x00008a0000047ab9 */ /* 0x000fe20000000800 */
[----:B------:R-:W-:Y:S01]  /*238c0*/  VIADD R37, R36, UR24 ;  /* 0x0000001824257c36 */ /* 0x000fe20008000000 */
[----:B------:R-:W-:Y:S02]  /*238d0*/  ISETP.LT.AND P3, PT, R152, UR4, !P1 ;  /* 0x0000000498007c0c */ /* 0x000fe4000cf61270 */
[----:B------:R-:W-:Y:S01]  /*238e0*/  ISETP.LT.AND P5, PT, R2, UR6, !P4 ;  /* 0x0000000602007c0c */ /* 0x000fe2000e7a1270 */
[----:B------:R3:W-:Y:S01]  /*238f0*/  @P6 STG.E.U8 desc[UR56][R34.64], R43 ;  /* 0x0000002b22006986 */ /* 0x0007e2000c101138 */
[----:B--2---:R-:W-:Y:S01]  /*23900*/  IADD3 R30, P1, R36, R22, RZ ;  /* 0x00000016241e7210 */ /* 0x004fe20007f3e0ff */
[----:B------:R-:W-:Y:S01]  /*23910*/  ULDC UR4, c[0x0][0x22c] ;  /* 0x00008b0000047ab9 */ /* 0x000fe20000000800 */
[----:B------:R-:W-:Y:S01]  /*23920*/  SHF.R.S32.HI R40, RZ, 0x1f, R37 ;  /* 0x0000001fff287819 */ /* 0x000fe20000011425 */
[----:B-1----:R-:W-:Y:S01]  /*23930*/  VIADD R28, R0, 0x13 ;  /* 0x00000013001c7836 */ /* 0x002fe20000000000 */
[----:B------:R-:W-:Y:S01]  /*23940*/  IADD3 R32, P6, R37, R21, RZ ;  /* 0x0000001525207210 */ /* 0x000fe20007fde0ff */
[----:B------:R-:W-:Y:S01]  /*23950*/  IMAD.X R31, R38, 0x1, R23, P1 ;  /* 0x00000001261f7824 */ /* 0x000fe200008e0617 */
[----:B------:R-:W-:Y:S01]  /*23960*/  PRMT R41, R24, 0x7771, RZ ;  /* 0x0000777118297816 */ /* 0x000fe200000000ff */
[----:B------:R-:W-:Y:S01]  /*23970*/  ULDC UR6, c[0x0][0x228] ;  /* 0x00008a0000067ab9 */ /* 0x000fe20000000800 */
[----:B------:R-:W-:Y:S01]  /*23980*/  ISETP.GE.AND P1, PT, R28, UR4, PT ;  /* 0x000000041c007c0c */ /* 0x000fe2000bf26270 */
[----:B------:R-:W-:Y:S01]  /*23990*/  IMAD.X R33, R40, 0x1, R20, P6 ;  /* 0x0000000128217824 */ /* 0x000fe200030e0614 */
[----:B------:R-:W-:Y:S01]  /*239a0*/  PRMT R39, R24, 0x7772, RZ ;  /* 0x0000777218277816 */ /* 0x000fe200000000ff */
[----:B------:R-:W-:-:S02]  /*239b0*/  ULDC UR4, c[0x0][0x228] ;  /* 0x00008a0000047ab9 */ /* 0x000fc40000000800 */
        /* <DEDUP_REMOVED lines=10> */
[----:B---3--:R-:W-:Y:S01]  /*23a60*/  IADD3 R34, P6, R36, R21, RZ ;  /* 0x0000001524227210 */ /* 0x008fe20007fde0ff */
        /* <DEDUP_REMOVED lines=36> */
[----:B------:R-:W-:Y:S01]  /*23cb0*/  IMAD.X R25, R38, 0x1, R20, P6 ;  /* 0x0000000126197824 */ /* 0x000fe200030e0614 */
[----:B------:R-:W-:Y:S02]  /*23cc0*/  PRMT R33, R26, 0x7770, RZ ;  /* 0x000077701a217816 */ /* 0x000fe400000000ff */
        /* <DEDUP_REMOVED lines=13> */
[-C--:B-1----:R-:W-:Y:S01]  /*23da0*/  IADD3 R24, P6, R32, R21.reuse, RZ ;  /* 0x0000001520187210 */ /* 0x082fe20007fde0ff */
        /* <DEDUP_REMOVED lines=39> */
[C---:B------:R-:W-:Y:S01]  /*24020*/  IMAD.X R27, R29.reuse, 0x1, R20, P6 ;  /* 0x000000011d1b7824 */ /* 0x040fe200030e0614 */
[----:B------:R-:W-:Y:S01]  /*24030*/  ISETP.LT.AND P3, PT, R152, UR4, !P3 ;  /* 0x0000000498007c0c */ /* 0x000fe2000df61270 */
[----:B------:R1:W-:Y:S01]  /*24040*/  @P1 STG.E.U8 desc[UR56][R30.64], R39 ;  /* 0x000000271e001986 */ /* 0x0003e2000c101138 */
[C---:B--2---:R-:W-:Y:S01]  /*24050*/  VIADD R33, R32.reuse, UR24 ;  /* 0x0000001820217c36 */ /* 0x044fe20008000000 */
[----:B------:R-:W-:Y:S01]  /*24060*/  IADD3 R24, P1, R32, R22, RZ ;  /* 0x0000001620187210 */ /* 0x000fe20007f3e0ff */
        /* <DEDUP_REMOVED lines=8> */
[----:B------:R-:W-:-:S02]  /*240f0*/  PRMT R39, R16, 0x7770, RZ ;  /* 0x0000777010277816 */ /* 0x000fc400000000ff */
[----:B------:R-:W-:Y:S01]  /*24100*/  IMAD.X R29, R34, 0x1, R20, P5 ;  /* 0x00000001221d7824 */ /* 0x000fe200028e0614 */
[----:B------:R1:W-:Y:S01]  /*24110*/  @P3 STG.E.U8 desc[UR56][R24.64], R35 ;  /* 0x0000002318003986 */ /* 0x0003e2000c101138 */
[----:B------:R-:W-:Y:S01]  /*24120*/  ISETP.GE.AND P1, PT, R30, UR4, PT ;  /* 0x000000041e007c0c */ /* 0x000fe2000bf26270 */
[----:B------:R-:W-:Y:S01]  /*24130*/  ULDC UR4, c[0x0][0x228] ;  /* 0x00008a0000047ab9 */ /* 0x000fe20000000800 */
[C---:B------:R-:W-:Y:S01]  /*24140*/  VIADD R32, R33.reuse, UR24 ;  /* 0x0000001821207c36 */ /* 0x040fe20008000000 */
        /* <DEDUP_REMOVED lines=27> */
[----:B------:R-:W-:-:S03]  /*24300*/  PRMT R37, R16, 0x7773, RZ ;  /* 0x0000777310257816 */ /* 0x000fc600000000ff */
[----:B------:R-:W-:Y:S01]  /*24310*/  IMAD.X R29, R32, 0x1, R20, P6 ;  /* 0x00000001201d7824 */ /* 0x000fe200030e0614 */
[----:B--2---:R-:W-:Y:S02]  /*24320*/  PRMT R35, R17, 0x7770, RZ ;  /* 0x0000777011237816 */ /* 0x004fe400000000ff */
[----:B------:R-:W-:Y:S01]  /*24330*/  ISETP.GE.AND P3, PT, R26, UR4, PT ;  /* 0x000000041a007c0c */ /* 0x000fe2000bf66270 */
[----:B------:R-:W-:Y:S01]  /*24340*/  ULDC UR4, c[0x0][0x228] ;  /* 0x00008a0000047ab9 */ /* 0x000fe20000000800 */
        /* <DEDUP_REMOVED lines=12> */
[----:B------:R-:W-:-:S02]  /*24410*/  PRMT R33, R17, 0x7771, RZ ;  /* 0x0000777111217816 */ /* 0x000fc400000000ff */
[----:B------:R-:W-:Y:S01]  /*24420*/  IMAD.X R31, R34, 0x1, R20, P6 ;  /* 0x00000001221f7824 */ /* 0x000fe200030e0614 */
[C---:B--2---:R-:W-:Y:S02]  /*24430*/  PRMT R29, R17.reuse, 0x7772, RZ ;  /* 0x00007772111d7816 */ /* 0x044fe400000000ff */
        /* <DEDUP_REMOVED lines=189> */
[----:B------:R-:W-:-:S02]  /*25010*/  PRMT R33, R15, 0x7770, RZ ;  /* 0x000077700f217816 */ /* 0x000fc400000000ff */
[----:B------:R-:W-:Y:S01]  /*25020*/  ISETP.LT.AND P1, PT, R152, UR6, !P1 ;  /* 0x0000000698007c0c */ /* 0x000fe2000cf21270 */
[----:B------:R-:W-:Y:S01]  /*25030*/  IMAD.X R13, R14, 0x1, R20, P6 ;  /* 0x000000010e0d7824 */ /* 0x000fe200030e0614 */
[----:B------:R-:W-:Y:S01]  /*25040*/  ISETP.GE.AND P4, PT, R18, UR4, PT ;  /* 0x0000000412007c0c */ /* 0x000fe2000bf86270 */
[----:B------:R-:W-:Y:S01]  /*25050*/  ULDC UR4, c[0x0][0x228] ;  /* 0x00008a0000047ab9 */ /* 0x000fe20000000800 */
[C---:B------:R-:W-:Y:S01]  /*25060*/  IADD3 R18, P6, R25.reuse, R22, RZ ;  /* 0x0000001619127210 */ /* 0x040fe20007fde0ff */
[----:B------:R-:W-:Y:S01]  /*25070*/  VIADD R25, R25, UR24 ;  /* 0x0000001819197c36 */ /* 0x000fe20008000000 */
[----:B------:R2:W-:Y:S01]  /*25080*/  @P5 STG.E.U8 desc[UR56][R12.64], R33 ;  /* 0x000000210c005986 */ /* 0x0005e2000c101138 */
[----:B------:R-:W-:Y:S01]  /*25090*/  ISETP.LT.AND P5, PT, R2, UR4, !P3 ;  /* 0x0000000402007c0c */ /* 0x000fe2000dfa1270 */
[----:B------:R-:W-:Y:S01]  /*250a0*/  ULDC UR4, c[0x0][0x228] ;  /* 0x00008a0000047ab9 */ /* 0x000fe20000000800 */
[----:B------:R-:W-:Y:S01]  /*250b0*/  IMAD.X R19, R14, 0x1, R23, P6 ;  /* 0x000000010e137824 */ /* 0x000fe200030e0617 */
[----:B------:R-:W-:Y:S01]  /*250c0*/  PRMT R31, R15, 0x7771, RZ ;  /* 0x000077710f1f7816 */ /* 0x000fe200000000ff */
[----:B------:R-:W-:Y:S01]  /*250d0*/  ULDC UR6, c[0x0][0x228] ;  /* 0x00008a0000067ab9 */ /* 0x000fe20000000800 */
[----:B-1----:R-:W-:-:S02]  /*250e0*/  SHF.R.S32.HI R17, RZ, 0x1f, R25 ;  /* 0x0000001fff117819 */ /* 0x002fc40000011419 */
[----:B------:R-:W-:Y:S02]  /*250f0*/  IADD3 R14, P6, R25, R21, RZ ;  /* 0x00000015190e7210 */ /* 0x000fe40007fde0ff */
[----:B------:R-:W-:Y:S01]  /*25100*/  ISETP.LT.AND P3, PT, R152, UR4, !P3 ;  /* 0x0000000498007c0c */ /* 0x000fe2000df61270 */
[----:B------:R1:W-:Y:S01]  /*25110*/  @P1 STG.E.U8 desc[UR56][R18.64], R31 ;  /* 0x0000001f12001986 */ /* 0x0003e2000c101138 */
[C---:B------:R-:W-:Y:S02]  /*25120*/  PRMT R27, R15.reuse, 0x7773, RZ ;  /* 0x000077730f1b7816 */ /* 0x040fe400000000ff */
[----:B------:R-:W-:Y:S01]  /*25130*/  PRMT R29, R15, 0x7772, RZ ;  /* 0x000077720f1d7816 */ /* 0x000fe200000000ff */
[----:B------:R-:W-:Y:S01]  /*25140*/  IMAD.X R15, R17, 0x1, R20, P6 ;  /* 0x00000001110f7824 */ /* 0x000fe200030e0614 */
[C---:B--2---:R-:W-:Y:S01]  /*25150*/  IADD3 R12, P1, R25.reuse, R22, RZ ;  /* 0x00000016190c7210 */ /* 0x044fe20007f3e0ff */
[----:B------:R-:W-:Y:S01]  /*25160*/  VIADD R24, R25, UR24 ;  /* 0x0000001819187c36 */ /* 0x000fe20008000000 */
[----:B------:R-:W-:Y:S01]  /*25170*/  ISETP.LT.AND P6, PT, R2, UR6, !P2 ;  /* 0x0000000602007c0c */ /* 0x000fe2000d7c1270 */
[----:B------:R-:W-:Y:S01]  /*25180*/  ULDC UR4, c[0x0][0x22c] ;  /* 0x00008b0000047ab9 */ /* 0x000fe20000000800 */
[----:B------:R2:W-:Y:S01]  /*25190*/  @P5 STG.E.U8 desc[UR56][R14.64], R29 ;  /* 0x0000001d0e005986 */ /* 0x0005e2000c101138 */
[----:B------:R-:W-:-:S02]  /*251a0*/  IMAD.X R13, R17, 0x1, R23, P1 ;  /* 0x00000001110d7824 */ /* 0x000fc400008e0617 */
[----:B-1----:R-:W-:Y:S01]  /*251b0*/  VIADD R18, R0, 0x2a ;  /* 0x0000002a00127836 */ /* 0x002fe20000000000 */
[----:B------:R-:W-:Y:S01]  /*251c0*/  SHF.R.S32.HI R26, RZ, 0x1f, R24 ;  /* 0x0000001fff1a7819 */ /* 0x000fe20000011418 */
[----:B------:R-:W-:Y:S01]  /*251d0*/  ULDC UR6, c[0x0][0x228] ;  /* 0x00008a0000067ab9 */ /* 0x000fe20000000800 */
[----:B------:R-:W-:Y:S02]  /*251e0*/  IADD3 R16, P5, R24, R21, RZ ;  /* 0x0000001518107210 */ /* 0x000fe40007fbe0ff */
[----:B------:R-:W-:Y:S01]  /*251f0*/  ISETP.GE.AND P1, PT, R18, UR4, PT ;  /* 0x0000000412007c0c */ /* 0x000fe2000bf26270 */
[----:B------:R-:W-:Y:S01]  /*25200*/  ULDC UR4, c[0x0][0x228] ;  /* 0x00008a0000047ab9 */ /* 0x000fe20000000800 */
[----:B------:R1:W-:Y:S01]  /*25210*/  @P3 STG.E.U8 desc[UR56][R12.64], R27 ;  /* 0x0000001b0c003986 */ /* 0x0003e2000c101138 */
[----:B------:R-:W-:Y:S01]  /*25220*/  IMAD.X R17, R26, 0x1, R20, P5 ;  /* 0x000000011a117824 */ /* 0x000fe200028e0614 */
[----:B------:R-:W-:Y:S01]  /*25230*/  PRMT R31, R8, 0x7770, RZ ;  /* 0x00007770081f7816 */ /* 0x000fe200000000ff */
[----:B------:R-:W-:Y:S01]  /*25240*/  VIADD R25, R24, UR24 ;  /* 0x0000001818197c36 */ /* 0x000fe20008000000 */
[----:B------:R-:W-:Y:S01]  /*25250*/  ISETP.LT.AND P3, PT, R152, UR4, !P2 ;  /* 0x0000000498007c0c */ /* 0x000fe2000d761270 */
[----:B------:R-:W-:Y:S01]  /*25260*/  ULDC UR4, c[0x0][0x22c] ;  /* 0x00008b0000047ab9 */ /* 0x000fe20000000800 */
[----:B--2---:R-:W-:-:S02]  /*25270*/  IADD3 R14, P2, R24, R22, RZ ;  /* 0x00000016180e7210 */ /* 0x004fc40007f5e0ff */
[----:B------:R-:W-:Y:S01]  /*25280*/  ISETP.LT.AND P5, PT, R2, UR6, !P4 ;  /* 0x0000000602007c0c */ /* 0x000fe2000e7a1270 */
[----:B------:R2:W-:Y:S01]  /*25290*/  @P6 STG.E.U8 desc[UR56][R16.64], R31 ;  /* 0x0000001f10006986 */ /* 0x0005e2000c101138 */
[----:B-1----:R-:W-:Y:S01]  /*252a0*/  VIADD R12, R0, 0x2b ;  /* 0x0000002b000c7836 */ /* 0x002fe20000000000 */
[----:B------:R-:W-:Y:S01]  /*252b0*/  SHF.R.S32.HI R28, RZ, 0x1f, R25 ;  /* 0x0000001fff1c7819 */ /* 0x000fe20000011419 */
[----:B------:R-:W-:Y:S01]  /*252c0*/  IMAD.X R15, R26, 0x1, R23, P2 ;  /* 0x000000011a0f7824 */ /* 0x000fe200010e0617 */
[----:B------:R-:W-:Y:S01]  /*252d0*/  IADD3 R18, P6, R25, R21, RZ ;  /* 0x0000001519127210 */ /* 0x000fe20007fde0ff */
[----:B------:R-:W-:Y:S01]  /*252e0*/  ULDC UR6, c[0x0][0x228] ;  /* 0x00008a0000067ab9 */ /* 0x000fe20000000800 */
[----:B------:R-:W-:Y:S02]  /*252f0*/  PRMT R29, R8, 0x7771, RZ ;  /* 0x00007771081d7816 */ /* 0x000fe400000000ff */
[----:B------:R-:W-:Y:S01]  /*25300*/  ISETP.GE.AND P2, PT, R12, UR4, PT ;  /* 0x000000040c007c0c */ /* 0x000fe2000bf46270 */
[----:B------:R-:W-:Y:S01]  /*25310*/  ULDC UR4, c[0x0][0x228] ;  /* 0x00008a0000047ab9 */ /* 0x000fe20000000800 */
[----:B------:R-:W-:Y:S01]  /*25320*/  IMAD.X R19, R28, 0x1, R20, P6 ;  /* 0x000000011c137824 */ /* 0x000fe200030e0614 */
[----:B------:R-:W-:-:S02]  /*25330*/  PRMT R27, R8, 0x7772, RZ ;  /* 0x00007772081b7816 */ /* 0x000fc400000000ff */
[----:B------:R-:W-:Y:S01]  /*25340*/  ISETP.LT.AND P4, PT, R152, UR4, !P4 ;  /* 0x0000000498007c0c */ /* 0x000fe2000e781270 */
[----:B------:R1:W-:Y:S01]  /*25350*/  @P3 STG.E.U8 desc[UR56][R14.64], R29 ;  /* 0x0000001d0e003986 */ /* 0x0003e2000c101138 */
[C---:B------:R-:W-:Y:S01]  /*25360*/  IADD3 R12, P3, R25.reuse, R22, RZ ;  /* 0x00000016190c7210 */ /* 0x040fe20007f7e0ff */
[----:B------:R-:W-:Y:S01]  /*25370*/  VIADD R24, R25, UR24 ;  /* 0x0000001819187c36 */ /* 0x000fe20008000000 */
[----:B------:R-:W-:Y:S01]  /*25380*/  ULDC UR4, c[0x0][0x22c] ;  /* 0x00008b0000047ab9 */ /* 0x000fe20000000800 */
[----:B------:R3:W-:Y:S01]  /*25390*/  @P5 STG.E.U8 desc[UR56][R18.64], R27 ;  /* 0x0000001b12005986 */ /* 0x0007e2000c101138 */
[----:B------:R-:W-:Y:S01]  /*253a0*/  ISETP.LT.AND P5, PT, R2, UR6, !P1 ;  /* 0x0000000602007c0c */ /* 0x000fe2000cfa1270 */
[----:B------:R-:W-:Y:S01]  /*253b0*/  IMAD.X R13, R28, 0x1, R23, P3 ;  /* 0x000000011c0d7824 */ /* 0x000fe200018e0617 */
[----:B------:R-:W-:Y:S01]  /*253c0*/  SHF.R.S32.HI R26, RZ, 0x1f, R24 ;  /* 0x0000001fff1a7819 */ /* 0x000fe20000011418 */
[----:B------:R-:W-:Y:S01]  /*253d0*/  ULDC UR6, c[0x0][0x228] ;  /* 0x00008a0000067ab9 */ /* 0x000fe20000000800 */
[----:B--2---:R-:W-:Y:S01]  /*253e0*/  IADD3 R16, P6, R24, R21, RZ ;  /* 0x0000001518107210 */ /* 0x004fe20007fde0ff */
[----:B-1----:R-:W-:Y:S01]  /*253f0*/  VIADD R14, R0, 0x2c ;  /* 0x0000002c000e7836 */ /* 0x002fe20000000000 */
[----:B---3--:R-:W-:-:S04]  /*25400*/  PRMT R27, R8, 0x7773, RZ ;  /* 0x00007773081b7816 */ /* 0x008fc800000000ff */
[----:B------:R-:W-:Y:S01]  /*25410*/  ISETP.GE.AND P3, PT, R14, UR4, PT ;  /* 0x000000040e007c0c */ /* 0x000fe2000bf66270 */
[----:B------:R-:W-:Y:S01]  /*25420*/  ULDC UR4, c[0x0][0x228] ;  /* 0x00008a0000047ab9 */ /* 0x000fe20000000800 */
[----:B------:R-:W-:Y:S01]  /*25430*/  IMAD.X R17, R26, 0x1, R20, P6 ;  /* 0x000000011a117824 */ /* 0x000fe200030e0614 */
[----:B------:R1:W-:Y:S01]  /*25440*/  @P4 STG.E.U8 desc[UR56][R12.64], R27 ;  /* 0x0000001b0c004986 */ /* 0x0003e2000c101138 */
[----:B------:R-:W-:Y:S02]  /*25450*/  PRMT R25, R9, 0x7770, RZ ;  /* 0x0000777009197816 */ /* 0x000fe400000000ff */
[----:B------:R-:W-:Y:S01]  /*25460*/  ISETP.LT.AND P4, PT, R152, UR4, !P1 ;  /* 0x0000000498007c0c */ /* 0x000fe2000cf81270 */
[C---:B------:R-:W-:Y:S01]  /*25470*/  VIADD R8, R24.reuse, UR24 ;  /* 0x0000001818087c36 */ /* 0x040fe20008000000 */
[----:B------:R-:W-:Y:S01]  /*25480*/  IADD3 R14, P1, R24, R22, RZ ;  /* 0x00000016180e7210 */ /* 0x000fe20007f3e0ff */
[----:B------:R2:W-:Y:S01]  /*25490*/  @P5 STG.E.U8 desc[UR56][R16.64], R25 ;  /* 0x0000001910005986 */ /* 0x0005e2000c101138 */
[----:B------:R-:W-:Y:S01]  /*254a0*/  ISETP.LT.AND P5, PT, R2, UR6, !P2 ;  /* 0x0000000602007c0c */ /* 0x000fe2000d7a1270 */
[----:B------:R-:W-:Y:S01]  /*254b0*/  ULDC UR4, c[0x0][0x22c] ;  /* 0x00008b0000047ab9 */ /* 0x000fe20000000800 */
[----:B------:R-:W-:Y:S01]  /*254c0*/  SHF.R.S32.HI R24, RZ, 0x1f, R8 ;  /* 0x0000001fff187819 */ /* 0x000fe20000011408 */
[----:B------:R-:W-:-:S02]  /*254d0*/  IMAD.X R15, R26, 0x1, R23, P1 ;  /* 0x000000011a0f7824 */ /* 0x000fc400008e0617 */
[----:B-1----:R-:W-:Y:S01]  /*254e0*/  VIADD R12, R0, 0x2d ;  /* 0x0000002d000c7836 */ /* 0x002fe20000000000 */
[-C--:B------:R-:W-:Y:S01]  /*254f0*/  IADD3 R18, P6, R8, R21.reuse, RZ ;  /* 0x0000001508127210 */ /* 0x080fe20007fde0ff */
[----:B------:R-:W-:Y:S01]  /*25500*/  ULDC UR6, c[0x0][0x228] ;  /* 0x00008a0000067ab9 */ /* 0x000fe20000000800 */
[C---:B--2---:R-:W-:Y:S02]  /*25510*/  PRMT R25, R9.reuse, 0x7771, RZ ;  /* 0x0000777109197816 */ /* 0x044fe400000000ff */
        /* <DEDUP_REMOVED lines=13> */
[----:B------:R-:W-:-:S02]  /*255f0*/  IADD3 R8, P6, R16, R21, RZ ;  /* 0x0000001510087210 */ /* 0x000fc40007fde0ff */
[----:B-1----:R-:W-:Y:S01]  /*25600*/  PRMT R25, R9, 0x7773, RZ ;  /* 0x0000777309197816 */ /* 0x002fe200000000ff */
[----:B------:R-:W-:Y:S01]  /*25610*/  VIADD R14, R0, 0x2e ;  /* 0x0000002e000e7836 */ /* 0x000fe20000000000 */
[----:B------:R-:W-:Y:S01]  /*25620*/  ULDC UR4, c[0x0][0x22c] ;  /* 0x00008b0000047ab9 */ /* 0x000fe20000000800 */
[----:B------:R-:W-:Y:S02]  /*25630*/  IMAD.X R9, R26, 0x1, R20, P6 ;  /* 0x000000011a097824 */ /* 0x000fe400030e0614 */
[----:B------:R-:W-:Y:S01]  /*25640*/  @P4 STG.E.U8 desc[UR56][R12.64], R25 ;  /* 0x000000190c004986 */ /* 0x000fe2000c101138 */
[----:B--2---:R-:W-:Y:S02]  /*25650*/  PRMT R19, R10, 0x7770, RZ ;  /* 0x000077700a137816 */ /* 0x004fe400000000ff */
[----:B------:R-:W-:Y:S01]  /*25660*/  ISETP.LT.AND P4, PT, R152, UR6, !P3 ;  /* 0x0000000698007c0c */ /* 0x000fe2000df81270 */
[----:B------:R-:W-:Y:S01]  /*25670*/  VIADD R17, R16, UR24 ;  /* 0x0000001810117c36 */ /* 0x000fe20008000000 */
[----:B------:R-:W-:Y:S01]  /*25680*/  ISETP.GE.AND P2, PT, R14, UR4, PT ;  /* 0x000000040e007c0c */ /* 0x000fe2000bf46270 */
[----:B------:R1:W-:Y:S01]  /*25690*/  @P5 STG.E.U8 desc[UR56][R8.64], R19 ;  /* 0x0000001308005986 */ /* 0x0003e2000c101138 */
[----:B------:R-:W-:Y:S01]  /*256a0*/  IADD3 R14, P3, R16, R22, RZ ;  /* 0x00000016100e7210 */ /* 0x000fe20007f7e0ff */
[----:B------:R-:W-:Y:S01]  /*256b0*/  VIADD R18, R0, 0x2f ;  /* 0x0000002f00127836 */ /* 0x000fe20000000000 */
[----:B------:R-:W-:Y:S01]  /*256c0*/  ISETP.LT.AND P5, PT, R2, UR8, !P1 ;  /* 0x0000000802007c0c */ /* 0x000fe2000cfa1270 */
[----:B------:R-:W-:Y:S01]  /*256d0*/  ULDC UR4, c[0x0][0x22c] ;  /* 0x00008b0000047ab9 */ /* 0x000fe20000000800 */
[----:B------:R-:W-:Y:S01]  /*256e0*/  PRMT R27, R10, 0x7771, RZ ;  /* 0x000077710a1b7816 */ /* 0x000fe200000000ff */
[----:B------:R-:W-:Y:S01]  /*256f0*/  IMAD.X R15, R26, 0x1, R23, P3 ;  /* 0x000000011a0f7824 */ /* 0x000fe200018e0617 */
[----:B------:R-:W-:Y:S01]  /*25700*/  SHF.R.S32.HI R16, RZ, 0x1f, R17 ;  /* 0x0000001fff107819 */ /* 0x000fe20000011411 */
[----:B------:R-:W-:Y:S01]  /*25710*/  ULDC UR6, c[0x0][0x228] ;  /* 0x00008a0000067ab9 */ /* 0x000fe20000000800 */
[----:B------:R-:W-:Y:S01]  /*25720*/  ISETP.GE.AND P3, PT, R18, UR4, PT ;  /* 0x0000000412007c0c */ /* 0x000fe2000bf66270 */
[----:B------:R-:W-:Y:S01]  /*25730*/  ULDC UR4, c[0x0][0x228] ;  /* 0x00008a0000047ab9 */ /* 0x000fe20000000800 */
[----:B-1----:R-:W-:Y:S01]  /*25740*/  IADD3 R8, P6, R17, R21, RZ ;  /* 0x0000001511087210 */ /* 0x002fe20007fde0ff */
[----:B------:R1:W-:Y:S01]  /*25750*/  @P4 STG.E.U8 desc[UR56][R14.64], R27 ;  /* 0x0000001b0e004986 */ /* 0x0003e2000c101138 */
[----:B------:R-:W-:-:S02]  /*25760*/  PRMT R25, R10, 0x7772, RZ ;  /* 0x000077720a197816 */ /* 0x000fc400000000ff */
[----:B------:R-:W-:Y:S01]  /*25770*/  ISETP.LT.AND P4, PT, R152, UR4, !P1 ;  /* 0x0000000498007c0c */ /* 0x000fe2000cf81270 */
[----:B------:R-:W-:Y:S01]  /*25780*/  IMAD.X R9, R16, 0x1, R20, P6 ;  /* 0x0000000110097824 */ /* 0x000fe200030e0614 */
[C---:B------:R-:W-:Y:S01]  /*25790*/  IADD3 R12, P1, R17.reuse, R22, RZ ;  /* 0x00000016110c7210 */ /* 0x040fe20007f3e0ff */
[----:B------:R-:W-:Y:S01]  /*257a0*/  VIADD R17, R17, UR24 ;  /* 0x0000001811117c36 */ /* 0x000fe20008000000 */
[----:B------:R-:W-:Y:S01]  /*257b0*/  PRMT R19, R10, 0x7773, RZ ;  /* 0x000077730a137816 */ /* 0x000fe200000000ff */
[----:B------:R-:W-:Y:S01]  /*257c0*/  VIADD R18, R0, 0x30 ;  /* 0x0000003000127836 */ /* 0x000fe20000000000 */
[----:B------:R2:W-:Y:S01]  /*257d0*/  @P5 STG.E.U8 desc[UR56][R8.64], R25 ;  /* 0x0000001908005986 */ /* 0x0005e2000c101138 */
[----:B------:R-:W-:Y:S01]  /*257e0*/  ISETP.LT.AND P5, PT, R2, UR6, !P2 ;  /* 0x0000000602007c0c */ /* 0x000fe2000d7a1270 */
[----:B------:R-:W-:Y:S01]  /*257f0*/  IMAD.X R13, R16, 0x1, R23, P1 ;  /* 0x00000001100d7824 */ /* 0x000fe200008e0617 */
[----:B------:R-:W-:Y:S01]  /*25800*/  ULDC UR4, c[0x0][0x22c] ;  /* 0x00008b0000047ab9 */ /* 0x000fe20000000800 */
[----:B------:R-:W-:Y:S01]  /*25810*/  SHF.R.S32.HI R10, RZ, 0x1f, R17 ;  /* 0x0000001fff0a7819 */ /* 0x000fe20000011411 */
[----:B-1----:R-:W-:Y:S01]  /*25820*/  VIADD R14, R0, 0x31 ;  /* 0x00000031000e7836 */ /* 0x002fe20000000000 */
[----:B------:R-:W-:Y:S01]  /*25830*/  ULDC UR6, c[0x0][0x228] ;  /* 0x00008a0000067ab9 */ /* 0x000fe20000000800 */
[----:B------:R-:W-:Y:S01]  /*25840*/  ISETP.GE.AND P1, PT, R18, UR4, PT ;  /* 0x0000000412007c0c */ /* 0x000fe2000bf26270 */
[----:B------:R-:W-:Y:S01]  /*25850*/  ULDC UR4, c[0x0][0x22c] ;  /* 0x00008b0000047ab9 */ /* 0x000fe20000000800 */
[----:B------:R-:W-:-:S02]  /*25860*/  ISETP.LT.AND P2, PT, R152, UR6, !P2 ;  /* 0x0000000698007c0c */ /* 0x000fc4000d741270 */
[----:B--2---:R-:W-:Y:S01]  /*25870*/  IADD3 R8, P6, R17, R21, RZ ;  /* 0x0000001511087210 */ /* 0x004fe20007fde0ff */
[----:B------:R1:W-:Y:S01]  /*25880*/  @P4 STG.E.U8 desc[UR56][R12.64], R19 ;  /* 0x000000130c004986 */ /* 0x0003e2000c101138 */
[----:B------:R-:W-:Y:S01]  /*25890*/  PRMT R29, R11, 0x7770, RZ ;  /* 0x000077700b1d7816 */ /* 0x000fe200000000ff */
[----:B------:R-:W-:Y:S01]  /*258a0*/  ULDC UR6, c[0x0][0x228] ;  /* 0x00008a0000067ab9 */ /* 0x000fe20000000800 */
[----:B------:R-:W-:Y:S01]  /*258b0*/  ISETP.GE.AND P4, PT, R14, UR4, PT ;  /* 0x000000040e007c0c */ /* 0x000fe2000bf86270 */
[----:B------:R-:W-:Y:S01]  /*258c0*/  IMAD.X R9, R10, 0x1, R20, P6 ;  /* 0x000000010a097824 */ /* 0x000fe200030e0614 */
[C---:B------:R-:W-:Y:S01]  /*258d0*/  IADD3 R14, P6, R17.reuse, R22, RZ ;  /* 0x00000016110e7210 */ /* 0x040fe20007fde0ff */
[----:B------:R-:W-:Y:S01]  /*258e0*/  ULDC UR4, c[0x0][0x228] ;  /* 0x00008a0000047ab9 */ /* 0x000fe20000000800 */
[----:B------:R-:W-:Y:S01]  /*258f0*/  VIADD R17, R17, UR24 ;  /* 0x0000001811117c36 */ /* 0x000fe20008000000 */
[----:B------:R-:W-:Y:S01]  /*25900*/  PRMT R27, R11, 0x7771, RZ ;  /* 0x000077710b1b7816 */ /* 0x000fe200000000ff */
[----:B------:R2:W-:Y:S01]  /*25910*/  @P5 STG.E.U8 desc[UR56][R8.64], R29 ;  /* 0x0000001d08005986 */ /* 0x0005e2000c101138 */
[----:B------:R-:W-:Y:S01]  /*25920*/  ISETP.LT.AND P5, PT, R2, UR4, !P3 ;  /* 0x0000000402007c0c */ /* 0x000fe2000dfa1270 */
[----:B------:R-:W-:Y:S01]  /*25930*/  IMAD.X R15, R10, 0x1, R23, P6 ;  /* 0x000000010a0f7824 */ /* 0x000fe200030e0617 */
[----:B------:R-:W-:-:S02]  /*25940*/  ULDC UR4, c[0x0][0x228] ;  /* 0x00008a0000047ab9 */ /* 0x000fc40000000800 */
[----:B------:R-:W-:Y:S02]  /*25950*/  ISETP.LT.AND P3, PT, R152, UR4, !P3 ;  /* 0x0000000498007c0c */ /* 0x000fe4000df61270 */
[C---:B-1----:R-:W-:Y:S01]  /*25960*/  PRMT R19, R11.reuse, 0x7773, RZ ;  /* 0x000077730b137816 */ /* 0x042fe200000000ff */
[----:B------:R1:W-:Y:S01]  /*25970*/  @P2 STG.E.U8 desc[UR56][R14.64], R27 ;  /* 0x0000001b0e002986 */ /* 0x0003e2000c101138 */
[----:B------:R-:W-:Y:S02]  /*25980*/  SHF.R.S32.HI R13, RZ, 0x1f, R17 ;  /* 0x0000001fff0d7819 */ /* 0x000fe40000011411 */
[----:B------:R-:W-:Y:S01]  /*25990*/  PRMT R25, R11, 0x7772, RZ ;  /* 0x000077720b197816 */ /* 0x000fe200000000ff */
[C---:B------:R-:W-:Y:S01]  /*259a0*/  VIADD R16, R17.reuse, UR24 ;  /* 0x0000001811107c36 */ /* 0x040fe20008000000 */
[C---:B------:R-:W-:Y:S01]  /*259b0*/  IADD3 R10, P6, R17.reuse, R21, RZ ;  /* 0x00000015110a7210 */ /* 0x040fe20007fde0ff */
[----:B------:R-:W-:Y:S01]  /*259c0*/  ULDC UR4, c[0x0][0x22c] ;  /* 0x00008b0000047ab9 */ /* 0x000fe20000000800 */
[----:B--2---:R-:W-:-:S03]  /*259d0*/  IADD3 R8, P2, R17, R22, RZ ;  /* 0x0000001611087210 */ /* 0x004fc60007f5e0ff */
[C---:B------:R-:W-:Y:S02]  /*259e0*/  IMAD.X R11, R13.reuse, 0x1, R20, P6 ;  /* 0x000000010d0b7824 */ /* 0x040fe400030e0614 */
[----:B-1----:R-:W-:Y:S02]  /*259f0*/  VIADD R14, R0, 0x32 ;  /* 0x00000032000e7836 */ /* 0x002fe40000000000 */
[----:B------:R-:W-:Y:S01]  /*25a00*/  IMAD.X R9, R13, 0x1, R23, P2 ;  /* 0x000000010d097824 */ /* 0x000fe200010e0617 */
[----:B------:R-:W-:Y:S01]  /*25a10*/  ISETP.LT.AND P6, PT, R2, UR6, !P1 ;  /* 0x0000000602007c0c */ /* 0x000fe2000cfc1270 */
[----:B------:R1:W-:Y:S01]  /*25a20*/  @P5 STG.E.U8 desc[UR56][R10.64], R25 ;  /* 0x000000190a005986 */ /* 0x0003e2000c101138 */
[----:B------:R-:W-:Y:S01]  /*25a30*/  ISETP.GE.AND P2, PT, R14, UR4, PT ;  /* 0x000000040e007c0c */ /* 0x000fe2000bf46270 */
[----:B------:R-:W-:Y:S01]  /*25a40*/  ULDC UR4, c[0x0][0x228] ;  /* 0x00008a0000047ab9 */ /* 0x000fe20000000800 */
[----:B------:R-:W-:Y:S01]  /*25a50*/  SHF.R.S32.HI R18, RZ, 0x1f, R16 ;  /* 0x0000001fff127819 */ /* 0x000fe20000011410 */
[----:B------:R2:W-:Y:S01]  /*25a60*/  @P3 STG.E.U8 desc[UR56][R8.64], R19 ;  /* 0x0000001308003986 */ /* 0x0005e2000c101138 */
[----:B------:R-:W-:Y:S01]  /*25a70*/  IADD3 R12, P5, R16, R21, RZ ;  /* 0x00000015100c7210 */ /* 0x000fe20007fbe0ff */
[----:B------:R-:W-:Y:S01]  /*25a80*/  ULDC UR6, c[0x0][0x228] ;  /* 0x00008a0000067ab9 */ /* 0x000fe20000000800 */
[----:B------:R-:W-:Y:S01]  /*25a90*/  ISETP.LT.AND P3, PT, R152, UR4, !P1 ;  /* 0x0000000498007c0c */ /* 0x000fe2000cf61270 */
[----:B------:R-:W-:Y:S01]  /*25aa0*/  VIADD R17, R16, UR24 ;  /* 0x0000001810117c36 */ /* 0x000fe20008000000 */
[----:B0-----:R-:W-:Y:S01]  /*25ab0*/  PRMT R27, R4, 0x7770, RZ ;  /* 0x00007770041b7816 */ /* 0x001fe200000000ff */
[----:B------:R-:W-:Y:S01]  /*25ac0*/  IMAD.X R13, R18, 0x1, R20, P5 ;  /* 0x00000001120d7824 */ /* 0x000fe200028e0614 */
[----:B------:R-:W-:Y:S01]  /*25ad0*/  ULDC UR4, c[0x0][0x22c] ;  /* 0x00008b0000047ab9 */ /* 0x000fe20000000800 */
[----:B-1----:R-:W-:Y:S01]  /*25ae0*/  IADD3 R10, P1, R16, R22, RZ ;  /* 0x00000016100a7210 */ /* 0x002fe20007f3e0ff */
[----:B--2---:R-:W-:Y:S01]  /*25af0*/  VIADD R8, R0, 0x33 ;  /* 0x0000003300087836 */ /* 0x004fe20000000000 */
[----:B------:R-:W-:-:S03]  /*25b00*/  ISETP.LT.AND P5, PT, R2, UR6, !P4 ;  /* 0x0000000602007c0c */ /* 0x000fc6000e7a1270 */
[----:B------:R-:W-:Y:S01]  /*25b10*/  IMAD.X R11, R18, 0x1, R23, P1 ;  /* 0x00000001120b7824 */ /* 0x000fe200008e0617 */
[----:B------:R-:W-:Y:S01]  /*25b20*/  PRMT R25, R4, 0x7771, RZ ;  /* 0x0000777104197816 */ /* 0x000fe200000000ff */
[----:B------:R-:W-:Y:S01]  /*25b30*/  @P6 STG.E.U8 desc[UR56][R12.64], R27 ;  /* 0x0000001b0c006986 */ /* 0x000fe2000c101138 */
[----:B------:R-:W-:Y:S01]  /*25b40*/  ISETP.GE.AND P1, PT, R8, UR4, PT ;  /* 0x0000000408007c0c */ /* 0x000fe2000bf26270 */
[----:B------:R-:W-:Y:S01]  /*25b50*/  ULDC UR4, c[0x0][0x228] ;  /* 0x00008a0000047ab9 */ /* 0x000fe20000000800 */
[----:B------:R-:W-:Y:S02]  /*25b60*/  SHF.R.S32.HI R24, RZ, 0x1f, R17 ;  /* 0x0000001fff187819 */ /* 0x000fe40000011411 */
[----:B------:R-:W-:Y:S01]  /*25b70*/  PRMT R19, R4, 0x7772, RZ ;  /* 0x0000777204137816 */ /* 0x000fe200000000ff */
[C---:B------:R-:W-:Y:S01]  /*25b80*/  VIADD R16, R17.reuse, UR24 ;  /* 0x0000001811107c36 */ /* 0x040fe20008000000 */
[C---:B------:R-:W-:Y:S01]  /*25b90*/  IADD3 R14, P6, R17.reuse, R21, RZ ;  /* 0x00000015110e7210 */ /* 0x040fe20007fde0ff */
[----:B------:R-:W-:Y:S01]  /*25ba0*/  ULDC UR6, c[0x0][0x228] ;  /* 0x00008a0000067ab9 */ /* 0x000fe20000000800 */
[----:B------:R-:W-:Y:S01]  /*25bb0*/  ISETP.LT.AND P4, PT, R152, UR4, !P4 ;  /* 0x0000000498007c0c */ /* 0x000fe2000e781270 */
[----:B------:R0:W-:Y:S01]  /*25bc0*/  @P3 STG.E.U8 desc[UR56][R10.64], R25 ;  /* 0x000000190a003986 */ /* 0x0001e2000c101138 */
[----:B------:R-:W-:Y:S01]  /*25bd0*/  IADD3 R8, P3, R17, R22, RZ ;  /* 0x0000001611087210 */ /* 0x000fe20007f7e0ff */
[----:B------:R-:W-:Y:S01]  /*25be0*/  IMAD.X R15, R24, 0x1, R20, P6 ;  /* 0x00000001180f7824 */ /* 0x000fe200030e0614 */
[----:B------:R-:W-:Y:S01]  /*25bf0*/  PRMT R17, R4, 0x7773, RZ ;  /* 0x0000777304117816 */ /* 0x000fe200000000ff */
[----:B------:R-:W-:-:S02]  /*25c00*/  ULDC UR4, c[0x0][0x22c] ;  /* 0x00008b0000047ab9 */ /* 0x000fc40000000800 */
[----:B------:R-:W-:Y:S01]  /*25c10*/  IMAD.X R9, R24, 0x1, R23, P3 ;  /* 0x0000000118097824 */ /* 0x000fe200018e0617 */
[----:B------:R1:W-:Y:S01]  /*25c20*/  @P5 STG.E.U8 desc[UR56][R14.64], R19 ;  /* 0x000000130e005986 */ /* 0x0003e2000c101138 */
[----:B0-----:R-:W-:Y:S01]  /*25c30*/  VIADD R10, R0, 0x34 ;  /* 0x00000034000a7836 */ /* 0x001fe20000000000 */
[----:B------:R-:W-:-:S03]  /*25c40*/  ISETP.LT.AND P5, PT, R2, UR6, !P2 ;  /* 0x0000000602007c0c */ /* 0x000fc6000d7a1270 */
[----:B------:R0:W-:Y:S01]  /*25c50*/  @P4 STG.E.U8 desc[UR56][R8.64], R17 ;  /* 0x0000001108004986 */ /* 0x0001e2000c101138 */
[----:B------:R-:W-:Y:S01]  /*25c60*/  SHF.R.S32.HI R18, RZ, 0x1f, R16 ;  /* 0x0000001fff127819 */ /* 0x000fe20000011410 */
[----:B------:R-:W-:Y:S01]  /*25c70*/  ULDC UR6, c[0x0][0x228] ;  /* 0x00008a0000067ab9 */ /* 0x000fe20000000800 */
[----:B------:R-:W-:Y:S01]  /*25c80*/  ISETP.GE.AND P3, PT, R10, UR4, PT ;  /* 0x000000040a007c0c */ /* 0x000fe2000bf66270 */
[----:B------:R-:W-:Y:S01]  /*25c90*/  ULDC UR4, c[0x0][0x228] ;  /* 0x00008a0000047ab9 */ /* 0x000fe20000000800 */
[----:B------:R-:W-:Y:S02]  /*25ca0*/  IADD3 R12, P6, R16, R21, RZ ;  /* 0x00000015100c7210 */ /* 0x000fe40007fde0ff */
[----:B------:R-:W-:Y:S01]  /*25cb0*/  ISETP.LT.AND P4, PT, R152, UR4, !P2 ;  /* 0x0000000498007c0c */ /* 0x000fe2000d781270 */
[C---:B------:R-:W-:Y:S01]  /*25cc0*/  VIADD R4, R16.reuse, UR24 ;  /* 0x0000001810047c36 */ /* 0x040fe20008000000 */
[----:B------:R-:W-:Y:S01]  /*25cd0*/  IADD3 R10, P2, R16, R22, RZ ;  /* 0x00000016100a7210 */ /* 0x000fe20007f5e0ff */
[C---:B------:R-:W-:Y:S01]  /*25ce0*/  IMAD.X R13, R18.reuse, 0x1, R20, P6 ;  /* 0x00000001120d7824 */ /* 0x040fe200030e0614 */
[C---:B-1----:R-:W-:Y:S01]  /*25cf0*/  PRMT R15, R5.reuse, 0x7770, RZ ;  /* 0x00007770050f7816 */ /* 0x042fe200000000ff */
[----:B------:R-:W-:Y:S01]  /*25d00*/  ULDC UR4, c[0x0][0x228] ;  /* 0x00008a0000047ab9 */ /* 0x000fe20000000800 */
[----:B------:R-:W-:Y:S01]  /*25d10*/  PRMT R19, R5, 0x7771, RZ ;  /* 0x0000777105137816 */ /* 0x000fe200000000ff */
[----:B------:R-:W-:-:S02]  /*25d20*/  IMAD.X R11, R18, 0x1, R23, P2 ;  /* 0x00000001120b7824 */ /* 0x000fc400010e0617 */
[----:B------:R1:W-:Y:S01]  /*25d30*/  @P5 STG.E.U8 desc[UR56][R12.64], R15 ;  /* 0x0000000f0c005986 */ /* 0x0003e2000c101138 */
[----:B------:R-:W-:Y:S02]  /*25d40*/  ISETP.LT.AND P5, PT, R2, UR6, !P1 ;  /* 0x0000000602007c0c */ /* 0x000fe4000cfa1270 */
[----:B------:R-:W-:Y:S01]  /*25d50*/  SHF.R.S32.HI R16, RZ, 0x1f, R4 ;  /* 0x0000001fff107819 */ /* 0x000fe20000011404 */
[----:B------:R2:W-:Y:S01]  /*25d60*/  @P4 STG.E.U8 desc[UR56][R10.64], R19 ;  /* 0x000000130a004986 */ /* 0x0005e2000c101138 */
[----:B0-----:R-:W-:Y:S01]  /*25d70*/  IADD3 R8, P6, R4, R21, RZ ;  /* 0x0000001504087210 */ /* 0x001fe20007fde0ff */
[----:B------:R-:W-:Y:S01]  /*25d80*/  VIADD R14, R0, 0x35 ;  /* 0x00000035000e7836 */ /* 0x000fe20000000000 */
[----:B------:R-:W-:Y:S01]  /*25d90*/  ISETP.LT.AND P4, PT, R152, UR4, !P1 ;  /* 0x0000000498007c0c */ /* 0x000fe2000cf81270 */
[----:B------:R-:W-:Y:S01]  /*25da0*/  ULDC UR4, c[0x0][0x228] ;  /* 0x00008a0000047ab9 */ /* 0x000fe20000000800 */
[----:B------:R-:W-:Y:S01]  /*25db0*/  PRMT R17, R5, 0x7773, RZ ;  /* 0x0000777305117816 */ /* 0x000fe200000000ff */
[----:B------:R-:W-:Y:S01]  /*25dc0*/  IMAD.X R9, R16, 0x1, R20, P6 ;  /* 0x0000000110097824 */ /* 0x000fe200030e0614 */
[----:B------:R-:W-:Y:S01]  /*25dd0*/  ULDC UR6, c[0x0][0x228] ;  /* 0x00008a0000067ab9 */ /* 0x000fe20000000800 */
[----:B-1----:R-:W-:-:S02]  /*25de0*/  IADD3 R12, P1, R4, R22, RZ ;  /* 0x00000016040c7210 */ /* 0x002fc40007f3e0ff */
[----:B------:R-:W-:-:S03]  /*25df0*/  PRMT R15, R5, 0x7772, RZ ;  /* 0x00007772050f7816 */ /* 0x000fc600000000ff */
[--C-:B------:R-:W-:Y:S01]  /*25e00*/  IMAD.X R13, R16, 0x1, R23.reuse, P1 ;  /* 0x00000001100d7824 */ /* 0x100fe200008e0617 */
[----:B------:R-:W-:Y:S01]  /*25e10*/  ISETP.GE.AND P2, PT, R14, UR7, PT ;  /* 0x000000070e007c0c */ /* 0x000fe2000bf46270 */
[----:B------:R0:W-:Y:S01]  /*25e20*/  @P5 STG.E.U8 desc[UR56][R8.64], R15 ;  /* 0x0000000f08005986 */ /* 0x0001e2000c101138 */
[----:B------:R-:W-:Y:S01]  /*25e30*/  ISETP.LT.AND P5, PT, R2, UR4, !P3 ;  /* 0x0000000402007c0c */ /* 0x000fe2000dfa1270 */
[----:B------:R-:W-:Y:S01]  /*25e40*/  VIADD R14, R4, UR24 ;  /* 0x00000018040e7c36 */ /* 0x000fe20008000000 */
[----:B------:R-:W-:Y:S01]  /*25e50*/  ULDC UR4, c[0x0][0x228] ;  /* 0x00008a0000047ab9 */ /* 0x000fe20000000800 */
[----:B------:R1:W-:Y:S01]  /*25e60*/  @P4 STG.E.U8 desc[UR56][R12.64], R17 ;  /* 0x000000110c004986 */ /* 0x0003e2000c101138 */
[----:B------:R-:W-:Y:S01]  /*25e70*/  ISETP.LT.AND P4, PT, R152, UR4, !P3 ;  /* 0x0000000498007c0c */ /* 0x000fe2000df81270 */
[----:B------:R-:W-:Y:S01]  /*25e80*/  VIADD R18, R0, 0x36 ;  /* 0x0000003600127836 */ /* 0x000fe20000000000 */
[----:B--2---:R-:W-:Y:S02]  /*25e90*/  SHF.R.S32.HI R10, RZ, 0x1f, R14 ;  /* 0x0000001fff0a7819 */ /* 0x004fe4000001140e */
[----:B------:R-:W-:Y:S01]  /*25ea0*/  PRMT R19, R6, 0x7771, RZ ;  /* 0x0000777106137816 */ /* 0x000fe200000000ff */
[----:B------:R-:W-:Y:S01]  /*25eb0*/  VIADD R11, R0, 0x37 ;  /* 0x00000037000b7836 */ /* 0x000fe20000000000 */
[C---:B------:R-:W-:Y:S01]  /*25ec0*/  IADD3 R4, P6, R14.reuse, R21, RZ ;  /* 0x000000150e047210 */ /* 0x040fe20007fde0ff */
[C---:B0-----:R-:W-:Y:S01]  /*25ed0*/  VIADD R8, R14.reuse, UR24 ;  /* 0x000000180e087c36 */ /* 0x041fe20008000000 */
[----:B------:R-:W-:Y:S01]  /*25ee0*/  IADD3 R14, P3, R14, R22, RZ ;  /* 0x000000160e0e7210 */ /* 0x000fe20007f7e0ff */
[----:B------:R-:W-:Y:S01]  /*25ef0*/  ULDC UR4, c[0x0][0x228] ;  /* 0x00008a0000047ab9 */ /* 0x000fe20000000800 */
[----:B------:R-:W-:Y:S01]  /*25f00*/  PRMT R9, R6, 0x7770, RZ ;  /* 0x0000777006097816 */ /* 0x000fe200000000ff */
[----:B------:R-:W-:Y:S01]  /*25f10*/  IMAD.X R5, R10, 0x1, R20, P6 ;  /* 0x000000010a057824 */ /* 0x000fe200030e0614 */
[----:B------:R-:W-:Y:S01]  /*25f20*/  ISETP.GE.AND P1, PT, R18, UR5, PT ;  /* 0x0000000512007c0c */ /* 0x000fe2000bf26270 */
[----:B------:R-:W-:Y:S01]  /*25f30*/  IMAD.X R15, R10, 0x1, R23, P3 ;  /* 0x000000010a0f7824 */ /* 0x000fe200018e0617 */
[----:B------:R-:W-:-:S02]  /*25f40*/  ULDC UR5, c[0x0][0x228] ;  /* 0x00008a0000057ab9 */ /* 0x000fc40000000800 */
[----:B------:R-:W-:Y:S01]  /*25f50*/  ISETP.LT.AND P6, PT, R2, UR5, !P2 ;  /* 0x0000000502007c0c */ /* 0x000fe2000d7c1270 */
[----:B------:R0:W-:Y:S01]  /*25f60*/  @P5 STG.E.U8 desc[UR56][R4.64], R9 ;  /* 0x0000000904005986 */ /* 0x0001e2000c101138 */
[----:B------:R-:W-:Y:S01]  /*25f70*/  SHF.R.S32.HI R18, RZ, 0x1f, R8 ;  /* 0x0000001fff127819 */ /* 0x000fe20000011408 */
[----:B------:R-:W-:Y:S01]  /*25f80*/  VIADD R16, R8, UR24 ;  /* 0x0000001808107c36 */ /* 0x000fe20008000000 */
[----:B------:R-:W-:Y:S01]  /*25f90*/  ISETP.GE.AND P3, PT, R11, UR11, PT ;  /* 0x0000000b0b007c0c */ /* 0x000fe2000bf66270 */
[----:B------:R-:W-:Y:S01]  /*25fa0*/  @P4 STG.E.U8 desc[UR56][R14.64], R19 ;  /* 0x000000130e004986 */ /* 0x000fe2000c101138 */
[----:B------:R-:W-:Y:S01]  /*25fb0*/  ISETP.LT.AND P4, PT, R152, UR4, !P2 ;  /* 0x0000000498007c0c */ /* 0x000fe2000d781270 */
[----:B------:R-:W-:Y:S01]  /*25fc0*/  VIADD R25, R0, 0x38 ;  /* 0x0000003800197836 */ /* 0x000fe20000000000 */
[----:B-1----:R-:W-:Y:S01]  /*25fd0*/  IADD3 R12, P5, R8, R21, RZ ;  /* 0x00000015080c7210 */ /* 0x002fe20007fbe0ff */
[----:B------:R-:W-:Y:S01]  /*25fe0*/  ULDC UR5, c[0x0][0x228] ;  /* 0x00008a0000057ab9 */ /* 0x000fe20000000800 */
[----:B------:R-:W-:Y:S01]  /*25ff0*/  PRMT R17, R6, 0x7772, RZ ;  /* 0x0000777206117816 */ /* 0x000fe200000000ff */
[----:B------:R-:W-:Y:S01]  /*26000*/  ULDC UR4, c[0x0][0x228] ;  /* 0x00008a0000047ab9 */ /* 0x000fe20000000800 */
[----:B0-----:R-:W-:-:S02]  /*26010*/  IADD3 R4, P2, R8, R22, RZ ;  /* 0x0000001608047210 */ /* 0x001fc40007f5e0ff */
[----:B------:R-:W0:Y:S01]  /*26020*/  LDS.128 R8, [R3] ;  /* 0x0000000003087984 */ /* 0x000e220000000c00 */
[----:B------:R-:W-:Y:S01]  /*26030*/  IMAD.X R13, R18, 0x1, R20, P5 ;  /* 0x00000001120d7824 */ /* 0x000fe200028e0614 */
[----:B------:R-:W-:Y:S01]  /*26040*/  ISETP.LT.AND P5, PT, R2, UR5, !P1 ;  /* 0x0000000502007c0c */ /* 0x000fe2000cfa1270 */
[----:B------:R-:W-:Y:S01]  /*26050*/  IMAD.X R5, R18, 0x1, R23, P2 ;  /* 0x0000000112057824 */ /* 0x000fe200010e0617 */
[----:B------:R-:W-:Y:S01]  /*26060*/  ISETP.GE.AND P2, PT, R25, UR9, PT ;  /* 0x0000000919007c0c */ /* 0x000fe2000bf46270 */
[----:B------:R-:W-:Y:S01]  /*26070*/  ULDC UR5, c[0x0][0x228] ;  /* 0x00008a0000057ab9 */ /* 0x000fe20000000800 */
[----:B------:R1:W-:Y:S01]  /*26080*/  @P6 STG.E.U8 desc[UR56][R12.64], R17 ;  /* 0x000000110c006986 */ /* 0x0003e2000c101138 */
[----:B------:R-:W-:Y:S02]  /*26090*/  PRMT R25, R6, 0x7773, RZ ;  /* 0x0000777306197816 */ /* 0x000fe400000000ff */
[----:B------:R-:W-:-:S03]  /*260a0*/  SHF.R.S32.HI R24, RZ, 0x1f, R16 ;  /* 0x0000001fff187819 */ /* 0x000fc60000011410 */
[----:B------:R2:W-:Y:S01]  /*260b0*/  @P4 STG.E.U8 desc[UR56][R4.64], R25 ;  /* 0x0000001904004986 */ /* 0x0005e2000c101138 */
[----:B------:R-:W-:Y:S01]  /*260c0*/  ISETP.LT.AND P4, PT, R152, UR4, !P1 ;  /* 0x0000000498007c0c */ /* 0x000fe2000cf81270 */
[----:B------:R-:W-:Y:S01]  /*260d0*/  ULDC UR4, c[0x0][0x228] ;  /* 0x00008a0000047ab9 */ /* 0x000fe20000000800 */
[----:B-1----:R-:W-:Y:S02]  /*260e0*/  IADD3 R12, P6, R16, R21, RZ ;  /* 0x00000015100c7210 */ /* 0x002fe40007fde0ff */
[----:B------:R-:W-:-:S03]  /*260f0*/  PRMT R17, R7, 0x7770, RZ ;  /* 0x0000777007117816 */ /* 0x000fc600000000ff */
[----:B------:R-:W-:Y:S01]  /*26100*/  IMAD.X R13, R24, 0x1, R20, P6 ;  /* 0x00000001180d7824 */ /* 0x000fe200030e0614 */
[C---:B------:R-:W-:Y:S01]  /*26110*/  IADD3 R14, P1, R16.reuse, R22, RZ ;  /* 0x00000016100e7210 */ /* 0x040fe20007f3e0ff */
[----:B------:R-:W-:-:S03]  /*26120*/  VIADD R16, R16, UR24 ;  /* 0x0000001810107c36 */ /* 0x000fc60008000000 */
[----:B------:R1:W-:Y:S01]  /*26130*/  @P5 STG.E.U8 desc[UR56][R12.64], R17 ;  /* 0x000000110c005986 */ /* 0x0003e2000c101138 */
[----:B------:R-:W-:Y:S01]  /*26140*/  ISETP.LT.AND P5, PT, R2, UR4, !P3 ;  /* 0x0000000402007c0c */ /* 0x000fe2000dfa1270 */
[----:B------:R-:W-:Y:S01]  /*26150*/  IMAD.X R15, R24, 0x1, R23, P1 ;  /* 0x00000001180f7824 */ /* 0x000fe200008e0617 */
[----:B------:R-:W-:Y:S01]  /*26160*/  PRMT R19, R7, 0x7771, RZ ;  /* 0x0000777107137816 */ /* 0x000fe200000000ff */
[----:B------:R-:W-:Y:S01]  /*26170*/  VIADD R3, R0, 0x39 ;  /* 0x0000003900037836 */ /* 0x000fe20000000000 */
[----:B------:R-:W-:Y:S01]  /*26180*/  SHF.R.S32.HI R18, RZ, 0x1f, R16 ;  /* 0x0000001fff127819 */ /* 0x000fe20000011410 */
[----:B------:R-:W-:Y:S01]  /*26190*/  ULDC UR4, c[0x0][0x228] ;  /* 0x00008a0000047ab9 */ /* 0x000fe20000000800 */
[-C--:B--2---:R-:W-:Y:S02]  /*261a0*/  IADD3 R4, P6, R16, R21.reuse, RZ ;  /* 0x0000001510047210 */ /* 0x084fe40007fde0ff */
[----:B------:R-:W-:Y:S01]  /*261b0*/  ISETP.LT.AND P3, PT, R152, UR4, !P3 ;  /* 0x0000000498007c0c */ /* 0x000fe2000df61270 */
[----:B------:R2:W-:Y:S01]  /*261c0*/  @P4 STG.E.U8 desc[UR56][R14.64], R19 ;  /* 0x000000130e004986 */ /* 0x0005e2000c101138 */
[----:B------:R-:W-:Y:S01]  /*261d0*/  ISETP.GE.AND P1, PT, R3, UR15, PT ;  /* 0x0000000f03007c0c */ /* 0x000fe2000bf26270 */
[--C-:B------:R-:W-:Y:S01]  /*261e0*/  IMAD.X R5, R18, 0x1, R20.reuse, P6 ;  /* 0x0000000112057824 */ /* 0x100fe200030e0614 */
[----:B-1----:R-:W-:Y:S01]  /*261f0*/  PRMT R17, R7, 0x7772, RZ ;  /* 0x0000777207117816 */ /* 0x002fe200000000ff */
[C---:B------:R-:W-:Y:S01]  /*26200*/  VIADD R3, R16.reuse, UR24 ;  /* 0x0000001810037c36 */ /* 0x040fe20008000000 */
[-C--:B------:R-:W-:Y:S01]  /*26210*/  IADD3 R12, P4, R16, R22.reuse, RZ ;  /* 0x00000016100c7210 */ /* 0x080fe20007f9e0ff */
[----:B------:R-:W-:Y:S01]  /*26220*/  ULDC UR4, c[0x0][0x228] ;  /* 0x00008a0000047ab9 */ /* 0x000fe20000000800 */
[----:B------:R-:W-:Y:S01]  /*26230*/  ISETP.LT.AND P6, PT, R2, UR5, !P2 ;  /* 0x0000000502007c0c */ /* 0x000fe2000d7c1270 */
[----:B------:R1:W-:Y:S01]  /*26240*/  @P5 STG.E.U8 desc[UR56][R4.64], R17 ;  /* 0x0000001104005986 */ /* 0x0003e2000c101138 */
[----:B------:R-:W-:Y:S01]  /*26250*/  SHF.R.S32.HI R16, RZ, 0x1f, R3 ;  /* 0x0000001fff107819 */ /* 0x000fe20000011403 */
[----:B------:R-:W-:Y:S01]  /*26260*/  IMAD.X R13, R18, 0x1, R23, P4 ;  /* 0x00000001120d7824 */ /* 0x000fe200020e0617 */
[----:B------:R-:W-:Y:S01]  /*26270*/  IADD3 R6, P5, R3, R21, RZ ;  /* 0x0000001503067210 */ /* 0x000fe20007fbe0ff */
[----:B--2---:R-:W-:Y:S01]  /*26280*/  VIADD R14, R0, 0x3a ;  /* 0x0000003a000e7836 */ /* 0x004fe20000000000 */
[----:B------:R-:W-:Y:S01]  /*26290*/  PRMT R15, R7, 0x7773, RZ ;  /* 0x00007773070f7816 */ /* 0x000fe200000000ff */
[----:B------:R-:W-:Y:S01]  /*262a0*/  ULDC UR5, c[0x0][0x228] ;  /* 0x00008a0000057ab9 */ /* 0x000fe20000000800 */
[----:B0-----:R-:W-:Y:S01]  /*262b0*/  PRMT R19, R8, 0x7770, RZ ;  /* 0x0000777008137816 */ /* 0x001fe200000000ff */
[----:B------:R-:W-:Y:S01]  /*262c0*/  IMAD.X R7, R16, 0x1, R20, P5 ;  /* 0x0000000110077824 */ /* 0x000fe200028e0614 */
[----:B------:R-:W-:Y:S01]  /*262d0*/  ISETP.GE.AND P4, PT, R14, UR13, PT ;  /* 0x0000000d0e007c0c */ /* 0x000fe2000bf86270 */
[----:B------:R0:W-:Y:S01]  /*262e0*/  @P3 STG.E.U8 desc[UR56][R12.64], R15 ;  /* 0x0000000f0c003986 */ /* 0x0001e2000c101138 */
[----:B------:R-:W-:Y:S01]  /*262f0*/  ISETP.LT.AND P3, PT, R152, UR4, !P2 ;  /* 0x0000000498007c0c */ /* 0x000fe2000d761270 */
[C---:B------:R-:W-:Y:S01]  /*26300*/  VIADD R14, R3.reuse, UR24 ;  /* 0x00000018030e7c36 */ /* 0x040fe20008000000 */
[----:B-1----:R-:W-:-:S02]  /*26310*/  IADD3 R4, P2, R3, R22, RZ ;  /* 0x0000001603047210 */ /* 0x002fc40007f5e0ff */
[----:B------:R-:W-:Y:S01]  /*26320*/  ISETP.LT.AND P5, PT, R2, UR5, !P1 ;  /* 0x0000000502007c0c */ /* 0x000fe2000cfa1270 */
[----:B------:R1:W-:Y:S01]  /*26330*/  @P6 STG.E.U8 desc[UR56][R6.64], R19 ;  /* 0x0000001306006986 */ /* 0x0003e2000c101138 */
[----:B------:R-:W-:Y:S01]  /*26340*/  VIADD R3, R0, 0x3b ;  /* 0x0000003b00037836 */ /* 0x000fe20000000000 */
[----:B------:R-:W-:Y:S01]  /*26350*/  SHF.R.S32.HI R18, RZ, 0x1f, R14 ;  /* 0x0000001fff127819 */ /* 0x000fe2000001140e */
[----:B------:R-:W-:Y:S01]  /*26360*/  IMAD.X R5, R16, 0x1, R23, P2 ;  /* 0x0000000110057824 */ /* 0x000fe200010e0617 */
[----:B------:R-:W-:Y:S01]  /*26370*/  PRMT R17, R8, 0x7771, RZ ;  /* 0x0000777108117816 */ /* 0x000fe200000000ff */
[----:B------:R-:W-:Y:S01]  /*26380*/  ULDC UR4, c[0x0][0x228] ;  /* 0x00008a0000047ab9 */ /* 0x000fe20000000800 */
[----:B0-----:R-:W-:Y:S01]  /*26390*/  IADD3 R12, P6, R14, R21, RZ ;  /* 0x000000150e0c7210 */ /* 0x001fe20007fde0ff */
[----:B------:R-:W-:Y:S01]  /*263a0*/  ULDC UR5, c[0x0][0x228] ;  /* 0x00008a0000057ab9 */ /* 0x000fe20000000800 */
[----:B------:R-:W-:Y:S02]  /*263b0*/  ISETP.GE.AND P2, PT, R3, UR19, PT ;  /* 0x0000001303007c0c */ /* 0x000fe4000bf46270 */
[----:B------:R-:W-:Y:S01]  /*263c0*/  PRMT R3, R8, 0x7772, RZ ;  /* 0x0000777208037816 */ /* 0x000fe200000000ff */
[----:B------:R-:W-:Y:S01]  /*263d0*/  IMAD.X R13, R18, 0x1, R20, P6 ;  /* 0x00000001120d7824 */ /* 0x000fe200030e0614 */
[----:B------:R0:W-:Y:S01]  /*263e0*/  @P3 STG.E.U8 desc[UR56][R4.64], R17 ;  /* 0x0000001104003986 */ /* 0x0001e2000c101138 */
[----:B------:R-:W-:Y:S01]  /*263f0*/  ISETP.LT.AND P1, PT, R152, UR4, !P1 ;  /* 0x0000000498007c0c */ /* 0x000fe2000cf21270 */
[----:B------:R-:W-:Y:S01]  /*26400*/  ULDC UR4, c[0x0][0x228] ;  /* 0x00008a0000047ab9 */ /* 0x000fe20000000800 */
[C---:B-1----:R-:W-:Y:S01]  /*26410*/  IADD3 R6, P3, R14.reuse, R22, RZ ;  /* 0x000000160e067210 */ /* 0x042fe20007f7e0ff */
[----:B------:R-:W-:Y:S01]  /*26420*/  VIADD R14, R14, UR24 ;  /* 0x000000180e0e7c36 */ /* 0x000fe20008000000 */
[----:B------:R1:W-:Y:S01]  /*26430*/  @P5 STG.E.U8 desc[UR56][R12.64], R3 ;  /* 0x000000030c005986 */ /* 0x0003e2000c101138 */
[----:B------:R-:W-:Y:S01]  /*26440*/  ISETP.LT.AND P5, PT, R2, UR4, !P4 ;  /* 0x0000000402007c0c */ /* 0x000fe2000e7a1270 */
[----:B------:R-:W-:Y:S01]  /*26450*/  ULDC UR4, c[0x0][0x228] ;  /* 0x00008a0000047ab9 */ /* 0x000fe20000000800 */
[----:B------:R-:W-:-:S02]  /*26460*/  PRMT R15, R8, 0x7773, RZ ;  /* 0x00007773080f7816 */ /* 0x000fc400000000ff */
[----:B------:R-:W-:Y:S02]  /*26470*/  SHF.R.S32.HI R8, RZ, 0x1f, R14 ;  /* 0x0000001fff087819 */ /* 0x000fe4000001140e */
[----:B0-----:R-:W-:Y:S01]  /*26480*/  IADD3 R4, P6, R14, R21, RZ ;  /* 0x000000150e047210 */ /* 0x001fe20007fde0ff */
[----:B------:R-:W-:Y:S01]  /*26490*/  IMAD.X R7, R18, 0x1, R23, P3 ;  /* 0x0000000112077824 */ /* 0x000fe200018e0617 */
[----:B------:R-:W-:-:S03]  /*264a0*/  PRMT R19, R9, 0x7770, RZ ;  /* 0x0000777009137816 */ /* 0x000fc600000000ff */
[--C-:B------:R-:W-:Y:S01]  /*264b0*/  IMAD.X R5, R8, 0x1, R20.reuse, P6 ;  /* 0x0000000108057824 */ /* 0x100fe200030e0614 */
[----:B------:R-:W-:Y:S01]  /*264c0*/  ISETP.LT.AND P4, PT, R152, UR4, !P4 ;  /* 0x0000000498007c0c */ /* 0x000fe2000e781270 */
[----:B-1----:R-:W-:Y:S01]  /*264d0*/  VIADD R3, R14, UR24 ;  /* 0x000000180e037c36 */ /* 0x002fe20008000000 */
[----:B------:R-:W-:Y:S01]  /*264e0*/  ISETP.LT.AND P6, PT, R2, UR5, !P2 ;  /* 0x0000000502007c0c */ /* 0x000fe2000d7c1270 */
[----:B------:R0:W-:Y:S01]  /*264f0*/  @P1 STG.E.U8 desc[UR56][R6.64], R15 ;  /* 0x0000000f06001986 */ /* 0x0001e2000c101138 */
[----:B------:R-:W-:Y:S01]  /*26500*/  VIADD R16, R0, 0x3c ;  /* 0x0000003c00107836 */ /* 0x000fe20000000000 */
[----:B------:R-:W-:Y:S01]  /*26510*/  IADD3 R12, P1, R14, R22, RZ ;  /* 0x000000160e0c7210 */ /* 0x000fe20007f3e0ff */
[----:B------:R-:W-:Y:S01]  /*26520*/  ULDC UR4, c[0x0][0x228] ;  /* 0x00008a0000047ab9 */ /* 0x000fe20000000800 */
[----:B------:R1:W-:Y:S01]  /*26530*/  @P5 STG.E.U8 desc[UR56][R4.64], R19 ;  /* 0x0000001304005986 */ /* 0x0003e2000c101138 */
[----:B------:R-:W-:Y:S01]  /*26540*/  SHF.R.S32.HI R14, RZ, 0x1f, R3 ;  /* 0x0000001fff0e7819 */ /* 0x000fe20000011403 */
[----:B------:R-:W-:Y:S01]  /*26550*/  ULDC UR5, c[0x0][0x228] ;  /* 0x00008a0000057ab9 */ /* 0x000fe20000000800 */
[----:B------:R-:W-:Y:S01]  /*26560*/  ISETP.GE.AND P3, PT, R16, UR17, PT ;  /* 0x0000001110007c0c */ /* 0x000fe2000bf66270 */
[----:B------:R-:W-:Y:S01]  /*26570*/  IMAD.X R13, R8, 0x1, R23, P1 ;  /* 0x00000001080d7824 */ /* 0x000fe200008e0617 */
[----:B0-----:R-:W-:Y:S01]  /*26580*/  IADD3 R6, P5, R3, R21, RZ ;  /* 0x0000001503067210 */ /* 0x001fe20007fbe0ff */
[C---:B------:R-:W-:Y:S01]  /*26590*/  VIADD R16, R0.reuse, 0x3d ;  /* 0x0000003d00107836 */ /* 0x040fe20000000000 */
[C---:B------:R-:W-:Y:S01]  /*265a0*/  PRMT R17, R9.reuse, 0x7771, RZ ;  /* 0x0000777109117816 */ /* 0x040fe200000000ff */
[----:B------:R-:W-:Y:S01]  /*265b0*/  VIADD R8, R0, 0x3e ;  /* 0x0000003e00087836 */ /* 0x000fe20000000000 */
[----:B------:R-:W-:Y:S01]  /*265c0*/  PRMT R15, R9, 0x7772, RZ ;  /* 0x00007772090f7816 */ /* 0x000fe200000000ff */
[----:B------:R-:W-:-:S02]  /*265d0*/  IMAD.X R7, R14, 0x1, R20, P5 ;  /* 0x000000010e077824 */ /* 0x000fc400028e0614 */
[C---:B------:R-:W-:Y:S01]  /*265e0*/  VIADD R0, R3.reuse, UR24 ;  /* 0x0000001803007c36 */ /* 0x040fe20008000000 */
[----:B------:R0:W-:Y:S01]  /*265f0*/  @P4 STG.E.U8 desc[UR56][R12.64], R17 ;  /* 0x000000110c004986 */ /* 0x0001e2000c101138 */
[----:B-1----:R-:W-:-:S03]  /*26600*/  IADD3 R4, P4, R3, R22, RZ ;  /* 0x0000001603047210 */ /* 0x002fc60007f9e0ff */
[----:B------:R1:W-:Y:S01]  /*26610*/  @P6 STG.E.U8 desc[UR56][R6.64], R15 ;  /* 0x0000000f06006986 */ /* 0x0003e2000c101138 */
[----:B------:R-:W-:Y:S02]  /*26620*/  SHF.R.S32.HI R3, RZ, 0x1f, R0 ;  /* 0x0000001fff037819 */ /* 0x000fe40000011400 */
[----:B------:R-:W-:Y:S02]  /*26630*/  ISETP.LT.AND P2, PT, R152, UR4, !P2 ;  /* 0x0000000498007c0c */ /* 0x000fe4000d741270 */
[----:B------:R-:W-:Y:S01]  /*26640*/  ISETP.LT.AND P5, PT, R2, UR5, !P3 ;  /* 0x0000000502007c0c */ /* 0x000fe2000dfa1270 */
[--C-:B------:R-:W-:Y:S01]  /*26650*/  IMAD.X R5, R14, 0x1, R23.reuse, P4 ;  /* 0x000000010e057824 */ /* 0x100fe200020e0617 */
[----:B0-----:R-:W-:Y:S01]  /*26660*/  IADD3 R12, P6, R0, R21, RZ ;  /* 0x00000015000c7210 */ /* 0x001fe20007fde0ff */
[----:B------:R-:W-:Y:S01]  /*26670*/  ULDC UR4, c[0x0][0x228] ;  /* 0x00008a0000047ab9 */ /* 0x000fe20000000800 */
[----:B------:R-:W-:Y:S01]  /*26680*/  ISETP.LT.AND P3, PT, R152, UR6, !P3 ;  /* 0x0000000698007c0c */ /* 0x000fe2000df61270 */
[----:B------:R-:W-:Y:S01]  /*26690*/  ULDC UR5, c[0x0][0x228] ;  /* 0x00008a0000057ab9 */ /* 0x000fe20000000800 */
[----:B------:R-:W-:Y:S01]  /*266a0*/  PRMT R19, R9, 0x7773, RZ ;  /* 0x0000777309137816 */ /* 0x000fe200000000ff */
[C---:B------:R-:W-:Y:S01]  /*266b0*/  IMAD.X R13, R3.reuse, 0x1, R20, P6 ;  /* 0x00000001030d7824 */ /* 0x040fe200030e0614 */
[C---:B-1----:R-:W-:Y:S01]  /*266c0*/  IADD3 R6, P6, R0.reuse, R22, RZ ;  /* 0x0000001600067210 */ /* 0x042fe20007fde0ff */
[----:B------:R-:W-:Y:S01]  /*266d0*/  VIADD R0, R0, UR24 ;  /* 0x0000001800007c36 */ /* 0x000fe20008000000 */
[C---:B------:R-:W-:Y:S01]  /*266e0*/  PRMT R17, R10.reuse, 0x7770, RZ ;  /* 0x000077700a117816 */ /* 0x040fe200000000ff */
[----:B------:R-:W-:Y:S01]  /*266f0*/  ULDC UR6, c[0x0][0x228] ;  /* 0x00008a0000067ab9 */ /* 0x000fe20000000800 */
[----:B------:R-:W-:Y:S01]  /*26700*/  PRMT R15, R10, 0x7771, RZ ;  /* 0x000077710a0f7816 */ /* 0x000fe200000000ff */
[----:B------:R-:W-:-:S02]  /*26710*/  IMAD.X R7, R3, 0x1, R23, P6 ;  /* 0x0000000103077824 */ /* 0x000fc400030e0617 */
[----:B------:R-:W-:Y:S01]  /*26720*/  VIADD R3, R0, UR24 ;  /* 0x0000001800037c36 */ /* 0x000fe20008000000 */
[----:B------:R0:W-:Y:S01]  /*26730*/  @P2 STG.E.U8 desc[UR56][R4.64], R19 ;  /* 0x0000001304002986 */ /* 0x0001e2000c101138 */
[----:B------:R-:W-:Y:S02]  /*26740*/  ISETP.GE.AND P4, PT, R8, UR21, PT ;  /* 0x0000001508007c0c */ /* 0x000fe4000bf86270 */
[----:B------:R-:W-:Y:S01]  /*26750*/  SHF.R.S32.HI R14, RZ, 0x1f, R0 ;  /* 0x0000001fff0e7819 */ /* 0x000fe20000011400 */
[----:B------:R1:W-:Y:S01]  /*26760*/  @P5 STG.E.U8 desc[UR56][R12.64], R17 ;  /* 0x000000110c005986 */ /* 0x0003e2000c101138 */
[----:B------:R-:W-:-:S03]  /*26770*/  ISETP.GE.AND P1, PT, R16, UR23, PT ;  /* 0x0000001710007c0c */ /* 0x000fc6000bf26270 */
[----:B------:R2:W-:Y:S01]  /*26780*/  @P3 STG.E.U8 desc[UR56][R6.64], R15 ;  /* 0x0000000f06003986 */ /* 0x0005e2000c101138 */
[CC--:B------:R-:W-:Y:S02]  /*26790*/  IADD3 R8, P3, R0.reuse, R21.reuse, RZ ;  /* 0x0000001500087210 */ /* 0x0c0fe40007f7e0ff */
[-C--:B0-----:R-:W-:Y:S01]  /*267a0*/  IADD3 R4, P5, R0, R22.reuse, RZ ;  /* 0x0000001600047210 */ /* 0x081fe20007fbe0ff */
[C---:B------:R-:W-:Y:S01]  /*267b0*/  VIADD R0, R3.reuse, UR24 ;  /* 0x0000001803007c36 */ /* 0x040fe20008000000 */
[----:B-1----:R-:W-:Y:S02]  /*267c0*/  SHF.R.S32.HI R13, RZ, 0x1f, R3 ;  /* 0x0000001fff0d7819 */ /* 0x002fe40000011403 */
[CC--:B--2---:R-:W-:Y:S01]  /*267d0*/  IADD3 R6, P6, R3.reuse, R21.reuse, RZ ;  /* 0x0000001503067210 */ /* 0x0c4fe20007fde0ff */
[C---:B------:R-:W-:Y:S01]  /*267e0*/  IMAD.X R5, R14.reuse, 0x1, R23, P5 ;  /* 0x000000010e057824 */ /* 0x040fe200028e0617 */
[----:B------:R-:W-:Y:S01]  /*267f0*/  IADD3 R12, P5, R3, R22, RZ ;  /* 0x00000016030c7210 */ /* 0x000fe20007fbe0ff */
[----:B------:R-:W-:Y:S01]  /*26800*/  IMAD.X R9, R14, 0x1, R20, P3 ;  /* 0x000000010e097824 */ /* 0x000fe200018e0614 */
[----:B------:R-:W-:Y:S01]  /*26810*/  SHF.R.S32.HI R3, RZ, 0x1f, R0 ;  /* 0x0000001fff037819 */ /* 0x000fe20000011400 */
[----:B------:R-:W-:Y:S01]  /*26820*/  IMAD.X R7, R13, 0x1, R20, P6 ;  /* 0x000000010d077824 */ /* 0x000fe200030e0614 */
[----:B------:R-:W-:-:S02]  /*26830*/  IADD3 R14, P3, R0, R21, RZ ;  /* 0x00000015000e7210 */ /* 0x000fc40007f7e0ff */
[----:B------:R-:W-:Y:S01]  /*26840*/  ISETP.LT.AND P6, PT, R2, UR4, !P1 ;  /* 0x0000000402007c0c */ /* 0x000fe2000cfc1270 */
[----:B------:R-:W-:Y:S01]  /*26850*/  ULDC UR4, c[0x0][0x228] ;  /* 0x00008a0000047ab9 */ /* 0x000fe20000000800 */
[----:B------:R-:W-:Y:S01]  /*26860*/  IMAD.X R13, R13, 0x1, R23, P5 ;  /* 0x000000010d0d7824 */ /* 0x000fe200028e0617 */
[----:B------:R-:W-:Y:S01]  /*26870*/  ISETP.LT.AND P1, PT, R152, UR4, !P1 ;  /* 0x0000000498007c0c */ /* 0x000fe2000cf21270 */
[----:B------:R-:W-:Y:S01]  /*26880*/  ULDC UR4, c[0x0][0x228] ;  /* 0x00008a0000047ab9 */ /* 0x000fe20000000800 */
[----:B------:R-:W-:Y:S01]  /*26890*/  ISETP.LT.AND P5, PT, R2, UR5, !P4 ;  /* 0x0000000502007c0c */ /* 0x000fe2000e7a1270 */
[----:B------:R-:W-:Y:S01]  /*268a0*/  IMAD.X R15, R3, 0x1, R20, P3 ;  /* 0x00000001030f7824 */ /* 0x000fe200018e0614 */
[----:B------:R-:W-:Y:S01]  /*268b0*/  IADD3 R22, P3, R0, R22, RZ ;  /* 0x0000001600167210 */ /* 0x000fe20007f7e0ff */
[----:B------:R-:W-:Y:S01]  /*268c0*/  ULDC UR5, c[0x0][0x228] ;  /* 0x00008a0000057ab9 */ /* 0x000fe20000000800 */
[----:B------:R-:W-:Y:S02]  /*268d0*/  ISETP.LT.AND P4, PT, R152, UR4, !P4 ;  /* 0x0000000498007c0c */ /* 0x000fe4000e781270 */
[----:B------:R-:W-:-:S02]  /*268e0*/  ISETP.LT.AND P2, PT, R2, UR6, !P0 ;  /* 0x0000000602007c0c */ /* 0x000fc4000c741270 */
[----:B------:R-:W-:Y:S01]  /*268f0*/  ISETP.LT.AND P0, PT, R152, UR5, !P0 ;  /* 0x0000000598007c0c */ /* 0x000fe2000c701270 */
[----:B------:R-:W-:Y:S01]  /*26900*/  IMAD.X R23, R3, 0x1, R23, P3 ;  /* 0x0000000103177824 */ /* 0x000fe200018e0617 */
[C---:B------:R-:W-:Y:S02]  /*26910*/  PRMT R25, R10.reuse, 0x7772, RZ ;  /* 0x000077720a197816 */ /* 0x040fe400000000ff */
[----:B------:R-:W-:Y:S02]  /*26920*/  PRMT R21, R10, 0x7773, RZ ;  /* 0x000077730a157816 */ /* 0x000fe400000000ff */
[C---:B------:R-:W-:Y:S02]  /*26930*/  PRMT R3, R11.reuse, 0x7773, RZ ;  /* 0x000077730b037816 */ /* 0x040fe400000000ff */
[C---:B------:R-:W-:Y:S02]  /*26940*/  PRMT R17, R11.reuse, 0x7772, RZ ;  /* 0x000077720b117816 */ /* 0x040fe400000000ff */
[----:B------:R-:W-:-:S02]  /*26950*/  PRMT R19, R11, 0x7771, RZ ;  /* 0x000077710b137816 */ /* 0x000fc400000000ff */
[----:B------:R-:W-:Y:S01]  /*26960*/  PRMT R11, R11, 0x7770, RZ ;  /* 0x000077700b0b7816 */ /* 0x000fe200000000ff */
[----:B------:R0:W-:Y:S04]  /*26970*/  @P6 STG.E.U8 desc[UR56][R8.64], R25 ;  /* 0x0000001908006986 */ /* 0x0001e8000c101138 */
[----:B------:R0:W-:Y:S04]  /*26980*/  @P1 STG.E.U8 desc[UR56][R4.64], R21 ;  /* 0x0000001504001986 */ /* 0x0001e8000c101138 */
[----:B------:R0:W-:Y:S04]  /*26990*/  @P5 STG.E.U8 desc[UR56][R6.64], R11 ;  /* 0x0000000b06005986 */ /* 0x0001e8000c101138 */
[----:B------:R0:W-:Y:S04]  /*269a0*/  @P4 STG.E.U8 desc[UR56][R12.64], R19 ;  /* 0x000000130c004986 */ /* 0x0001e8000c101138 */
[----:B------:R0:W-:Y:S01]  /*269b0*/  @P2 STG.E.U8 desc[UR56][R14.64], R17 ;  /* 0x000000110e002986 */ /* 0x0001e2000c101138 */
[----:B------:R-:W-:Y:S05]  /*269c0*/  @!P0 EXIT ;  /* 0x000000000000894d */ /* 0x000fea0003800000 */
[----:B------:R-:W-:Y:S01]  /*269d0*/  STG.E.U8 desc[UR56][R22.64], R3 ;  /* 0x0000000316007986 */ /* 0x000fe2000c101138 */
[----:B------:R-:W-:Y:S05]  /*269e0*/  EXIT ;  /* 0x000000000000794d */ /* 0x000fea0003800000 */
.L_x_3:
[----:B------:R-:W-:-:S00]  /*269f0*/  BRA `(.L_x_3) ;  /* 0xfffffffc00fc7947 */ /* 0x000fc0000383ffff */
[----:B------:R-:W-:-:S00]  /*26a00*/  NOP ;  /* 0x0000000000007918 */ /* 0x000fc00000000000 */
[----:B------:R-:W-:-:S00]  /*26a10*/  NOP ;  /* 0x0000000000007918 */ /* 0x000fc00000000000 */
[----:B------:R-:W-:-:S00]  /*26a20*/  NOP ;  /* 0x0000000000007918 */ /* 0x000fc00000000000 */
[----:B------:R-:W-:-:S00]  /*26a30*/  NOP ;  /* 0x0000000000007918 */ /* 0x000fc00000000000 */
[----:B------:R-:W-:-:S00]  /*26a40*/  NOP ;  /* 0x0000000000007918 */ /* 0x000fc00000000000 */
[----:B------:R-:W-:-:S00]  /*26a50*/  NOP ;  /* 0x0000000000007918 */ /* 0x000fc00000000000 */
[----:B------:R-:W-:-:S00]  /*26a60*/  NOP ;  /* 0x0000000000007918 */ /* 0x000fc00000000000 */
[----:B------:R-:W-:-:S00]  /*26a70*/  NOP ;  /* 0x0000000000007918 */ /* 0x000fc00000000000 */
.L_x_4:


//--------------------- .nv.shared.matmul_kernel  --------------------------
	.section	.nv.shared.matmul_kernel,"aw",@nobits
	.sectionflags	@""
	.align	16
	.zero		1024


//--------------------- .nv.shared.reserved.0     --------------------------
	.section	.nv.shared.reserved.0,"aw",@nobits
	.weak		__nv_reservedSMEM_offset_0_alias
	.size		__nv_reservedSMEM_offset_0_alias, 0, 0
	.other		__nv_reservedSMEM_offset_0_alias,@"STO_CUDA_RESERVED_SHARED STV_DEFAULT"
__nv_reservedSMEM_offset_0_alias:
	.zero		0


//--------------------- .nv.constant0.matmul_kernel --------------------------
	.section	.nv.constant0.matmul_kernel,"a",@progbits
	.sectionflags	@""
	.align	4
.nv.constant0.matmul_kernel:
	.zero		608


//--------------------- SYMBOLS --------------------------

	.type		.nv.reservedSmem.offset0,@object
	.size		.nv.reservedSmem.offset0,0x4
